	.target	sm_90a

	.elftype	@"ET_EXEC"


//--------------------- .note.nv.tkinfo           --------------------------
	.section	.note.nv.tkinfo,"",@"SHT_NOTE"
	.sectionflags	@"SHF_NOTE_NV_TKINFO"
	.tkinfo
        /*0018*/ 	.word	0x00000002
        /*0030*/ 	.string	""
        /*0030*/ 	.string	"ptxas"
        /*0030*/ 	.string	"Cuda compilation tools, release 13.0, V13.0.88"
        /*0030*/ 	.string	"Build cuda_13.0.r13.0/compiler.36424714_0"
        /*0030*/ 	.string	"-arch sm_90a -m 64 "



//--------------------- .note.nv.cuinfo           --------------------------
	.section	.note.nv.cuinfo,"",@"SHT_NOTE"
	.sectionflags	@"SHF_NOTE_NV_CUINFO"
        /*0018*/ 	.short	0x0002
        /*001a*/ 	.short	0x005a
        /*001c*/ 	.short	0x0082
	.zero		2


//--------------------- .nv.info                  --------------------------
	.section	.nv.info,"",@"SHT_CUDA_INFO"
	.align	4


	//----- nvinfo : EIATTR_REGCOUNT
	.align		4
        /*0000*/ 	.byte	0x04, 0x2f
        /*0002*/ 	.short	(.L_12 - .L_11)
	.align		4
.L_11:
        /*0004*/ 	.word	index@(_ZN7cutlass13device_kernelINS_4gemm6kernel13GemmUniversalIN4cute5tupleIJiiiiEEENS1_10collective13CollectiveMmaINS1_37MainloopSm90TmaGmmaWarpSpecializedFP8ILi6ENS5_IJNS4_1CILi2EEENSA_ILi1EEESC_EEENS1_35KernelTmaWarpSpecializedCooperativeEEENS5_IJNSA_ILi384EEENSA_ILi176EEENSA_ILi64EEEEEENS_12float_e4m3_tENS5_IJlSC_lEEESK_SL_NS4_8TiledMMAINS4_8MMA_AtomIJNS4_4SM904GMMA30MMA_64x16x32_F32E4M3E4M3_SS_TNILNSP_7ScaleInE1ELSR_1EEEEEENS4_6LayoutISD_NS5_IJSC_NSA_ILi0EEESV_EEEEENS5_IJNS4_10UnderscoreESY_SY_EEEEENS4_13SM90_TMA_LOADENS4_14ComposedLayoutINS4_7SwizzleILi2ELi4ELi3EEENS4_18smem_ptr_flag_bitsILi8EEENSU_INS5_IJNSA_ILi8EEESI_EEENS5_IJSI_SC_EEEEEEEvNS4_8identityENS4_23SM90_TMA_LOAD_MULTICASTES1B_vS1C_EENS_8epilogue10collective6detail29Sm90TmaWarpSpecializedAdapterINS1G_15DefaultEpilogueISK_SL_SL_NS1F_6thread17LinearCombinationISK_Li1EffLNS1K_9ScaleType4KindE0ELNS_15FloatRoundStyleE2ESK_EENS1_15EpilogueDefaultEEEEEvvEEEEvNT_6ParamsE)
        /*0008*/ 	.word	0x000000a8


	//----- nvinfo : EIATTR_FRAME_SIZE
	.align		4
.L_12:
        /*000c*/ 	.byte	0x04, 0x11
        /*000e*/ 	.short	(.L_14 - .L_13)
	.align		4
.L_13:
        /*0010*/ 	.word	index@(_ZN7cutlass13device_kernelINS_4gemm6kernel13GemmUniversalIN4cute5tupleIJiiiiEEENS1_10collective13CollectiveMmaINS1_37MainloopSm90TmaGmmaWarpSpecializedFP8ILi6ENS5_IJNS4_1CILi2EEENSA_ILi1EEESC_EEENS1_35KernelTmaWarpSpecializedCooperativeEEENS5_IJNSA_ILi384EEENSA_ILi176EEENSA_ILi64EEEEEENS_12float_e4m3_tENS5_IJlSC_lEEESK_SL_NS4_8TiledMMAINS4_8MMA_AtomIJNS4_4SM904GMMA30MMA_64x16x32_F32E4M3E4M3_SS_TNILNSP_7ScaleInE1ELSR_1EEEEEENS4_6LayoutISD_NS5_IJSC_NSA_ILi0EEESV_EEEEENS5_IJNS4_10UnderscoreESY_SY_EEEEENS4_13SM90_TMA_LOADENS4_14ComposedLayoutINS4_7SwizzleILi2ELi4ELi3EEENS4_18smem_ptr_flag_bitsILi8EEENSU_INS5_IJNSA_ILi8EEESI_EEENS5_IJSI_SC_EEEEEEEvNS4_8identityENS4_23SM90_TMA_LOAD_MULTICASTES1B_vS1C_EENS_8epilogue10collective6detail29Sm90TmaWarpSpecializedAdapterINS1G_15DefaultEpilogueISK_SL_SL_NS1F_6thread17LinearCombinationISK_Li1EffLNS1K_9ScaleType4KindE0ELNS_15FloatRoundStyleE2ESK_EENS1_15EpilogueDefaultEEEEEvvEEEEvNT_6ParamsE)
        /*0014*/ 	.word	0x00000648


	//----- nvinfo : EIATTR_MIN_STACK_SIZE
	.align		4
.L_14:
        /*0018*/ 	.byte	0x04, 0x12
        /*001a*/ 	.short	(.L_16 - .L_15)
	.align		4
.L_15:
        /*001c*/ 	.word	index@(_ZN7cutlass13device_kernelINS_4gemm6kernel13GemmUniversalIN4cute5tupleIJiiiiEEENS1_10collective13CollectiveMmaINS1_37MainloopSm90TmaGmmaWarpSpecializedFP8ILi6ENS5_IJNS4_1CILi2EEENSA_ILi1EEESC_EEENS1_35KernelTmaWarpSpecializedCooperativeEEENS5_IJNSA_ILi384EEENSA_ILi176EEENSA_ILi64EEEEEENS_12float_e4m3_tENS5_IJlSC_lEEESK_SL_NS4_8TiledMMAINS4_8MMA_AtomIJNS4_4SM904GMMA30MMA_64x16x32_F32E4M3E4M3_SS_TNILNSP_7ScaleInE1ELSR_1EEEEEENS4_6LayoutISD_NS5_IJSC_NSA_ILi0EEESV_EEEEENS5_IJNS4_10UnderscoreESY_SY_EEEEENS4_13SM90_TMA_LOADENS4_14ComposedLayoutINS4_7SwizzleILi2ELi4ELi3EEENS4_18smem_ptr_flag_bitsILi8EEENSU_INS5_IJNSA_ILi8EEESI_EEENS5_IJSI_SC_EEEEEEEvNS4_8identityENS4_23SM90_TMA_LOAD_MULTICASTES1B_vS1C_EENS_8epilogue10collective6detail29Sm90TmaWarpSpecializedAdapterINS1G_15DefaultEpilogueISK_SL_SL_NS1F_6thread17LinearCombinationISK_Li1EffLNS1K_9ScaleType4KindE0ELNS_15FloatRoundStyleE2ESK_EENS1_15EpilogueDefaultEEEEEvvEEEEvNT_6ParamsE)
        /*0020*/ 	.word	0x00000648
.L_16:


//--------------------- .nv.compat                --------------------------
	.section	.nv.compat,"",@"SHT_CUDA_COMPAT_INFO"
	.align	4
        /*0000*/ 	.byte	0x02, 0x09, 0x01, 0x00, 0x02, 0x02, 0x04, 0x00, 0x02, 0x05, 0x05, 0x00, 0x03, 0x07, 0x01, 0x01
        /*0010*/ 	.byte	0x02, 0x03, 0x01, 0x00, 0x02, 0x06, 0x01, 0x00, 0x04, 0x0b, 0x08, 0x00, 0x00, 0x00, 0x00, 0x00
        /*0020*/ 	.byte	0x00, 0x00, 0x00, 0x00


//--------------------- .nv.info._ZN7cutlass13device_kernelINS_4gemm6kernel13GemmUniversalIN4cute5tupleIJiiiiEEENS1_10collective13CollectiveMmaINS1_37MainloopSm90TmaGmmaWarpSpecializedFP8ILi6ENS5_IJNS4_1CILi2EEENSA_ILi1EEESC_EEENS1_35KernelTmaWarpSpecializedCooperativeEEENS5_IJNSA_ILi384EEENSA_ILi176EEENSA_ILi64EEEEEENS_12float_e4m3_tENS5_IJlSC_lEEESK_SL_NS4_8TiledMMAINS4_8MMA_AtomIJNS4_4SM904GMMA30MMA_64x16x32_F32E4M3E4M3_SS_TNILNSP_7ScaleInE1ELSR_1EEEEEENS4_6LayoutISD_NS5_IJSC_NSA_ILi0EEESV_EEEEENS5_IJNS4_10UnderscoreESY_SY_EEEEENS4_13SM90_TMA_LOADENS4_14ComposedLayoutINS4_7SwizzleILi2ELi4ELi3EEENS4_18smem_ptr_flag_bitsILi8EEENSU_INS5_IJNSA_ILi8EEESI_EEENS5_IJSI_SC_EEEEEEEvNS4_8identityENS4_23SM90_TMA_LOAD_MULTICASTES1B_vS1C_EENS_8epilogue10collective6detail29Sm90TmaWarpSpecializedAdapterINS1G_15DefaultEpilogueISK_SL_SL_NS1F_6thread17LinearCombinationISK_Li1EffLNS1K_9ScaleType4KindE0ELNS_15FloatRoundStyleE2ESK_EENS1_15EpilogueDefaultEEEEEvvEEEEvNT_6ParamsE --------------------------
	.section	.nv.info._ZN7cutlass13device_kernelINS_4gemm6kernel13GemmUniversalIN4cute5tupleIJiiiiEEENS1_10collective13CollectiveMmaINS1_37MainloopSm90TmaGmmaWarpSpecializedFP8ILi6ENS5_IJNS4_1CILi2EEENSA_ILi1EEESC_EEENS1_35KernelTmaWarpSpecializedCooperativeEEENS5_IJNSA_ILi384EEENSA_ILi176EEENSA_ILi64EEEEEENS_12float_e4m3_tENS5_IJlSC_lEEESK_SL_NS4_8TiledMMAINS4_8MMA_AtomIJNS4_4SM904GMMA30MMA_64x16x32_F32E4M3E4M3_SS_TNILNSP_7ScaleInE1ELSR_1EEEEEENS4_6LayoutISD_NS5_IJSC_NSA_ILi0EEESV_EEEEENS5_IJNS4_10UnderscoreESY_SY_EEEEENS4_13SM90_TMA_LOADENS4_14ComposedLayoutINS4_7SwizzleILi2ELi4ELi3EEENS4_18smem_ptr_flag_bitsILi8EEENSU_INS5_IJNSA_ILi8EEESI_EEENS5_IJSI_SC_EEEEEEEvNS4_8identityENS4_23SM90_TMA_LOAD_MULTICASTES1B_vS1C_EENS_8epilogue10collective6detail29Sm90TmaWarpSpecializedAdapterINS1G_15DefaultEpilogueISK_SL_SL_NS1F_6thread17LinearCombinationISK_Li1EffLNS1K_9ScaleType4KindE0ELNS_15FloatRoundStyleE2ESK_EENS1_15EpilogueDefaultEEEEEvvEEEEvNT_6ParamsE,"",@"SHT_CUDA_INFO"
	.sectionflags	@""
	.align	4


	//----- nvinfo : EIATTR_CUDA_API_VERSION
	.align		4
        /*0000*/ 	.byte	0x04, 0x37
        /*0002*/ 	.short	(.L_18 - .L_17)
.L_17:
        /*0004*/ 	.word	0x00000082


	//----- nvinfo : EIATTR_KPARAM_INFO
	.align		4
.L_18:
        /*0008*/ 	.byte	0x04, 0x17
        /*000a*/ 	.short	(.L_20 - .L_19)
.L_19:
        /*000c*/ 	.word	0x00000000
        /*0010*/ 	.short	0x0000
        /*0012*/ 	.short	0x0070
        /*0014*/ 	.byte	0x00, 0xf0, 0x01, 0x10


	//----- nvinfo : EIATTR_SPARSE_MMA_MASK
	.align		4
.L_20:
        /*0018*/ 	.byte	0x03, 0x50
        /*001a*/ 	.short	0x0000


	//----- nvinfo : EIATTR_MAXREG_COUNT
	.align		4
        /*001c*/ 	.byte	0x03, 0x1b
        /*001e*/ 	.short	0x00a8


	//----- nvinfo : EIATTR_NUM_BARRIERS
	.align		4
        /*0020*/ 	.byte	0x02, 0x4c
        /*0022*/ 	.byte	0x01
	.zero		1


	//----- nvinfo : EIATTR_ANNOTATIONS
	.align		4
        /*0024*/ 	.byte	0x04, 0x55
        /*0026*/ 	.short	(.L_22 - .L_21)


	//   ....[0]....
.L_21:
        /*0028*/ 	.word	0x00000001
        /*002c*/ 	.byte	0x50, 0x07, 0x00, 0x00, 0x01, 0x00, 0x00, 0x00, 0x40, 0x08, 0x00, 0x00, 0x01, 0x00, 0x00, 0x00
        /* <DEDUP_REMOVED lines=1504> */
        /*5e3c*/ 	.byte	0xc0, 0x1c, 0x03, 0x00, 0x01, 0x00, 0x00, 0x00, 0x10, 0x1d, 0x03, 0x00


	//----- nvinfo : EIATTR_MERCURY_ISA_VERSION
	.align		4
.L_22:
        /*5e48*/ 	.byte	0x03, 0x5f
        /*5e4a*/ 	.short	0x0101


	//----- nvinfo : EIATTR_INT_WARP_WIDE_INSTR_OFFSETS
	.align		4
        /*5e4c*/ 	.byte	0x04, 0x31
        /*5e4e*/ 	.short	(.L_24 - .L_23)


	//   ....[0]....
.L_23:
        /*5e50*/ 	.word	0x00000590


	//   ....[1]....
        /*5e54*/ 	.word	0x000005b0


	//   ....[2]....
        /*5e58*/ 	.word	0x00000720


	//----- nvinfo : EIATTR_COOP_GROUP_MASK_REGIDS
	.align		4
.L_24:
        /*5e5c*/ 	.byte	0x04, 0x29
        /*5e5e*/ 	.short	(.L_26 - .L_25)


	//   ....[0]....
.L_25:
        /*5e60*/ 	.word	0xffffffff


	//   ....[1]....
        /*5e64*/ 	.word	0xffffffff


	//   ....[2]....
        /*5e68*/ 	.word	0xffffffff


	//   ....[3]....
        /*5e6c*/ 	.word	0xffffffff


	//   ....[4]....
        /*5e70*/ 	.word	0xffffffff


	//   ....[5]....
        /*5e74*/ 	.word	0xffffffff


	//----- nvinfo : EIATTR_COOP_GROUP_INSTR_OFFSETS
	.align		4
.L_26:
        /*5e78*/ 	.byte	0x04, 0x28
        /*5e7a*/ 	.short	(.L_28 - .L_27)


	//   ....[0]....
.L_27:
        /*5e7c*/ 	.word	0x00000070


	//   ....[1]....
        /*5e80*/ 	.word	0x00000080


	//   ....[2]....
        /*5e84*/ 	.word	0x000001a0


	//   ....[3]....
        /*5e88*/ 	.word	0x00000400


	//   ....[4]....
        /*5e8c*/ 	.word	0x00000880


	//   ....[5]....
        /*5e90*/ 	.word	0x000024b0


	//----- nvinfo : EIATTR_REG_RECONFIG
	.align		4
.L_28:
        /*5e94*/ 	.byte	0x01, 0x54
	.zero		2


	//----- nvinfo : EIATTR_MBARRIER_INSTR_OFFSETS
	.align		4
        /*5e98*/ 	.byte	0x04, 0x39
        /*5e9a*/ 	.short	(.L_30 - .L_29)


	//   ....[0]....
.L_29:
        /*5e9c*/ 	.word	0x00000320
        /*5ea0*/ 	.word	0x000000ff
        /*5ea4*/ 	.word	0x00000000
        /*5ea8*/ 	.short	0x0100
        /*5eaa*/ 	.byte	0x09
	.zero		1


	//   ....[1]....
        /*5eac*/ 	.word	0x00000330
        /*5eb0*/ 	.word	0x000000ff
        /*5eb4*/ 	.word	0x00000030
        /*5eb8*/ 	.short	0x0100
        /*5eba*/ 	.byte	0x09
	.zero		1


	//   ....[2]....
        /*5ebc*/ 	.word	0x00000340
        /*5ec0*/ 	.word	0x000000ff
        /*5ec4*/ 	.word	0x00000008
        /*5ec8*/ 	.short	0x0100
        /*5eca*/ 	.byte	0x09
	.zero		1


	//   ....[3]....
        /*5ecc*/ 	.word	0x00000350
        /*5ed0*/ 	.word	0x000000ff
        /*5ed4*/ 	.word	0x00000038
        /*5ed8*/ 	.short	0x0100
        /*5eda*/ 	.byte	0x09
	.zero		1


	//   ....[4]....
        /*5edc*/ 	.word	0x00000360
        /*5ee0*/ 	.word	0x000000ff
        /*5ee4*/ 	.word	0x00000010
        /*5ee8*/ 	.short	0x0100
        /*5eea*/ 	.byte	0x09
	.zero		1


	//   ....[5]....
        /*5eec*/ 	.word	0x00000370
        /*5ef0*/ 	.word	0x000000ff
        /*5ef4*/ 	.word	0x00000040
        /*5ef8*/ 	.short	0x0100
        /*5efa*/ 	.byte	0x09
	.zero		1


	//   ....[6]....
        /*5efc*/ 	.word	0x00000380
        /*5f00*/ 	.word	0x000000ff
        /*5f04*/ 	.word	0x00000018
        /*5f08*/ 	.short	0x0100
        /*5f0a*/ 	.byte	0x09
	.zero		1


	//   ....[7]....
        /*5f0c*/ 	.word	0x00000390
        /*5f10*/ 	.word	0x000000ff
        /*5f14*/ 	.word	0x00000048
        /*5f18*/ 	.short	0x0100
        /*5f1a*/ 	.byte	0x09
	.zero		1


	//   ....[8]....
        /*5f1c*/ 	.word	0x000003a0
        /*5f20*/ 	.word	0x000000ff
        /*5f24*/ 	.word	0x00000020
        /*5f28*/ 	.short	0x0100
        /*5f2a*/ 	.byte	0x09
	.zero		1


	//   ....[9]....
        /*5f2c*/ 	.word	0x000003b0
        /*5f30*/ 	.word	0x000000ff
        /*5f34*/ 	.word	0x00000050
        /*5f38*/ 	.short	0x0100
        /*5f3a*/ 	.byte	0x09
	.zero		1


	//   ....[10]....
        /*5f3c*/ 	.word	0x000003c0
        /*5f40*/ 	.word	0x000000ff
        /*5f44*/ 	.word	0x00000028
        /*5f48*/ 	.short	0x0100
        /*5f4a*/ 	.byte	0x09
	.zero		1


	//   ....[11]....
        /*5f4c*/ 	.word	0x000003d0
        /*5f50*/ 	.word	0x000000ff
        /*5f54*/ 	.word	0x00000058
        /*5f58*/ 	.short	0x0100
        /*5f5a*/ 	.byte	0x09
	.zero		1


	//   ....[12]....
        /*5f5c*/ 	.word	0x000007b0
        /*5f60*/ 	.word	0x000000ff
        /*5f64*/ 	.word	0x00000070
        /*5f68*/ 	.short	0x0100
        /*5f6a*/ 	.byte	0x06
	.zero		1


	//   ....[13]....
        /*5f6c*/ 	.word	0x00000820
        /*5f70*/ 	.word	0x000000ff
        /*5f74*/ 	.word	0x00000078
        /*5f78*/ 	.short	0x0100
        /*5f7a*/ 	.byte	0x06
	.zero		1


	//   ....[14]....
        /*5f7c*/ 	.word	0x00003050
        /*5f80*/ 	.word	0x000000ff
        /*5f84*/ 	.word	0x00000000
        /*5f88*/ 	.short	0x010a
        /*5f8a*/ 	.byte	0x06
	.zero		1


	//   ....[15]....
        /*5f8c*/ 	.word	0x000030b0
        /*5f90*/ 	.word	0x000000ff
        /*5f94*/ 	.word	0x00000000
        /*5f98*/ 	.short	0x010a
        /*5f9a*/ 	.byte	0x06
	.zero		1


	//   ....[16]....
        /*5f9c*/ 	.word	0x00008ef0
        /*5fa0*/ 	.word	0x000000ff
        /*5fa4*/ 	.word	0x00000000
        /*5fa8*/ 	.short	0x010a
        /*5faa*/ 	.byte	0x07
	.zero		1


	//   ....[17]....
        /*5fac*/ 	.word	0x00008f30
        /*5fb0*/ 	.word	0x000000ff
        /*5fb4*/ 	.word	0x00000000
        /*5fb8*/ 	.short	0x010a
        /*5fba*/ 	.byte	0x07
	.zero		1


	//   ....[18]....
        /*5fbc*/ 	.word	0x0000f230
        /*5fc0*/ 	.word	0x0000000c
        /*5fc4*/ 	.word	0x00000000
        /*5fc8*/ 	.short	0x0101
        /*5fca*/ 	.byte	0x3f
	.zero		1


	//   ....[19]....
        /*5fcc*/ 	.word	0x00012e10
        /*5fd0*/ 	.word	0x0000000a
        /*5fd4*/ 	.word	0x00000000
        /*5fd8*/ 	.short	0x0101
        /*5fda*/ 	.byte	0x3f
	.zero		1


	//   ....[20]....
        /*5fdc*/ 	.word	0x00030dd0
        /*5fe0*/ 	.word	0x0000000f
        /*5fe4*/ 	.word	0x00000030
        /*5fe8*/ 	.short	0x010a
        /*5fea*/ 	.byte	0x3f
	.zero		1


	//   ....[21]....
        /*5fec*/ 	.word	0x00031160
        /*5ff0*/ 	.word	0x00000002
        /*5ff4*/ 	.word	0x00000078
        /*5ff8*/ 	.short	0x0101
        /*5ffa*/ 	.byte	0x3f
	.zero		1


	//   ....[22]....
        /*5ffc*/ 	.word	0x00031930
        /*6000*/ 	.word	0x00000003
        /*6004*/ 	.word	0x00000000
        /*6008*/ 	.short	0x010a
        /*600a*/ 	.byte	0x3f
	.zero		1


	//   ....[23]....
        /*600c*/ 	.word	0x000319c0
        /*6010*/ 	.word	0x00000003
        /*6014*/ 	.word	0x00000000
        /*6018*/ 	.short	0x010a
        /*601a*/ 	.byte	0x3f
	.zero		1


	//   ....[24]....
        /*601c*/ 	.word	0x00031a50
        /*6020*/ 	.word	0x00000003
        /*6024*/ 	.word	0x00000000
        /*6028*/ 	.short	0x010a
        /*602a*/ 	.byte	0x3f
	.zero		1


	//   ....[25]....
        /*602c*/ 	.word	0x00031ae0
        /*6030*/ 	.word	0x00000003
        /*6034*/ 	.word	0x00000000
        /*6038*/ 	.short	0x010a
        /*603a*/ 	.byte	0x3f
	.zero		1


	//   ....[26]....
        /*603c*/ 	.word	0x00031b70
        /*6040*/ 	.word	0x00000003
        /*6044*/ 	.word	0x00000000
        /*6048*/ 	.short	0x010a
        /*604a*/ 	.byte	0x3f
	.zero		1


	//   ....[27]....
        /*604c*/ 	.word	0x00031c00
        /*6050*/ 	.word	0x00000003
        /*6054*/ 	.word	0x00000000
        /*6058*/ 	.short	0x010a
        /*605a*/ 	.byte	0x3f
	.zero		1


	//   ....[28]....
        /*605c*/ 	.word	0x00031c70
        /*6060*/ 	.word	0x0000000b
        /*6064*/ 	.word	0x00000000
        /*6068*/ 	.short	0x010a
        /*606a*/ 	.byte	0x3f
	.zero		1


	//   ....[29]....
        /*606c*/ 	.word	0x00031ce0
        /*6070*/ 	.word	0x00000000
        /*6074*/ 	.word	0x00000000
        /*6078*/ 	.short	0x010a
        /*607a*/ 	.byte	0x3f
	.zero		1


	//   ....[30]....
        /*607c*/ 	.word	0x00031dc0
        /*6080*/ 	.word	0x0000000f
        /*6084*/ 	.word	0x00000030
        /*6088*/ 	.short	0x010a
        /*608a*/ 	.byte	0x3f
	.zero		1


	//   ....[31]....
        /*608c*/ 	.word	0x00031e90
        /*6090*/ 	.word	0x00000003
        /*6094*/ 	.word	0x00000000
        /*6098*/ 	.short	0x010a
        /*609a*/ 	.byte	0x3f
	.zero		1


	//   ....[32]....
        /*609c*/ 	.word	0x00031ee0
        /*60a0*/ 	.word	0x00000003
        /*60a4*/ 	.word	0x00000000
        /*60a8*/ 	.short	0x010a
        /*60aa*/ 	.byte	0x3f
	.zero		1


	//   ....[33]....
        /*60ac*/ 	.word	0x00031f30
        /*60b0*/ 	.word	0x00000003
        /*60b4*/ 	.word	0x00000000
        /*60b8*/ 	.short	0x010a
        /*60ba*/ 	.byte	0x3f
	.zero		1


	//   ....[34]....
        /*60bc*/ 	.word	0x00031f80
        /*60c0*/ 	.word	0x00000003
        /*60c4*/ 	.word	0x00000000
        /*60c8*/ 	.short	0x010a
        /*60ca*/ 	.byte	0x3f
	.zero		1


	//   ....[35]....
        /*60cc*/ 	.word	0x00031fd0
        /*60d0*/ 	.word	0x00000003
        /*60d4*/ 	.word	0x00000000
        /*60d8*/ 	.short	0x010a
        /*60da*/ 	.byte	0x3f
	.zero		1


	//----- nvinfo : EIATTR_NUM_MBARRIERS
	.align		4
.L_30:
        /*60dc*/ 	.byte	0x03, 0x38
        /*60de*/ 	.short	0x000e


	//----- nvinfo : EIATTR_EXIT_INSTR_OFFSETS
	.align		4
        /*60e0*/ 	.byte	0x04, 0x1c
        /*60e2*/ 	.short	(.L_32 - .L_31)


	//   ....[0]....
.L_31:
        /*60e4*/ 	.word	0x00000a30


	//   ....[1]....
        /*60e8*/ 	.word	0x00001300


	//   ....[2]....
        /*60ec*/ 	.word	0x000304d0


	//   ....[3]....
        /*60f0*/ 	.word	0x00030a80


	//   ....[4]....
        /*60f4*/ 	.word	0x00031c50


	//----- nvinfo : EIATTR_MAX_THREADS
	.align		4
.L_32:
        /*60f8*/ 	.byte	0x04, 0x05
        /*60fa*/ 	.short	(.L_34 - .L_33)
.L_33:
        /*60fc*/ 	.word	0x00000180
        /*6100*/ 	.word	0x00000001
        /*6104*/ 	.word	0x00000001


	//----- nvinfo : EIATTR_CRS_STACK_SIZE
	.align		4
.L_34:
        /*6108*/ 	.byte	0x04, 0x1e
        /*610a*/ 	.short	(.L_36 - .L_35)
.L_35:
        /*610c*/ 	.word	0x00000000


	//----- nvinfo : EIATTR_CBANK_PARAM_SIZE
	.align		4
.L_36:
        /*6110*/ 	.byte	0x03, 0x19
        /*6112*/ 	.short	0x0470


	//----- nvinfo : EIATTR_PARAM_CBANK
	.align		4
        /*6114*/ 	.byte	0x04, 0x0a
        /*6116*/ 	.short	(.L_38 - .L_37)
	.align		4
.L_37:
        /*6118*/ 	.word	index@(.nv.constant0._ZN7cutlass13device_kernelINS_4gemm6kernel13GemmUniversalIN4cute5tupleIJiiiiEEENS1_10collective13CollectiveMmaINS1_37MainloopSm90TmaGmmaWarpSpecializedFP8ILi6ENS5_IJNS4_1CILi2EEENSA_ILi1EEESC_EEENS1_35KernelTmaWarpSpecializedCooperativeEEENS5_IJNSA_ILi384EEENSA_ILi176EEENSA_ILi64EEEEEENS_12float_e4m3_tENS5_IJlSC_lEEESK_SL_NS4_8TiledMMAINS4_8MMA_AtomIJNS4_4SM904GMMA30MMA_64x16x32_F32E4M3E4M3_SS_TNILNSP_7ScaleInE1ELSR_1EEEEEENS4_6LayoutISD_NS5_IJSC_NSA_ILi0EEESV_EEEEENS5_IJNS4_10UnderscoreESY_SY_EEEEENS4_13SM90_TMA_LOADENS4_14ComposedLayoutINS4_7SwizzleILi2ELi4ELi3EEENS4_18smem_ptr_flag_bitsILi8EEENSU_INS5_IJNSA_ILi8EEESI_EEENS5_IJSI_SC_EEEEEEEvNS4_8identityENS4_23SM90_TMA_LOAD_MULTICASTES1B_vS1C_EENS_8epilogue10collective6detail29Sm90TmaWarpSpecializedAdapterINS1G_15DefaultEpilogueISK_SL_SL_NS1F_6thread17LinearCombinationISK_Li1EffLNS1K_9ScaleType4KindE0ELNS_15FloatRoundStyleE2ESK_EENS1_15EpilogueDefaultEEEEEvvEEEEvNT_6ParamsE)
        /*611c*/ 	.short	0x0210
        /*611e*/ 	.short	0x0470


	//----- nvinfo : EIATTR_SW_WAR
	.align		4
.L_38:
        /*6120*/ 	.byte	0x04, 0x36
        /*6122*/ 	.short	(.L_40 - .L_39)
.L_39:
        /*6124*/ 	.word	0x00000008
.L_40:


//--------------------- .nv.callgraph             --------------------------
	.section	.nv.callgraph,"",@"SHT_CUDA_CALLGRAPH"
	.align	4
	.sectionentsize	8
	.align		4
        /*0000*/ 	.word	0x00000000
	.align		4
        /*0004*/ 	.word	0xffffffff
	.align		4
        /*0008*/ 	.word	0x00000000
	.align		4
        /*000c*/ 	.word	0xfffffffe
	.align		4
        /*0010*/ 	.word	0x00000000
	.align		4
        /*0014*/ 	.word	0xfffffffd
	.align		4
        /*0018*/ 	.word	0x00000000
	.align		4
        /*001c*/ 	.word	0xfffffffc


//--------------------- .nv.constant4             --------------------------
	.section	.nv.constant4,"a",@progbits
	.align	8
	.align		8
.nv.constant4:
        /*0000*/ 	.dword	_ZN39_INTERNAL_50c4e194_4_k_cu_4191a796_45054cuda3std3__45__cpo5beginE
	.align		8
        /*0008*/ 	.dword	_ZN39_INTERNAL_50c4e194_4_k_cu_4191a796_45054cuda3std3__45__cpo3endE
	.align		8
        /*0010*/ 	.dword	_ZN39_INTERNAL_50c4e194_4_k_cu_4191a796_45054cuda3std3__45__cpo6cbeginE
	.align		8
        /*0018*/ 	.dword	_ZN39_INTERNAL_50c4e194_4_k_cu_4191a796_45054cuda3std3__45__cpo4cendE
	.align		8
        /*0020*/ 	.dword	_ZN39_INTERNAL_50c4e194_4_k_cu_4191a796_45054cuda3std3__441_GLOBAL__N__50c4e194_4_k_cu_4191a796_45056ignoreE
	.align		8
        /*0028*/ 	.dword	_ZN39_INTERNAL_50c4e194_4_k_cu_4191a796_45054cuda3std3__419piecewise_constructE
	.align		8
        /*0030*/ 	.dword	_ZN39_INTERNAL_50c4e194_4_k_cu_4191a796_45054cuda3std3__48in_placeE
	.align		8
        /*0038*/ 	.dword	_ZN39_INTERNAL_50c4e194_4_k_cu_4191a796_45054cuda3std6ranges3__45__cpo4swapE
	.align		8
        /*0040*/ 	.dword	_ZN39_INTERNAL_50c4e194_4_k_cu_4191a796_45054cuda3std6ranges3__45__cpo9iter_moveE
	.align		8
        /*0048*/ 	.dword	_ZN39_INTERNAL_50c4e194_4_k_cu_4191a796_45054cute7productE
	.align		8
        /*0050*/ 	.dword	_ZN39_INTERNAL_50c4e194_4_k_cu_4191a796_45054cute1_E


//--------------------- .text._ZN7cutlass13device_kernelINS_4gemm6kernel13GemmUniversalIN4cute5tupleIJiiiiEEENS1_10collective13CollectiveMmaINS1_37MainloopSm90TmaGmmaWarpSpecializedFP8ILi6ENS5_IJNS4_1CILi2EEENSA_ILi1EEESC_EEENS1_35KernelTmaWarpSpecializedCooperativeEEENS5_IJNSA_ILi384EEENSA_ILi176EEENSA_ILi64EEEEEENS_12float_e4m3_tENS5_IJlSC_lEEESK_SL_NS4_8TiledMMAINS4_8MMA_AtomIJNS4_4SM904GMMA30MMA_64x16x32_F32E4M3E4M3_SS_TNILNSP_7ScaleInE1ELSR_1EEEEEENS4_6LayoutISD_NS5_IJSC_NSA_ILi0EEESV_EEEEENS5_IJNS4_10UnderscoreESY_SY_EEEEENS4_13SM90_TMA_LOADENS4_14ComposedLayoutINS4_7SwizzleILi2ELi4ELi3EEENS4_18smem_ptr_flag_bitsILi8EEENSU_INS5_IJNSA_ILi8EEESI_EEENS5_IJSI_SC_EEEEEEEvNS4_8identityENS4_23SM90_TMA_LOAD_MULTICASTES1B_vS1C_EENS_8epilogue10collective6detail29Sm90TmaWarpSpecializedAdapterINS1G_15DefaultEpilogueISK_SL_SL_NS1F_6thread17LinearCombinationISK_Li1EffLNS1K_9ScaleType4KindE0ELNS_15FloatRoundStyleE2ESK_EENS1_15EpilogueDefaultEEEEEvvEEEEvNT_6ParamsE --------------------------
	.section	.text._ZN7cutlass13device_kernelINS_4gemm6kernel13GemmUniversalIN4cute5tupleIJiiiiEEENS1_10collective13CollectiveMmaINS1_37MainloopSm90TmaGmmaWarpSpecializedFP8ILi6ENS5_IJNS4_1CILi2EEENSA_ILi1EEESC_EEENS1_35KernelTmaWarpSpecializedCooperativeEEENS5_IJNSA_ILi384EEENSA_ILi176EEENSA_ILi64EEEEEENS_12float_e4m3_tENS5_IJlSC_lEEESK_SL_NS4_8TiledMMAINS4_8MMA_AtomIJNS4_4SM904GMMA30MMA_64x16x32_F32E4M3E4M3_SS_TNILNSP_7ScaleInE1ELSR_1EEEEEENS4_6LayoutISD_NS5_IJSC_NSA_ILi0EEESV_EEEEENS5_IJNS4_10UnderscoreESY_SY_EEEEENS4_13SM90_TMA_LOADENS4_14ComposedLayoutINS4_7SwizzleILi2ELi4ELi3EEENS4_18smem_ptr_flag_bitsILi8EEENSU_INS5_IJNSA_ILi8EEESI_EEENS5_IJSI_SC_EEEEEEEvNS4_8identityENS4_23SM90_TMA_LOAD_MULTICASTES1B_vS1C_EENS_8epilogue10collective6detail29Sm90TmaWarpSpecializedAdapterINS1G_15DefaultEpilogueISK_SL_SL_NS1F_6thread17LinearCombinationISK_Li1EffLNS1K_9ScaleType4KindE0ELNS_15FloatRoundStyleE2ESK_EENS1_15EpilogueDefaultEEEEEvvEEEEvNT_6ParamsE,"ax",@progbits
	.align	128
.text._ZN7cutlass13device_kernelINS_4gemm6kernel13GemmUniversalIN4cute5tupleIJiiiiEEENS1_10collective13CollectiveMmaINS1_37MainloopSm90TmaGmmaWarpSpecializedFP8ILi6ENS5_IJNS4_1CILi2EEENSA_ILi1EEESC_EEENS1_35KernelTmaWarpSpecializedCooperativeEEENS5_IJNSA_ILi384EEENSA_ILi176EEENSA_ILi64EEEEEENS_12float_e4m3_tENS5_IJlSC_lEEESK_SL_NS4_8TiledMMAINS4_8MMA_AtomIJNS4_4SM904GMMA30MMA_64x16x32_F32E4M3E4M3_SS_TNILNSP_7ScaleInE1ELSR_1EEEEEENS4_6LayoutISD_NS5_IJSC_NSA_ILi0EEESV_EEEEENS5_IJNS4_10UnderscoreESY_SY_EEEEENS4_13SM90_TMA_LOADENS4_14ComposedLayoutINS4_7SwizzleILi2ELi4ELi3EEENS4_18smem_ptr_flag_bitsILi8EEENSU_INS5_IJNSA_ILi8EEESI_EEENS5_IJSI_SC_EEEEEEEvNS4_8identityENS4_23SM90_TMA_LOAD_MULTICASTES1B_vS1C_EENS_8epilogue10collective6detail29Sm90TmaWarpSpecializedAdapterINS1G_15DefaultEpilogueISK_SL_SL_NS1F_6thread17LinearCombinationISK_Li1EffLNS1K_9ScaleType4KindE0ELNS_15FloatRoundStyleE2ESK_EENS1_15EpilogueDefaultEEEEEvvEEEEvNT_6ParamsE:
        .type           _ZN7cutlass13device_kernelINS_4gemm6kernel13GemmUniversalIN4cute5tupleIJiiiiEEENS1_10collective13CollectiveMmaINS1_37MainloopSm90TmaGmmaWarpSpecializedFP8ILi6ENS5_IJNS4_1CILi2EEENSA_ILi1EEESC_EEENS1_35KernelTmaWarpSpecializedCooperativeEEENS5_IJNSA_ILi384EEENSA_ILi176EEENSA_ILi64EEEEEENS_12float_e4m3_tENS5_IJlSC_lEEESK_SL_NS4_8TiledMMAINS4_8MMA_AtomIJNS4_4SM904GMMA30MMA_64x16x32_F32E4M3E4M3_SS_TNILNSP_7ScaleInE1ELSR_1EEEEEENS4_6LayoutISD_NS5_IJSC_NSA_ILi0EEESV_EEEEENS5_IJNS4_10UnderscoreESY_SY_EEEEENS4_13SM90_TMA_LOADENS4_14ComposedLayoutINS4_7SwizzleILi2ELi4ELi3EEENS4_18smem_ptr_flag_bitsILi8EEENSU_INS5_IJNSA_ILi8EEESI_EEENS5_IJSI_SC_EEEEEEEvNS4_8identityENS4_23SM90_TMA_LOAD_MULTICASTES1B_vS1C_EENS_8epilogue10collective6detail29Sm90TmaWarpSpecializedAdapterINS1G_15DefaultEpilogueISK_SL_SL_NS1F_6thread17LinearCombinationISK_Li1EffLNS1K_9ScaleType4KindE0ELNS_15FloatRoundStyleE2ESK_EENS1_15EpilogueDefaultEEEEEvvEEEEvNT_6ParamsE,@function
        .size           _ZN7cutlass13device_kernelINS_4gemm6kernel13GemmUniversalIN4cute5tupleIJiiiiEEENS1_10collective13CollectiveMmaINS1_37MainloopSm90TmaGmmaWarpSpecializedFP8ILi6ENS5_IJNS4_1CILi2EEENSA_ILi1EEESC_EEENS1_35KernelTmaWarpSpecializedCooperativeEEENS5_IJNSA_ILi384EEENSA_ILi176EEENSA_ILi64EEEEEENS_12float_e4m3_tENS5_IJlSC_lEEESK_SL_NS4_8TiledMMAINS4_8MMA_AtomIJNS4_4SM904GMMA30MMA_64x16x32_F32E4M3E4M3_SS_TNILNSP_7ScaleInE1ELSR_1EEEEEENS4_6LayoutISD_NS5_IJSC_NSA_ILi0EEESV_EEEEENS5_IJNS4_10UnderscoreESY_SY_EEEEENS4_13SM90_TMA_LOADENS4_14ComposedLayoutINS4_7SwizzleILi2ELi4ELi3EEENS4_18smem_ptr_flag_bitsILi8EEENSU_INS5_IJNSA_ILi8EEESI_EEENS5_IJSI_SC_EEEEEEEvNS4_8identityENS4_23SM90_TMA_LOAD_MULTICASTES1B_vS1C_EENS_8epilogue10collective6detail29Sm90TmaWarpSpecializedAdapterINS1G_15DefaultEpilogueISK_SL_SL_NS1F_6thread17LinearCombinationISK_Li1EffLNS1K_9ScaleType4KindE0ELNS_15FloatRoundStyleE2ESK_EENS1_15EpilogueDefaultEEEEEvvEEEEvNT_6ParamsE,(.L_x_84 - _ZN7cutlass13device_kernelINS_4gemm6kernel13GemmUniversalIN4cute5tupleIJiiiiEEENS1_10collective13CollectiveMmaINS1_37MainloopSm90TmaGmmaWarpSpecializedFP8ILi6ENS5_IJNS4_1CILi2EEENSA_ILi1EEESC_EEENS1_35KernelTmaWarpSpecializedCooperativeEEENS5_IJNSA_ILi384EEENSA_ILi176EEENSA_ILi64EEEEEENS_12float_e4m3_tENS5_IJlSC_lEEESK_SL_NS4_8TiledMMAINS4_8MMA_AtomIJNS4_4SM904GMMA30MMA_64x16x32_F32E4M3E4M3_SS_TNILNSP_7ScaleInE1ELSR_1EEEEEENS4_6LayoutISD_NS5_IJSC_NSA_ILi0EEESV_EEEEENS5_IJNS4_10UnderscoreESY_SY_EEEEENS4_13SM90_TMA_LOADENS4_14ComposedLayoutINS4_7SwizzleILi2ELi4ELi3EEENS4_18smem_ptr_flag_bitsILi8EEENSU_INS5_IJNSA_ILi8EEESI_EEENS5_IJSI_SC_EEEEEEEvNS4_8identityENS4_23SM90_TMA_LOAD_MULTICASTES1B_vS1C_EENS_8epilogue10collective6detail29Sm90TmaWarpSpecializedAdapterINS1G_15DefaultEpilogueISK_SL_SL_NS1F_6thread17LinearCombinationISK_Li1EffLNS1K_9ScaleType4KindE0ELNS_15FloatRoundStyleE2ESK_EENS1_15EpilogueDefaultEEEEEvvEEEEvNT_6ParamsE)
        .other          _ZN7cutlass13device_kernelINS_4gemm6kernel13GemmUniversalIN4cute5tupleIJiiiiEEENS1_10collective13CollectiveMmaINS1_37MainloopSm90TmaGmmaWarpSpecializedFP8ILi6ENS5_IJNS4_1CILi2EEENSA_ILi1EEESC_EEENS1_35KernelTmaWarpSpecializedCooperativeEEENS5_IJNSA_ILi384EEENSA_ILi176EEENSA_ILi64EEEEEENS_12float_e4m3_tENS5_IJlSC_lEEESK_SL_NS4_8TiledMMAINS4_8MMA_AtomIJNS4_4SM904GMMA30MMA_64x16x32_F32E4M3E4M3_SS_TNILNSP_7ScaleInE1ELSR_1EEEEEENS4_6LayoutISD_NS5_IJSC_NSA_ILi0EEESV_EEEEENS5_IJNS4_10UnderscoreESY_SY_EEEEENS4_13SM90_TMA_LOADENS4_14ComposedLayoutINS4_7SwizzleILi2ELi4ELi3EEENS4_18smem_ptr_flag_bitsILi8EEENSU_INS5_IJNSA_ILi8EEESI_EEENS5_IJSI_SC_EEEEEEEvNS4_8identityENS4_23SM90_TMA_LOAD_MULTICASTES1B_vS1C_EENS_8epilogue10collective6detail29Sm90TmaWarpSpecializedAdapterINS1G_15DefaultEpilogueISK_SL_SL_NS1F_6thread17LinearCombinationISK_Li1EffLNS1K_9ScaleType4KindE0ELNS_15FloatRoundStyleE2ESK_EENS1_15EpilogueDefaultEEEEEvvEEEEvNT_6ParamsE,@"STO_CUDA_ENTRY STV_DEFAULT"
_ZN7cutlass13device_kernelINS_4gemm6kernel13GemmUniversalIN4cute5tupleIJiiiiEEENS1_10collective13CollectiveMmaINS1_37MainloopSm90TmaGmmaWarpSpecializedFP8ILi6ENS5_IJNS4_1CILi2EEENSA_ILi1EEESC_EEENS1_35KernelTmaWarpSpecializedCooperativeEEENS5_IJNSA_ILi384EEENSA_ILi176EEENSA_ILi64EEEEEENS_12float_e4m3_tENS5_IJlSC_lEEESK_SL_NS4_8TiledMMAINS4_8MMA_AtomIJNS4_4SM904GMMA30MMA_64x16x32_F32E4M3E4M3_SS_TNILNSP_7ScaleInE1ELSR_1EEEEEENS4_6LayoutISD_NS5_IJSC_NSA_ILi0EEESV_EEEEENS5_IJNS4_10UnderscoreESY_SY_EEEEENS4_13SM90_TMA_LOADENS4_14ComposedLayoutINS4_7SwizzleILi2ELi4ELi3EEENS4_18smem_ptr_flag_bitsILi8EEENSU_INS5_IJNSA_ILi8EEESI_EEENS5_IJSI_SC_EEEEEEEvNS4_8identityENS4_23SM90_TMA_LOAD_MULTICASTES1B_vS1C_EENS_8epilogue10collective6detail29Sm90TmaWarpSpecializedAdapterINS1G_15DefaultEpilogueISK_SL_SL_NS1F_6thread17LinearCombinationISK_Li1EffLNS1K_9ScaleType4KindE0ELNS_15FloatRoundStyleE2ESK_EENS1_15EpilogueDefaultEEEEEvvEEEEvNT_6ParamsE:
[----:B------:R-:W0:Y:S02]  /*0000*/  LDC R1, c[0x0][0x28] ;  /* 0x00000a00ff017b82 */ /* 0x000e240000000800 */
[----:B0-----:R-:W-:Y:S01]  /*0010*/  VIADD R1, R1, 0xfffff9b8 ;  /* 0xfffff9b801017836 */ /* 0x001fe20000000000 */
[----:B------:R-:W0:Y:S01]  /*0020*/  S2R R4, SR_TID.X ;  /* 0x0000000000047919 */ /* 0x000e220000002100 */
[----:B------:R-:W-:Y:S01]  /*0030*/  ELECT P0, URZ, PT ;  /* 0x00000000003f782f */ /* 0x000fe20003800000 */
[----:B------:R-:W-:Y:S01]  /*0040*/  BSSY B0, `(.L_x_0) ;  /* 0x0000015000007945 */ /* 0x000fe20003800000 */
[--C-:B0-----:R-:W-:Y:S02]  /*0050*/  SHF.R.U32.HI R0, RZ, 0x5, R4.reuse ;  /* 0x00000005ff007819 */ /* 0x101fe40000011604 */
[----:B------:R-:W-:-:S03]  /*0060*/  SHF.R.U32.HI R2, RZ, 0x7, R4 ;  /* 0x00000007ff027819 */ /* 0x000fc60000011604 */
[----:B------:R-:W0:Y:S04]  /*0070*/  SHFL.IDX PT, R3, R0, RZ, 0x1f ;  /* 0x00001fff00037589 */ /* 0x000e2800000e0000 */
[----:B------:R-:W1:Y:S01]  /*0080*/  SHFL.IDX PT, R2, R2, RZ, 0x1f ;  /* 0x00001fff02027589 */ /* 0x000e6200000e0000 */
[----:B0-----:R-:W-:Y:S02]  /*0090*/  R2UR UR4, R3 ;  /* 0x00000000030472ca */ /* 0x001fe400000e0000 */
[----:B-1----:R-:W-:-:S11]  /*00a0*/  R2UR UR6, R2 ;  /* 0x00000000020672ca */ /* 0x002fd600000e0000 */
[----:B------:R-:W-:Y:S02]  /*00b0*/  USHF.R.S32.HI UR5, URZ, 0x1f, UR4 ;  /* 0x0000001f3f057899 */ /* 0x000fe40008011404 */
[----:B------:R-:W-:Y:S02]  /*00c0*/  ISETP.NE.OR P0, PT, RZ, UR4, !P0 ;  /* 0x00000004ff007c0c */ /* 0x000fe4000c705670 */
[----:B------:R-:W-:-:S04]  /*00d0*/  ULEA.HI UR5, UR5, UR4, URZ, 0x2 ;  /* 0x0000000405057291 */ /* 0x000fc8000f8f103f */
[----:B------:R-:W-:-:S04]  /*00e0*/  ULOP3.LUT UR5, UR5, 0xfffffffc, URZ, 0xc0, !UPT ;  /* 0xfffffffc05057892 */ /* 0x000fc8000f8ec03f */
[----:B------:R-:W-:-:S03]  /*00f0*/  UIADD3 UR8, UR4, -UR5, URZ ;  /* 0x8000000504087290 */ /* 0x000fc6000fffe03f */
[----:B------:R-:W-:Y:S09]  /*0100*/  @P0 BRA `(.L_x_1) ;  /* 0x0000000000200947 */ /* 0x000ff20003800000 */
[----:B------:R-:W-:Y:S02]  /*0110*/  ULDC.64 UR4, c[0x0][0x198] ;  /* 0x0000660000047ab9 */ /* 0x000fe40000000a00 */
[----:B------:R-:W-:Y:S02]  /*0120*/  UIADD3 UR10, UP0, UR4, 0xf0, URZ ;  /* 0x000000f0040a7890 */ /* 0x000fe4000ff1e03f */
[----:B------:R-:W-:Y:S02]  /*0130*/  UIADD3 UR4, UP1, UR4, 0x1f0, URZ ;  /* 0x000001f004047890 */ /* 0x000fe4000ff3e03f */
[----:B------:R-:W-:Y:S02]  /*0140*/  UIADD3.X UR11, URZ, UR5, URZ, UP0, !UPT ;  /* 0x000000053f0b7290 */ /* 0x000fe400087fe43f */
[----:B------:R-:W-:-:S07]  /*0150*/  UIADD3.X UR5, URZ, UR5, URZ, UP1, !UPT ;  /* 0x000000053f057290 */ /* 0x000fce0008ffe43f */
[----:B------:R0:W-:Y:S02]  /*0160*/  UTMACCTL.PF [UR10] ;  /* 0x000000000a0079b9 */ /* 0x0001e40008040000 */
[----:B------:R0:W-:Y:S02]  /*0170*/  UTMACCTL.PF [UR4] ;  /* 0x00000000040079b9 */ /* 0x0001e40008040000 */
[----:B0-----:R-:W-:Y:S01]  /*0180*/  NOP ;  /* 0x0000000000007918 */ /* 0x001fe20000000000 */
.L_x_1:
[----:B------:R-:W-:Y:S05]  /*0190*/  BSYNC B0 ;  /* 0x0000000000007941 */ /* 0x000fea0003800000 */
.L_x_0:
[----:B------:R-:W0:Y:S01]  /*01a0*/  SHFL.IDX PT, R3, R0, RZ, 0x1f ;  /* 0x00001fff00037589 */ /* 0x000e2200000e0000 */
[----:B------:R-:W-:Y:S01]  /*01b0*/  UISETP.NE.AND UP0, UPT, UR8, 0x3, UPT ;  /* 0x000000030800788c */ /* 0x000fe2000bf05270 */
[----:B------:R-:W-:Y:S01]  /*01c0*/  ISETP.NE.AND P1, PT, RZ, UR6, PT ;  /* 0x00000006ff007c0c */ /* 0x000fe2000bf25270 */
[----:B------:R-:W-:Y:S02]  /*01d0*/  UIADD3 UR10, UR6, -0x1, URZ ;  /* 0xffffffff060a7890 */ /* 0x000fe4000fffe03f */
[----:B------:R-:W-:Y:S02]  /*01e0*/  UISETP.EQ.OR UP0, UPT, UR8, URZ, !UP0 ;  /* 0x0000003f0800728c */ /* 0x000fe4000c702670 */
[----:B------:R-:W-:Y:S02]  /*01f0*/  UISETP.GE.U32.AND UP1, UPT, UR10, 0x2, UPT ;  /* 0x000000020a00788c */ /* 0x000fe4000bf26070 */
[----:B------:R-:W-:-:S04]  /*0200*/  UISETP.EQ.AND UP0, UPT, UR6, URZ, UP0 ;  /* 0x0000003f0600728c */ /* 0x000fc80008702270 */
[----:B------:R-:W-:-:S04]  /*0210*/  USEL UR60, URZ, 0x1, !UP0 ;  /* 0x000000013f3c7887 */ /* 0x000fc8000c000000 */
[----:B------:R-:W-:Y:S01]  /*0220*/  USEL UR60, UR60, 0x2, UP1 ;  /* 0x000000023c3c7887 */ /* 0x000fe20008800000 */
[----:B0-----:R-:W-:-:S13]  /*0230*/  ISETP.NE.AND P0, PT, R3, RZ, PT ;  /* 0x000000ff0300720c */ /* 0x001fda0003f05270 */
[----:B------:R-:W-:Y:S05]  /*0240*/  @P0 BRA `(.L_x_2) ;  /* 0x0000000000680947 */ /* 0x000fea0003800000 */
[----:B------:R-:W0:Y:S01]  /*0250*/  S2UR UR9, SR_CgaCtaId ;  /* 0x00000000000979c3 */ /* 0x000e220000008800 */
[----:B------:R-:W-:Y:S01]  /*0260*/  UMOV UR4, 0x400 ;  /* 0x0000040000047882 */ /* 0x000fe20000000000 */
[----:B------:R-:W-:Y:S01]  /*0270*/  UMOV UR5, 0x1 ;  /* 0x0000000100057882 */ /* 0x000fe20000000000 */
[----:B------:R-:W-:Y:S01]  /*0280*/  UMOV UR6, 0x4 ;  /* 0x0000000400067882 */ /* 0x000fe20000000000 */
[----:B------:R-:W-:Y:S01]  /*0290*/  ELECT P0, URZ, PT ;  /* 0x00000000003f782f */ /* 0x000fe20003800000 */
[----:B------:R-:W-:-:S04]  /*02a0*/  UIADD3 UR6, -UR6, 0x100000, URZ ;  /* 0x0010000006067890 */ /* 0x000fc8000fffe13f */
[----:B------:R-:W-:Y:S02]  /*02b0*/  USHF.L.U32 UR7, UR6, 0xb, URZ ;  /* 0x0000000b06077899 */ /* 0x000fe4000800063f */
[----:B------:R-:W-:Y:S02]  /*02c0*/  USHF.L.U32 UR6, UR6, 0x1, URZ ;  /* 0x0000000106067899 */ /* 0x000fe4000800063f */
[----:B0-----:R-:W-:Y:S02]  /*02d0*/  ULEA UR9, UR9, UR4, 0x18 ;  /* 0x0000000409097291 */ /* 0x001fe4000f8ec03f */
[----:B------:R-:W-:-:S04]  /*02e0*/  UIADD3 UR4, -UR5, 0x100000, URZ ;  /* 0x0010000005047890 */ /* 0x000fc8000fffe13f */
[----:B------:R-:W-:Y:S02]  /*02f0*/  USHF.L.U32 UR5, UR4, 0xb, URZ ;  /* 0x0000000b04057899 */ /* 0x000fe4000800063f */
[----:B------:R-:W-:Y:S01]  /*0300*/  USHF.L.U32 UR4, UR4, 0x1, URZ ;  /* 0x0000000104047899 */ /* 0x000fe2000800063f */
[----:B------:R-:W0:Y:S11]  /*0310*/  FENCE.VIEW.ASYNC.S ;  /* 0x00000000000073c6 */ /* 0x000e360000000000 */
[----:B0-----:R0:W1:Y:S01]  /*0320*/  SYNCS.EXCH.64 URZ, [UR9], UR4 ;  /* 0x00000004093f75b2 */ /* 0x0010620008000100 */
[----:B------:R0:W2:Y:S01]  /*0330*/  SYNCS.EXCH.64 URZ, [UR9+0x30], UR6 ;  /* 0x00003006093f75b2 */ /* 0x0000a20008000100 */
[----:B------:R0:W3:Y:S01]  /*0340*/  SYNCS.EXCH.64 URZ, [UR9+0x8], UR4 ;  /* 0x00000804093f75b2 */ /* 0x0000e20008000100 */
[----:B------:R0:W4:Y:S01]  /*0350*/  SYNCS.EXCH.64 URZ, [UR9+0x38], UR6 ;  /* 0x00003806093f75b2 */ /* 0x0001220008000100 */
[----:B------:R0:W0:Y:S01]  /*0360*/  SYNCS.EXCH.64 URZ, [UR9+0x10], UR4 ;  /* 0x00001004093f75b2 */ /* 0x0000220008000100 */
[----:B------:R0:W0:Y:S01]  /*0370*/  SYNCS.EXCH.64 URZ, [UR9+0x40], UR6 ;  /* 0x00004006093f75b2 */ /* 0x0000220008000100 */
[----:B------:R0:W0:Y:S01]  /*0380*/  SYNCS.EXCH.64 URZ, [UR9+0x18], UR4 ;  /* 0x00001804093f75b2 */ /* 0x0000220008000100 */
[----:B------:R0:W0:Y:S01]  /*0390*/  SYNCS.EXCH.64 URZ, [UR9+0x48], UR6 ;  /* 0x00004806093f75b2 */ /* 0x0000220008000100 */
[----:B------:R0:W0:Y:S01]  /*03a0*/  SYNCS.EXCH.64 URZ, [UR9+0x20], UR4 ;  /* 0x00002004093f75b2 */ /* 0x0000220008000100 */
[----:B------:R0:W0:Y:S01]  /*03b0*/  SYNCS.EXCH.64 URZ, [UR9+0x50], UR6 ;  /* 0x00005006093f75b2 */ /* 0x0000220008000100 */
[----:B------:R0:W0:Y:S01]  /*03c0*/  SYNCS.EXCH.64 URZ, [UR9+0x28], UR4 ;  /* 0x00002804093f75b2 */ /* 0x0000220008000100 */
[----:B------:R0:W0:Y:S01]  /*03d0*/  SYNCS.EXCH.64 URZ, [UR9+0x58], UR6 ;  /* 0x00005806093f75b2 */ /* 0x0000220008000100 */
[----:B------:R-:W-:Y:S01]  /*03e0*/  NOP ;  /* 0x0000000000007918 */ /* 0x000fe20000000000 */
.L_x_2:
[----:B------:R-:W-:Y:S01]  /*03f0*/  SHF.R.S32.HI R2, RZ, 0x1f, R4 ;  /* 0x0000001fff027819 */ /* 0x000fe20000011404 */
[----:B------:R-:W5:Y:S01]  /*0400*/  SHFL.IDX PT, R0, R0, RZ, 0x1f ;  /* 0x00001fff00007589 */ /* 0x000f6200000e0000 */
[----:B0-----:R-:W0:Y:S01]  /*0410*/  S2UR UR9, SR_CTAID.X ;  /* 0x00000000000979c3 */ /* 0x001e220000002500 */
[----:B------:R-:W-:Y:S02]  /*0420*/  ELECT P0, URZ, PT ;  /* 0x00000000003f782f */ /* 0x000fe40003800000 */
[----:B------:R-:W-:Y:S01]  /*0430*/  LEA.HI R2, R2, R4, RZ, 0x7 ;  /* 0x0000000402027211 */ /* 0x000fe200078f38ff */
[----:B------:R-:W-:Y:S01]  /*0440*/  ULDC UR4, c[0x0][0x150] ;  /* 0x0000540000047ab9 */ /* 0x000fe20000000800 */
[----:B------:R-:W-:Y:S01]  /*0450*/  SHF.R.S32.HI R6, RZ, 0x1f, R3 ;  /* 0x0000001fff067819 */ /* 0x000fe20000011403 */
[----:B------:R-:W-:Y:S01]  /*0460*/  NOP ;  /* 0x0000000000007918 */ /* 0x000fe20000000000 */
[----:B------:R-:W-:Y:S01]  /*0470*/  LOP3.LUT R2, R2, 0xffffff80, RZ, 0xc0, !PT ;  /* 0xffffff8002027812 */ /* 0x000fe200078ec0ff */
[----:B------:R-:W-:Y:S01]  /*0480*/  NOP ;  /* 0x0000000000007918 */ /* 0x000fe20000000000 */
[----:B------:R-:W-:Y:S01]  /*0490*/  LEA.HI R6, R6, R3, RZ, 0x2 ;  /* 0x0000000306067211 */ /* 0x000fe200078f10ff */
[----:B------:R-:W1:Y:S02]  /*04a0*/  LDC R8, c[0x0][0x144] ;  /* 0x00005100ff087b82 */ /* 0x000e640000000800 */
[----:B------:R-:W-:Y:S01]  /*04b0*/  IMAD.IADD R4, R4, 0x1, -R2 ;  /* 0x0000000104047824 */ /* 0x000fe200078e0a02 */
[----:B------:R-:W-:Y:S01]  /*04c0*/  LOP3.LUT R6, R6, 0x3ffffffc, RZ, 0xc0, !PT ;  /* 0x3ffffffc06067812 */ /* 0x000fe200078ec0ff */
[----:B------:R-:W2:Y:S03]  /*04d0*/  S2R R2, SR_CTAID.Y ;  /* 0x0000000000027919 */ /* 0x000ea60000002600 */
[----:B------:R-:W-:Y:S01]  /*04e0*/  SHF.R.S32.HI R5, RZ, 0x1f, R4 ;  /* 0x0000001fff057819 */ /* 0x000fe20000011404 */
[----:B------:R-:W-:Y:S01]  /*04f0*/  IMAD.IADD R6, R3, 0x1, -R6 ;  /* 0x0000000103067824 */ /* 0x000fe200078e0a06 */
[----:B------:R-:W3:Y:S02]  /*0500*/  LDC R13, c[0x0][0x148] ;  /* 0x00005200ff0d7b82 */ /* 0x000ee40000000800 */
[----:B------:R-:W-:-:S02]  /*0510*/  LEA.HI R5, R5, R4, RZ, 0x3 ;  /* 0x0000000405057211 */ /* 0x000fc400078f18ff */
[----:B-----5:R-:W-:Y:S02]  /*0520*/  ISETP.NE.OR P0, PT, R0, RZ, !P0 ;  /* 0x000000ff0000720c */ /* 0x020fe40004705670 */
[--C-:B------:R-:W-:Y:S02]  /*0530*/  SHF.R.S32.HI R0, RZ, 0x3, R5.reuse ;  /* 0x00000003ff007819 */ /* 0x100fe40000011405 */
[----:B------:R-:W-:Y:S02]  /*0540*/  SHF.R.S32.HI R5, RZ, 0x1f, R5 ;  /* 0x0000001fff057819 */ /* 0x000fe40000011405 */
[----:B0-----:R-:W-:Y:S02]  /*0550*/  I2FP.F32.U32 R7, UR9 ;  /* 0x0000000900077c45 */ /* 0x001fe40008201000 */
[----:B------:R-:W-:-:S03]  /*0560*/  LEA.HI R5, R5, R0, RZ, 0x2 ;  /* 0x0000000005057211 */ /* 0x000fc600078f10ff */
[----:B------:R-:W-:Y:S01]  /*0570*/  FMUL R7, R7, UR4 ;  /* 0x0000000407077c20 */ /* 0x000fe20008400000 */
[----:B------:R-:W-:Y:S01]  /*0580*/  LOP3.LUT R5, R5, 0xfffffffc, RZ, 0xc0, !PT ;  /* 0xfffffffc05057812 */ /* 0x000fe200078ec0ff */
[----:B------:R-:W-:Y:S01]  /*0590*/  VOTEU.ALL UP0, P0 ;  /* 0x00000000003f7886 */ /* 0x000fe20000000000 */
[----:B------:R-:W-:Y:S01]  /*05a0*/  ULDC UR4, c[0x0][0x154] ;  /* 0x0000550000047ab9 */ /* 0x000fe20000000800 */
[----:B------:R-:W-:Y:S02]  /*05b0*/  VOTEU.ALL UP1, P0 ;  /* 0x00000000003f7886 */ /* 0x000fe40000020000 */
[----:B------:R-:W0:Y:S01]  /*05c0*/  F2I.U32.TRUNC.NTZ R7, R7 ;  /* 0x0000000700077305 */ /* 0x000e22000020f000 */
[----:B------:R-:W-:Y:S01]  /*05d0*/  IMAD.IADD R5, R0, 0x1, -R5 ;  /* 0x0000000100057824 */ /* 0x000fe200078e0a05 */
[----:B------:R-:W5:Y:S01]  /*05e0*/  @!UP0 S2UR UR7, SR_CgaCtaId ;  /* 0x00000000000789c3 */ /* 0x000f620000008800 */
[----:B------:R-:W-:Y:S02]  /*05f0*/  @!UP0 UMOV UR6, 0x400 ;  /* 0x0000040000068882 */ /* 0x000fe40000000000 */
[----:B------:R-:W-:Y:S01]  /*0600*/  IMAD R5, R6, 0x4, R5 ;  /* 0x0000000406057824 */ /* 0x000fe200078e0205 */
[----:B--2---:R-:W-:-:S04]  /*0610*/  I2FP.F32.U32 R9, R2 ;  /* 0x0000000200097245 */ /* 0x004fc80000201000 */
[----:B------:R-:W-:Y:S01]  /*0620*/  LEA.HI R0, R5, R5, RZ, 0x1 ;  /* 0x0000000505007211 */ /* 0x000fe200078f08ff */
[----:B------:R-:W-:Y:S01]  /*0630*/  FMUL R9, R9, UR4 ;  /* 0x0000000409097c20 */ /* 0x000fe20008400000 */
[----:B------:R-:W-:Y:S02]  /*0640*/  UMOV UR4, 0x20 ;  /* 0x0000002000047882 */ /* 0x000fe40000000000 */
[----:B------:R-:W-:Y:S01]  /*0650*/  LOP3.LUT R6, R0, 0xfffffffe, RZ, 0xc0, !PT ;  /* 0xfffffffe00067812 */ /* 0x000fe200078ec0ff */
[----:B0-----:R-:W-:Y:S01]  /*0660*/  IMAD.MOV R11, RZ, RZ, -R7 ;  /* 0x000000ffff0b7224 */ /* 0x001fe200078e0a07 */
[----:B------:R-:W-:-:S04]  /*0670*/  @!UP0 UIADD3 UR4, -UR4, 0x100000, URZ ;  /* 0x0010000004048890 */ /* 0x000fc8000fffe13f */
[----:B------:R-:W-:Y:S02]  /*0680*/  @!UP0 USHF.L.U32 UR5, UR4, 0xb, URZ ;  /* 0x0000000b04058899 */ /* 0x000fe4000800063f */
[----:B------:R-:W-:Y:S01]  /*0690*/  @!UP0 USHF.L.U32 UR4, UR4, 0x1, URZ ;  /* 0x0000000104048899 */ /* 0x000fe2000800063f */
[----:B------:R-:W0:Y:S01]  /*06a0*/  F2I.U32.TRUNC.NTZ R9, R9 ;  /* 0x0000000900097305 */ /* 0x000e22000020f000 */
[----:B-1----:R-:W-:Y:S02]  /*06b0*/  IMAD R0, R8, R11, UR9 ;  /* 0x0000000908007e24 */ /* 0x002fe4000f8e020b */
[C---:B------:R-:W-:Y:S02]  /*06c0*/  IMAD.IADD R7, R5.reuse, 0x1, -R6 ;  /* 0x0000000105077824 */ /* 0x040fe400078e0a06 */
[----:B------:R-:W-:-:S03]  /*06d0*/  IMAD.SHL.U32 R6, R5, 0x4, RZ ;  /* 0x0000000405067824 */ /* 0x000fc600078e00ff */
[----:B------:R-:W-:Y:S01]  /*06e0*/  ISETP.NE.AND P2, PT, R7, R0, PT ;  /* 0x000000000700720c */ /* 0x000fe20003f45270 */
[----:B-----5:R-:W-:Y:S01]  /*06f0*/  @!UP0 ULEA UR6, UR7, UR6, 0x18 ;  /* 0x0000000607068291 */ /* 0x020fe2000f8ec03f */
[----:B------:R-:W-:Y:S01]  /*0700*/  LOP3.LUT R10, R5, 0xc, R6, 0x78, !PT ;  /* 0x0000000c050a7812 */ /* 0x000fe200078e7806 */
[----:B------:R-:W1:Y:S01]  /*0710*/  LDC R7, c[0x0][0x140] ;  /* 0x00005000ff077b82 */ /* 0x000e620000000800 */
[----:B------:R-:W-:Y:S01]  /*0720*/  VOTEU.ALL UP0, P0 ;  /* 0x00000000003f7886 */ /* 0x000fe20000000000 */
[----:B------:R-:W-:Y:S01]  /*0730*/  LOP3.LUT P0, RZ, R4, 0x7, RZ, 0xc0, !PT ;  /* 0x0000000704ff7812 */ /* 0x000fe2000780c0ff */
[----:B0-----:R-:W-:Y:S01]  /*0740*/  IMAD.MOV R12, RZ, RZ, -R9 ;  /* 0x000000ffff0c7224 */ /* 0x001fe200078e0a09 */
[----:B------:R0:W-:Y:S01]  /*0750*/  STL [R1+0x4c4], R10 ;  /* 0x0004c40a01007387 */ /* 0x0001e20000100800 */
[----:B------:R-:W-:Y:S01]  /*0760*/  IMAD.MOV.U32 R4, RZ, RZ, 0x1 ;  /* 0x00000001ff047424 */ /* 0x000fe200078e00ff */
[----:B------:R-:W-:Y:S01]  /*0770*/  ISETP.LT.U32.AND P0, PT, R10, 0x2, !P0 ;  /* 0x000000020a00780c */ /* 0x000fe20004701070 */
[----:B---3--:R-:W-:-:S03]  /*0780*/  IMAD R6, R13, R12, R2 ;  /* 0x0000000c0d067224 */ /* 0x008fc600078e0202 */
[----:B------:R-:W-:Y:S01]  /*0790*/  @P2 LEA.HI R5, R10, R10, RZ, 0x1 ;  /* 0x0000000a0a052211 */ /* 0x000fe200078f08ff */
[----:B------:R-:W2:Y:S02]  /*07a0*/  FENCE.VIEW.ASYNC.S ;  /* 0x00000000000073c6 */ /* 0x000ea40000000000 */
[----:B--2---:R0:W2:Y:S01]  /*07b0*/  @!UP0 SYNCS.EXCH.64 URZ, [UR6+0x70], UR4 ;  /* 0x00007004063f85b2 */ /* 0x0040a20008000100 */
[----:B------:R-:W-:-:S04]  /*07c0*/  @P2 SHF.R.S32.HI R5, RZ, 0x1, R5 ;  /* 0x00000001ff052819 */ /* 0x000fc80000011405 */
[----:B------:R-:W-:Y:S02]  /*07d0*/  @P2 ISETP.NE.AND P3, PT, R5, R6, PT ;  /* 0x000000060500220c */ /* 0x000fe40003f65270 */
[----:B------:R-:W-:Y:S02]  /*07e0*/  SEL R5, RZ, 0x1, !P0 ;  /* 0x00000001ff057807 */ /* 0x000fe40004000000 */
[----:B------:R-:W-:Y:S02]  /*07f0*/  @P2 SEL R4, RZ, 0x1, P3 ;  /* 0x00000001ff042807 */ /* 0x000fe40001800000 */
[----:B-1----:R-:W-:Y:S02]  /*0800*/  ISETP.EQ.U32.AND P4, PT, R7, 0x1, PT ;  /* 0x000000010700780c */ /* 0x002fe40003f82070 */
[----:B------:R-:W-:Y:S01]  /*0810*/  LOP3.LUT R4, R4, R5, RZ, 0xc0, !PT ;  /* 0x0000000504047212 */ /* 0x000fe200078ec0ff */
[----:B------:R0:W1:Y:S01]  /*0820*/  @!UP1 SYNCS.EXCH.64 URZ, [UR6+0x78], UR4 ;  /* 0x00007804063f95b2 */ /* 0x0000620008000100 */
[----:B------:R-:W-:-:S03]  /*0830*/  NOP ;  /* 0x0000000000007918 */ /* 0x000fc60000000000 */
[----:B------:R0:W-:Y:S06]  /*0840*/  STL [R1+0x4bc], R4 ;  /* 0x0004bc0401007387 */ /* 0x0001ec0000100800 */
[----:B--2---:R-:W-:Y:S05]  /*0850*/  @!P4 BRA `(.L_x_3) ;  /* 0x000000000008c947 */ /* 0x004fea0003800000 */
[----:B-1--4-:R-:W-:Y:S01]  /*0860*/  UCGABAR_ARV ;  /* 0x00000000000079c7 */ /* 0x012fe20008000000 */
[----:B------:R-:W-:Y:S05]  /*0870*/  BRA `(.L_x_4) ;  /* 0x0000000000047947 */ /* 0x000fea0003800000 */
.L_x_3:
[----:B-1--4-:R-:W-:Y:S01]  /*0880*/  NOP ;  /* 0x0000000000007918 */ /* 0x012fe20000000000 */
.L_x_4:
[----:B0-----:R-:W0:Y:S01]  /*0890*/  LDC R4, c[0x0][0x65c] ;  /* 0x00019700ff047b82 */ /* 0x001e220000000800 */
[----:B------:R-:W-:Y:S01]  /*08a0*/  IMAD.U32 R6, RZ, RZ, UR9 ;  /* 0x00000009ff067e24 */ /* 0x000fe2000f8e00ff */
[----:B------:R-:W-:Y:S01]  /*08b0*/  LOP3.LUT R5, R5, 0x7fffffff, RZ, 0xc0, !PT ;  /* 0x7fffffff05057812 */ /* 0x000fe200078ec0ff */
[----:B------:R-:W-:Y:S01]  /*08c0*/  IMAD.MOV.U32 R7, RZ, RZ, RZ ;  /* 0x000000ffff077224 */ /* 0x000fe200078e00ff */
[----:B0-----:R-:W-:-:S13]  /*08d0*/  ISETP.NE.AND P2, PT, R4, 0x1, PT ;  /* 0x000000010400780c */ /* 0x001fda0003f45270 */
[----:B------:R-:W0:Y:S01]  /*08e0*/  @P2 LDC R9, c[0x0][0x10] ;  /* 0x00000400ff092b82 */ /* 0x000e220000000800 */
[----:B------:R-:W-:Y:S01]  /*08f0*/  @P2 IMAD.MOV.U32 R3, RZ, RZ, RZ ;  /* 0x000000ffff032224 */ /* 0x000fe200078e00ff */
[----:B------:R-:W-:Y:S01]  /*0900*/  @P2 LOP3.LUT R5, R5, 0x80000000, RZ, 0xfc, !PT ;  /* 0x8000000005052812 */ /* 0x000fe200078efcff */
[----:B------:R-:W-:-:S05]  /*0910*/  @P2 IMAD.MOV.U32 R15, RZ, RZ, RZ ;  /* 0x000000ffff0f2224 */ /* 0x000fca00078e00ff */
[----:B------:R-:W1:Y:S01]  /*0920*/  @!P2 LDC R11, c[0x0][0xc] ;  /* 0x00000300ff0bab82 */ /* 0x000e620000000800 */
[----:B0-----:R-:W-:-:S04]  /*0930*/  @P2 IMAD.WIDE.U32 R8, R9, UR9, R2 ;  /* 0x0000000909082c25 */ /* 0x001fc8000f8e0002 */
[----:B------:R-:W-:Y:S02]  /*0940*/  @P2 IMAD.MOV.U32 R14, RZ, RZ, R8 ;  /* 0x000000ffff0e2224 */ /* 0x000fe400078e0008 */
[----:B------:R-:W-:Y:S02]  /*0950*/  @P2 IMAD.IADD R23, R9, 0x1, R15 ;  /* 0x0000000109172824 */ /* 0x000fe400078e020f */
[----:B-1----:R-:W-:-:S04]  /*0960*/  @!P2 IMAD.WIDE.U32 R6, R2, R11, R6 ;  /* 0x0000000b0206a225 */ /* 0x002fc800078e0006 */
[----:B------:R-:W-:Y:S02]  /*0970*/  @!P2 IMAD.MOV.U32 R14, RZ, RZ, R6 ;  /* 0x000000ffff0ea224 */ /* 0x000fe400078e0006 */
[----:B------:R-:W-:-:S03]  /*0980*/  @!P2 IMAD.MOV.U32 R23, RZ, RZ, R7 ;  /* 0x000000ffff17a224 */ /* 0x000fc600078e0007 */
[----:B------:R0:W-:Y:S04]  /*0990*/  STL [R1+0x4d4], R14 ;  /* 0x0004d40e01007387 */ /* 0x0001e80000100800 */
[----:B------:R0:W-:Y:S01]  /*09a0*/  STL [R1+0x4d0], R23 ;  /* 0x0004d01701007387 */ /* 0x0001e20000100800 */
[----:B------:R-:W-:Y:S05]  /*09b0*/  @!P4 BRA `(.L_x_5) ;  /* 0x00000000000cc947 */ /* 0x000fea0003800000 */
[----:B------:R-:W-:Y:S01]  /*09c0*/  UCGABAR_WAIT ;  /* 0x0000000000007dc7 */ /* 0x000fe20008000000 */
[----:B------:R-:W-:Y:S01]  /*09d0*/  CCTL.IVALL ;  /* 0x00000000ff00798f */ /* 0x000fe20002000000 */
[----:B------:R-:W-:Y:S05]  /*09e0*/  BRA `(.L_x_6) ;  /* 0x0000000000047947 */ /* 0x000fea0003800000 */
.L_x_5:
[----:B------:R-:W-:Y:S06]  /*09f0*/  BAR.SYNC.DEFER_BLOCKING 0x0 ;  /* 0x0000000000007b1d */ /* 0x000fec0000010000 */
.L_x_6:
[----:B------:R-:W-:Y:S05]  /*0a00*/  @!P1 BRA `(.L_x_7) ;  /* 0x000002f800b49947 */ /* 0x000fea0003800000 */
[----:B------:R-:W-:-:S06]  /*0a10*/  UISETP.GT.U32.AND UP0, UPT, UR10, 0x1, UPT ;  /* 0x000000010a00788c */ /* 0x000fcc000bf04070 */
[----:B------:R-:W-:-:S13]  /*0a20*/  PLOP3.LUT P0, PT, PT, PT, UP0, 0x80, 0x0 ;  /* 0x000000000000781c */ /* 0x000fda0003f0f008 */
[----:B------:R-:W-:Y:S05]  /*0a30*/  @P0 EXIT ;  /* 0x000000000000094d */ /* 0x000fea0003800000 */
[----:B------:R-:W-:Y:S01]  /*0a40*/  IMAD.MOV.U32 R6, RZ, RZ, -0x1 ;  /* 0xffffffffff067424 */ /* 0x000fe200078e00ff */
[----:B------:R-:W-:Y:S01]  /*0a50*/  ULDC.64 UR4, c[0x0][0x650] ;  /* 0x0001940000047ab9 */ /* 0x000fe20000000a00 */
[----:B------:R-:W-:Y:S01]  /*0a60*/  IMAD.MOV.U32 R7, RZ, RZ, -0x1 ;  /* 0xffffffffff077424 */ /* 0x000fe200078e00ff */
[----:B------:R-:W-:Y:S01]  /*0a70*/  ISETP.GE.U32.AND P0, PT, R14, UR4, PT ;  /* 0x000000040e007c0c */ /* 0x000fe2000bf06070 */
[----:B------:R-:W-:Y:S01]  /*0a80*/  UMOV UR4, 0xffffffff ;  /* 0xffffffff00047882 */ /* 0x000fe20000000000 */
[----:B------:R1:W-:Y:S01]  /*0a90*/  STL [R1+0x4c8], R6 ;  /* 0x0004c80601007387 */ /* 0x0003e20000100800 */
[----:B------:R-:W-:Y:S02]  /*0aa0*/  PRMT R4, RZ, 0x7610, R4 ;  /* 0x00007610ff047816 */ /* 0x000fe40000000004 */
[----:B------:R-:W-:Y:S01]  /*0ab0*/  ISETP.GE.U32.AND.EX P0, PT, R23, UR5, PT, P0 ;  /* 0x0000000517007c0c */ /* 0x000fe2000bf06100 */
[----:B------:R2:W-:Y:S01]  /*0ac0*/  STL [R1+0x4cc], R7 ;  /* 0x0004cc0701007387 */ /* 0x0005e20000100800 */
[----:B-1----:R-:W-:-:S05]  /*0ad0*/  IMAD.U32 R6, RZ, RZ, UR4 ;  /* 0x00000004ff067e24 */ /* 0x002fca000f8e00ff */
[----:B------:R2:W-:Y:S06]  /*0ae0*/  STL [R1+0x4c0], R6 ;  /* 0x0004c00601007387 */ /* 0x0005ec0000100800 */
[----:B------:R-:W-:Y:S05]  /*0af0*/  @P0 BRA `(.L_x_8) ;  /* 0x0000000400400947 */ /* 0x000fea0003800000 */
[----:B------:R-:W1:Y:S01]  /*0b00*/  LDC.64 R16, c[0x0][0x628] ;  /* 0x00018a00ff107b82 */ /* 0x000e620000000a00 */
[----:B--2---:R-:W-:Y:S02]  /*0b10*/  IMAD.MOV.U32 R6, RZ, RZ, R14 ;  /* 0x000000ffff067224 */ /* 0x004fe400078e000e */
[----:B------:R-:W-:-:S05]  /*0b20*/  IMAD.MOV.U32 R7, RZ, RZ, R23 ;  /* 0x000000ffff077224 */ /* 0x000fca00078e0017 */
[----:B------:R-:W2:Y:S08]  /*0b30*/  LDC R4, c[0x0][0x630] ;  /* 0x00018c00ff047b82 */ /* 0x000eb00000000800 */
[----:B------:R-:W3:Y:S01]  /*0b40*/  LDC.64 R18, c[0x0][0x620] ;  /* 0x00018800ff127b82 */ /* 0x000ee20000000a00 */
[----:B-1----:R-:W-:-:S04]  /*0b50*/  ISETP.NE.U32.AND P0, PT, R16, RZ, PT ;  /* 0x000000ff1000720c */ /* 0x002fc80003f05070 */
[----:B------:R-:W-:-:S13]  /*0b60*/  ISETP.NE.AND.EX P0, PT, R17, RZ, PT, P0 ;  /* 0x000000ff1100720c */ /* 0x000fda0003f05300 */
[----:B--23--:R-:W-:Y:S05]  /*0b70*/  @!P0 BRA `(.L_x_9) ;  /* 0x0000000000288947 */ /* 0x00cfea0003800000 */
[----:B------:R-:W1:Y:S02]  /*0b80*/  LDC R11, c[0x0][0x634] ;  /* 0x00018d00ff0b7b82 */ /* 0x000e640000000800 */
[----:B-1----:R-:W-:-:S05]  /*0b90*/  IADD3 R11, P0, R14, R11, RZ ;  /* 0x0000000b0e0b7210 */ /* 0x002fca0007f1e0ff */
[----:B------:R-:W-:-:S04]  /*0ba0*/  IMAD.X R15, RZ, RZ, R23, P0 ;  /* 0x000000ffff0f7224 */ /* 0x000fc800000e0617 */
[----:B------:R-:W-:-:S04]  /*0bb0*/  IMAD.WIDE.U32 R6, R15, R16, RZ ;  /* 0x000000100f067225 */ /* 0x000fc800078e00ff */
[----:B------:R-:W-:-:S04]  /*0bc0*/  IMAD.WIDE.U32 R8, P0, R11, R17, R6 ;  /* 0x000000110b087225 */ /* 0x000fc80007800006 */
[----:B------:R-:W-:-:S04]  /*0bd0*/  IMAD.WIDE.U32 R6, R11, R16, RZ ;  /* 0x000000100b067225 */ /* 0x000fc800078e00ff */
[----:B------:R-:W-:Y:S01]  /*0be0*/  IMAD.X R11, RZ, RZ, RZ, P0 ;  /* 0x000000ffff0b7224 */ /* 0x000fe200000e06ff */
[----:B------:R-:W-:Y:S01]  /*0bf0*/  IADD3 RZ, P0, R7, R8, RZ ;  /* 0x0000000807ff7210 */ /* 0x000fe20007f1e0ff */
[----:B------:R-:W-:-:S04]  /*0c00*/  IMAD.MOV.U32 R10, RZ, RZ, R9 ;  /* 0x000000ffff0a7224 */ /* 0x000fc800078e0009 */
[----:B------:R-:W-:-:S08]  /*0c10*/  IMAD.WIDE.U32.X R6, R15, R17, R10, P0 ;  /* 0x000000110f067225 */ /* 0x000fd000000e040a */
.L_x_9:
[----:B------:R-:W1:Y:S01]  /*0c20*/  LDC.64 R20, c[0x0][0x640] ;  /* 0x00019000ff147b82 */ /* 0x000e620000000a00 */
[-CC-:B------:R-:W-:Y:S01]  /*0c30*/  SHF.R.U64 R22, R6, R4.reuse, R7.reuse ;  /* 0x0000000406167219 */ /* 0x180fe20000001207 */
[----:B------:R-:W-:Y:S01]  /*0c40*/  IMAD.MOV.U32 R6, RZ, RZ, R14 ;  /* 0x000000ffff067224 */ /* 0x000fe200078e000e */
[----:B------:R-:W-:Y:S01]  /*0c50*/  SHF.R.U32.HI R3, RZ, R4, R7 ;  /* 0x00000004ff037219 */ /* 0x000fe20000011607 */
[----:B------:R-:W-:Y:S01]  /*0c60*/  IMAD.MOV.U32 R7, RZ, RZ, R23 ;  /* 0x000000ffff077224 */ /* 0x000fe200078e0017 */
[----:B------:R-:W-:Y:S01]  /*0c70*/  IADD3 R9, P0, RZ, -R22, RZ ;  /* 0x80000016ff097210 */ /* 0x000fe20007f1e0ff */
[----:B0-----:R-:W-:Y:S02]  /*0c80*/  IMAD R23, R13, R12, R2 ;  /* 0x0000000c0d177224 */ /* 0x001fe400078e0202 */
[----:B------:R-:W0:Y:S01]  /*0c90*/  LDC R8, c[0x0][0x618] ;  /* 0x00018600ff087b82 */ /* 0x000e220000000800 */
[----:B------:R-:W-:Y:S02]  /*0ca0*/  IMAD.MOV.U32 R13, RZ, RZ, 0x1 ;  /* 0x00000001ff0d7424 */ /* 0x000fe400078e00ff */
[----:B------:R-:W-:-:S02]  /*0cb0*/  IMAD.X R3, RZ, RZ, ~R3, P0 ;  /* 0x000000ffff037224 */ /* 0x000fc400000e0e03 */
[----:B------:R-:W-:-:S03]  /*0cc0*/  IMAD.WIDE.U32 R6, R9, R18, R6 ;  /* 0x0000001209067225 */ /* 0x000fc600078e0006 */
[----:B------:R-:W2:Y:S01]  /*0cd0*/  LDC R11, c[0x0][0x608] ;  /* 0x00018200ff0b7b82 */ /* 0x000ea20000000800 */
[----:B------:R-:W-:-:S04]  /*0ce0*/  IMAD R4, R3, R18, RZ ;  /* 0x0000001203047224 */ /* 0x000fc800078e02ff */
[----:B------:R-:W-:-:S03]  /*0cf0*/  IMAD R3, R9, R19, R4 ;  /* 0x0000001309037224 */ /* 0x000fc600078e0204 */
[----:B------:R-:W3:Y:S01]  /*0d00*/  LDC R10, c[0x0][0x658] ;  /* 0x00019600ff0a7b82 */ /* 0x000ee20000000800 */
[----:B-1----:R-:W-:Y:S01]  /*0d10*/  ISETP.NE.U32.AND P0, PT, R20, RZ, PT ;  /* 0x000000ff1400720c */ /* 0x002fe20003f05070 */
[----:B------:R-:W-:Y:S02]  /*0d20*/  IMAD.IADD R3, R7, 0x1, R3 ;  /* 0x0000000107037824 */ /* 0x000fe400078e0203 */
[----:B------:R-:W-:Y:S01]  /*0d30*/  IMAD.MOV.U32 R7, RZ, RZ, -0x1 ;  /* 0xffffffffff077424 */ /* 0x000fe200078e00ff */
[----:B------:R-:W-:-:S03]  /*0d40*/  ISETP.NE.AND.EX P0, PT, R21, RZ, PT, P0 ;  /* 0x000000ff1500720c */ /* 0x000fc60003f05300 */
[----:B------:R-:W1:Y:S01]  /*0d50*/  LDC R17, c[0x0][0x600] ;  /* 0x00018000ff117b82 */ /* 0x000e620000000800 */
[-CC-:B0-----:R-:W-:Y:S02]  /*0d60*/  SHF.R.U64 R15, R6, R8.reuse, R3.reuse ;  /* 0x00000008060f7219 */ /* 0x181fe40000001203 */
[----:B------:R-:W-:-:S05]  /*0d70*/  SHF.R.U32.HI R4, RZ, R8, R3 ;  /* 0x00000008ff047219 */ /* 0x000fca0000011603 */
[----:B------:R-:W0:Y:S01]  /*0d80*/  LDC R14, c[0x0][0x648] ;  /* 0x00019200ff0e7b82 */ /* 0x000e220000000800 */
[-CC-:B--2---:R-:W-:Y:S02]  /*0d90*/  SHF.R.U64 R19, R15, R11.reuse, R4.reuse ;  /* 0x0000000b0f137219 */ /* 0x184fe40000001204 */
[----:B------:R-:W-:-:S05]  /*0da0*/  SHF.R.U32.HI R3, RZ, R11, R4 ;  /* 0x0000000bff037219 */ /* 0x000fca0000011604 */
[----:B------:R-:W2:Y:S01]  /*0db0*/  LDC R16, c[0x0][0x638] ;  /* 0x00018e00ff107b82 */ /* 0x000ea20000000800 */
[-C--:B---3--:R-:W-:Y:S02]  /*0dc0*/  SHF.L.U32 R2, R7, R10.reuse, RZ ;  /* 0x0000000a07027219 */ /* 0x088fe400000006ff */
[--C-:B------:R-:W-:Y:S02]  /*0dd0*/  SHF.R.U64 R12, R19, R10, R3.reuse ;  /* 0x0000000a130c7219 */ /* 0x100fe40000001203 */
[----:B------:R-:W-:Y:S02]  /*0de0*/  LOP3.LUT R4, RZ, R2, RZ, 0x33, !PT ;  /* 0x00000002ff047212 */ /* 0x000fe400078e33ff */
[----:B------:R-:W-:Y:S01]  /*0df0*/  SHF.R.U32.HI R3, RZ, R10, R3 ;  /* 0x0000000aff037219 */ /* 0x000fe20000011603 */
[----:B------:R-:W3:Y:S01]  /*0e00*/  LDC R18, c[0x0][0x610] ;  /* 0x00018400ff127b82 */ /* 0x000ee20000000800 */
[----:B------:R-:W-:Y:S01]  /*0e10*/  IMAD.MOV.U32 R2, RZ, RZ, R12 ;  /* 0x000000ffff027224 */ /* 0x000fe200078e000c */
[----:B------:R-:W-:Y:S06]  /*0e20*/  @!P0 BRA `(.L_x_10) ;  /* 0x0000000000288947 */ /* 0x000fec0003800000 */
[----:B------:R-:W4:Y:S02]  /*0e30*/  LDC R9, c[0x0][0x64c] ;  /* 0x00019300ff097b82 */ /* 0x000f240000000800 */
[----:B----4-:R-:W-:-:S05]  /*0e40*/  IADD3 R9, P0, R12, R9, RZ ;  /* 0x000000090c097210 */ /* 0x010fca0007f1e0ff */
        /* <DEDUP_REMOVED lines=8> */
.L_x_10:
[----:B0-----:R-:W-:Y:S02]  /*0ed0*/  SHF.R.U64 R6, R2, R14, R3 ;  /* 0x0000000e02067219 */ /* 0x001fe40000001203 */
[----:B------:R-:W-:Y:S01]  /*0ee0*/  LOP3.LUT R3, R19, R4, RZ, 0xc0, !PT ;  /* 0x0000000413037212 */ /* 0x000fe200078ec0ff */
[----:B-1----:R-:W-:Y:S01]  /*0ef0*/  VIADD R4, R17, 0xffffffff ;  /* 0xffffffff11047836 */ /* 0x002fe20000000000 */
[----:B------:R-:W-:Y:S01]  /*0f00*/  SHF.L.U32 R2, R13, R10, RZ ;  /* 0x0000000a0d027219 */ /* 0x000fe200000006ff */
[----:B------:R-:W-:Y:S01]  /*0f10*/  IMAD.MOV R7, RZ, RZ, -R6 ;  /* 0x000000ffff077224 */ /* 0x000fe200078e0a06 */
[----:B------:R-:W-:Y:S02]  /*0f20*/  R2UR UR4, R22 ;  /* 0x00000000160472ca */ /* 0x000fe400000e0000 */
[----:B------:R-:W-:Y:S01]  /*0f30*/  SEL R0, R0, R23, !P2 ;  /* 0x0000001700007207 */ /* 0x000fe20005000000 */
[----:B------:R-:W-:Y:S01]  /*0f40*/  IMAD R3, R2, R6, R3 ;  /* 0x0000000602037224 */ /* 0x000fe200078e0203 */
[----:B------:R-:W-:Y:S01]  /*0f50*/  LOP3.LUT R4, R15, R4, RZ, 0xc0, !PT ;  /* 0x000000040f047212 */ /* 0x000fe200078ec0ff */
[----:B--2---:R-:W-:-:S02]  /*0f60*/  IMAD R2, R7, R16, R12 ;  /* 0x0000001007027224 */ /* 0x004fc400078e020c */
[----:B---3--:R-:W-:Y:S02]  /*0f70*/  IMAD R0, R3, R18, R0 ;  /* 0x0000001203007224 */ /* 0x008fe400078e0200 */
[----:B------:R-:W-:Y:S02]  /*0f80*/  IMAD R3, R2, R17, R4 ;  /* 0x0000001102037224 */ /* 0x000fe400078e0204 */
[----:B------:R-:W-:Y:S02]  /*0f90*/  IMAD.MOV.U32 R4, RZ, RZ, 0x1 ;  /* 0x00000001ff047424 */ /* 0x000fe400078e00ff */
[----:B------:R-:W-:Y:S01]  /*0fa0*/  IMAD.U32 R6, RZ, RZ, UR4 ;  /* 0x00000004ff067e24 */ /* 0x000fe2000f8e00ff */
[----:B------:R-:W-:Y:S02]  /*0fb0*/  SEL R2, R3, R0, !P2 ;  /* 0x0000000003027207 */ /* 0x000fe40005000000 */
[----:B------:R-:W-:Y:S02]  /*0fc0*/  SEL R0, R0, R3, !P2 ;  /* 0x0000000300007207 */ /* 0x000fe40005000000 */
[----:B------:R1:W-:Y:S04]  /*0fd0*/  STL [R1+0x4c0], R6 ;  /* 0x0004c00601007387 */ /* 0x0003e80000100800 */
[----:B------:R1:W-:Y:S04]  /*0fe0*/  STL [R1+0x4cc], R2 ;  /* 0x0004cc0201007387 */ /* 0x0003e80000100800 */
[----:B------:R1:W-:Y:S02]  /*0ff0*/  STL [R1+0x4c8], R0 ;  /* 0x0004c80001007387 */ /* 0x0003e40000100800 */
.L_x_8:
[----:B------:R-:W-:-:S08]  /*1000*/  NOP ;  /* 0x0000000000007918 */ /* 0x000fd00000000000 */
[----:B------:R-:W3:Y:S02]  /*1010*/  USETMAXREG.TRY_ALLOC.CTAPOOL UP0, 0xf0 ;  /* 0x000000f0000079c8 */ /* 0x000ee40008000600 */
[----:B---3--:R-:W-:-:S13]  /*1020*/  PLOP3.LUT P0, PT, PT, PT, UP0, 0x80, 0x0 ;  /* 0x000000000000781c */ /* 0x008fda0003f0f008 */
[----:B------:R-:W-:Y:S05]  /*1030*/  @!P0 BRA `(.L_x_8) ;  /* 0xfffffffc00f08947 */ /* 0x000fea000383ffff */
[----:B------:R-:W-:Y:S01]  /*1040*/  ULDC.64 UR4, c[0x0][0x598] ;  /* 0x0001660000047ab9 */ /* 0x000fe20000000a00 */
[----:B------:R-:W-:Y:S01]  /*1050*/  ULDC.64 UR52, c[0x0][0x208] ;  /* 0x0000820000347ab9 */ /* 0x000fe20000000a00 */
[----:B------:R-:W-:-:S04]  /*1060*/  ISETP.NE.U32.AND P0, PT, RZ, UR4, PT ;  /* 0x00000004ff007c0c */ /* 0x000fc8000bf05070 */
[----:B------:R-:W-:-:S13]  /*1070*/  ISETP.NE.AND.EX P0, PT, RZ, UR5, PT, P0 ;  /* 0x00000005ff007c0c */ /* 0x000fda000bf05300 */
[----:B------:R-:W-:Y:S05]  /*1080*/  @!P0 BRA `(.L_x_11) ;  /* 0x0000000000208947 */ /* 0x000fea0003800000 */
[----:B-1----:R-:W1:Y:S02]  /*1090*/  LDC.64 R2, c[0x0][0x598] ;  /* 0x00016600ff027b82 */ /* 0x002e640000000a00 */
[----:B-1----:R-:W3:Y:S02]  /*10a0*/  LDG.E.64 R2, desc[UR52][R2.64] ;  /* 0x0000003402027981 */ /* 0x002ee4000c1e1b00 */
[----:B---3--:R-:W-:-:S04]  /*10b0*/  ISETP.NE.U32.AND P0, PT, R2, RZ, PT ;  /* 0x000000ff0200720c */ /* 0x008fc80003f05070 */
[----:B------:R-:W-:-:S13]  /*10c0*/  ISETP.NE.AND.EX P0, PT, R3, RZ, PT, P0 ;  /* 0x000000ff0300720c */ /* 0x000fda0003f05300 */
[----:B------:R-:W-:Y:S05]  /*10d0*/  @!P0 BRA `(.L_x_11) ;  /* 0x00000000000c8947 */ /* 0x000fea0003800000 */
[----:B------:R-:W3:Y:S02]  /*10e0*/  LD.E R2, desc[UR52][R2.64] ;  /* 0x0000003402027980 */ /* 0x000ee4000c101900 */
[----:B---3--:R-:W-:Y:S01]  /*10f0*/  R2UR UR4, R2 ;  /* 0x00000000020472ca */ /* 0x008fe200000e0000 */
[----:B------:R-:W-:-:S14]  /*1100*/  BRA `(.L_x_12) ;  /* 0x0000000000247947 */ /* 0x000fdc0003800000 */
.L_x_11:
[----:B------:R-:W-:Y:S02]  /*1110*/  ULDC.64 UR4, c[0x0][0x588] ;  /* 0x0001620000047ab9 */ /* 0x000fe40000000a00 */
[----:B------:R-:W-:-:S04]  /*1120*/  ISETP.NE.U32.AND P0, PT, RZ, UR4, PT ;  /* 0x00000004ff007c0c */ /* 0x000fc8000bf05070 */
[----:B------:R-:W-:-:S13]  /*1130*/  ISETP.NE.AND.EX P0, PT, RZ, UR5, PT, P0 ;  /* 0x00000005ff007c0c */ /* 0x000fda000bf05300 */
[----:B------:R-:W-:Y:S05]  /*1140*/  @!P0 BRA `(.L_x_13) ;  /* 0x0000000000108947 */ /* 0x000fea0003800000 */
[----:B-1----:R-:W1:Y:S02]  /*1150*/  LDC.64 R2, c[0x0][0x588] ;  /* 0x00016200ff027b82 */ /* 0x002e640000000a00 */
[----:B-1----:R-:W3:Y:S02]  /*1160*/  LDG.E R2, desc[UR52][R2.64] ;  /* 0x0000003402027981 */ /* 0x002ee4000c1e1900 */
[----:B---3--:R-:W-:Y:S01]  /*1170*/  R2UR UR4, R2 ;  /* 0x00000000020472ca */ /* 0x008fe200000e0000 */
[----:B------:R-:W-:-:S14]  /*1180*/  BRA `(.L_x_12) ;  /* 0x0000000000047947 */ /* 0x000fdc0003800000 */
.L_x_13:
[----:B------:R-:W-:-:S05]  /*1190*/  ULDC UR4, c[0x0][0x580] ;  /* 0x0001600000047ab9 */ /* 0x000fca0000000800 */
.L_x_12:
[----:B------:R-:W-:Y:S02]  /*11a0*/  ULDC.64 UR6, c[0x0][0x5a0] ;  /* 0x0001680000067ab9 */ /* 0x000fe40000000a00 */
        /* <DEDUP_REMOVED lines=11> */
.L_x_14:
        /* <DEDUP_REMOVED lines=8> */
.L_x_16:
[----:B------:R-:W-:-:S05]  /*12e0*/  ULDC UR5, c[0x0][0x584] ;  /* 0x0001610000057ab9 */ /* 0x000fca0000000800 */
.L_x_15:
[----:B------:R-:W-:-:S13]  /*12f0*/  LOP3.LUT P0, RZ, R4, 0xff, RZ, 0xc0, !PT ;  /* 0x000000ff04ff7812 */ /* 0x000fda000780c0ff */
[----:B------:R-:W-:Y:S05]  /*1300*/  @!P0 EXIT ;  /* 0x000000000000894d */ /* 0x000fea0003800000 */
[----:B------:R-:W-:Y:S01]  /*1310*/  ULDC UR6, c[0x0][0x28c] ;  /* 0x0000a30000067ab9 */ /* 0x000fe20000000800 */
[----:B-1----:R-:W2:Y:S01]  /*1320*/  LDC.64 R2, c[0x0][0x5c8] ;  /* 0x00017200ff027b82 */ /* 0x002ea20000000a00 */
[----:B------:R-:W-:Y:S02]  /*1330*/  UIADD3 UR6, UR6, 0x3f, URZ ;  /* 0x0000003f06067890 */ /* 0x000fe4000fffe03f */
[----:B------:R-:W-:Y:S02]  /*1340*/  ULOP3.LUT UR59, UR60, 0x1, URZ, 0xfc, !UPT ;  /* 0x000000013c3b7892 */ /* 0x000fe4000f8efc3f */
[----:B------:R-:W-:Y:S01]  /*1350*/  USHF.R.S32.HI UR7, URZ, 0x1f, UR6 ;  /* 0x0000001f3f077899 */ /* 0x000fe20008011406 */
[----:B------:R-:W-:-:S03]  /*1360*/  UMOV UR61, URZ ;  /* 0x0000003f003d7c82 */ /* 0x000fc60008000000 */
[----:B------:R-:W-:-:S04]  /*1370*/  ULEA.HI UR7, UR7, UR6, URZ, 0x6 ;  /* 0x0000000607077291 */ /* 0x000fc8000f8f303f */
[----:B------:R-:W-:-:S06]  /*1380*/  USHF.R.S32.HI UR6, URZ, 0x6, UR7 ;  /* 0x000000063f067899 */ /* 0x000fcc0008011407 */
[----:B------:R-:W-:Y:S01]  /*1390*/  IMAD.U32 R0, RZ, RZ, UR6 ;  /* 0x00000006ff007e24 */ /* 0x000fe2000f8e00ff */
[----:B------:R-:W-:-:S04]  /*13a0*/  UMOV UR6, URZ ;  /* 0x0000003f00067c82 */ /* 0x000fc80008000000 */
[----:B------:R1:W-:Y:S01]  /*13b0*/  STL [R1+0x4dc], R0 ;  /* 0x0004dc0001007387 */ /* 0x0003e20000100800 */
[C-C-:B--2---:R-:W-:Y:S01]  /*13c0*/  SHF.L.U64.HI R6, R2.reuse, 0x7, R3.reuse ;  /* 0x0000000702067819 */ /* 0x144fe20000010203 */
[C---:B------:R-:W-:Y:S01]  /*13d0*/  IMAD.SHL.U32 R7, R2.reuse, 0x80, RZ ;  /* 0x0000008002077824 */ /* 0x040fe200078e00ff */
[C-C-:B------:R-:W-:Y:S01]  /*13e0*/  SHF.L.U64.HI R4, R2.reuse, 0x3, R3.reuse ;  /* 0x0000000302047819 */ /* 0x140fe20000010203 */
[C---:B------:R-:W-:Y:S01]  /*13f0*/  IMAD.SHL.U32 R9, R2.reuse, 0x100, RZ ;  /* 0x0000010002097824 */ /* 0x040fe200078e00ff */
[C---:B------:R-:W-:Y:S01]  /*1400*/  SHF.L.U64.HI R8, R2.reuse, 0x8, R3 ;  /* 0x0000000802087819 */ /* 0x040fe20000010203 */
[----:B------:R-:W-:Y:S02]  /*1410*/  IMAD.SHL.U32 R3, R2, 0x8, RZ ;  /* 0x0000000802037824 */ /* 0x000fe400078e00ff */
[----:B-1----:R-:W-:-:S05]  /*1420*/  IMAD.U32 R0, RZ, RZ, UR6 ;  /* 0x00000006ff007e24 */ /* 0x002fca000f8e00ff */
[----:B------:R1:W-:Y:S02]  /*1430*/  STL [R1+0x4d8], R0 ;  /* 0x0004d80001007387 */ /* 0x0003e40000100800 */
.L_x_45:
[----:B0-2---:R-:W2:Y:S01]  /*1440*/  LDL R12, [R1+0x4d8] ;  /* 0x0004d800010c7983 */ /* 0x005ea20000100800 */
[----:B------:R-:W3:Y:S03]  /*1450*/  LDC R11, c[0x0][0x28c] ;  /* 0x0000a300ff0b7b82 */ /* 0x000ee60000000800 */
[----:B------:R-:W-:Y:S04]  /*1460*/  STL [R1+0x4b8], RZ ;  /* 0x0004b8ff01007387 */ /* 0x000fe80000100800 */
        /* <DEDUP_REMOVED lines=214> */
[----:B------:R-:W-:Y:S01]  /*21d0*/  STL [R1+0x15c], RZ ;  /* 0x00015cff01007387 */ /* 0x000fe20000100800 */
[----:B------:R-:W4:Y:S03]  /*21e0*/  S2R R10, SR_TID.X ;  /* 0x00000000000a7919 */ /* 0x000f260000002100 */
        /* <DEDUP_REMOVED lines=29> */
[----:B----4-:R-:W-:-:S03]  /*23c0*/  LOP3.LUT R10, R10, 0x80, RZ, 0xc0, !PT ;  /* 0x000000800a0a7812 */ /* 0x010fc600078ec0ff */
[----:B------:R-:W-:Y:S04]  /*23d0*/  STL [R1+0xe4], RZ ;  /* 0x0000e4ff01007387 */ /* 0x000fe80000100800 */
[----:B------:R-:W-:Y:S04]  /*23e0*/  STL [R1+0xe0], RZ ;  /* 0x0000e0ff01007387 */ /* 0x000fe80000100800 */
[----:B------:R-:W-:Y:S04]  /*23f0*/  STL [R1+0xc0], RZ ;  /* 0x0000c0ff01007387 */ /* 0x000fe80000100800 */
[----:B------:R-:W-:Y:S01]  /*2400*/  STL [R1+0xc4], RZ ;  /* 0x0000c4ff01007387 */ /* 0x000fe20000100800 */
[----:B------:R-:W-:-:S03]  /*2410*/  SHF.R.U32.HI R10, RZ, 0x7, R10 ;  /* 0x00000007ff0a7819 */ /* 0x000fc6000001160a */
        /* <DEDUP_REMOVED lines=9> */
[----:B------:R-:W4:Y:S04]  /*24b0*/  SHFL.IDX PT, R10, R10, RZ, 0x1f ;  /* 0x00001fff0a0a7589 */ /* 0x000f2800000e0000 */
[----:B------:R0:W-:Y:S04]  /*24c0*/  STL [R1+0xac], RZ ;  /* 0x0000acff01007387 */ /* 0x0001e80000100800 */
        /* <DEDUP_REMOVED lines=16> */
[----:B------:R0:W-:Y:S01]  /*25d0*/  STL [R1+0x70], RZ ;  /* 0x000070ff01007387 */ /* 0x0001e20000100800 */
[----:B------:R-:W5:Y:S03]  /*25e0*/  S2UR UR10, SR_CgaCtaId ;  /* 0x00000000000a79c3 */ /* 0x000f660000008800 */
[----:B------:R0:W-:Y:S04]  /*25f0*/  STL [R1+0x74], RZ ;  /* 0x000074ff01007387 */ /* 0x0001e80000100800 */
[----:B------:R0:W-:Y:S01]  /*2600*/  STL [R1+0x78], RZ ;  /* 0x000078ff01007387 */ /* 0x0001e20000100800 */
[----:B--2---:R-:W-:-:S03]  /*2610*/  R2UR UR9, R12 ;  /* 0x000000000c0972ca */ /* 0x004fc600000e0000 */
[----:B------:R2:W-:Y:S01]  /*2620*/  STL [R1+0x7c], RZ ;  /* 0x00007cff01007387 */ /* 0x0005e20000100800 */
[----:B----4-:R-:W-:-:S03]  /*2630*/  R2UR UR7, R10 ;  /* 0x000000000a0772ca */ /* 0x010fc600000e0000 */
        /* <DEDUP_REMOVED lines=12> */
[----:B------:R-:W-:-:S03]  /*2700*/  IMAD.U32 R10, RZ, RZ, UR9 ;  /* 0x00000009ff0a7e24 */ /* 0x000fc6000f8e00ff */
[----:B------:R2:W-:Y:S01]  /*2710*/  STL [R1+0x30], RZ ;  /* 0x000030ff01007387 */ /* 0x0005e20000100800 */
[----:B------:R-:W-:-:S03]  /*2720*/  ULEA.HI UR9, UR7, UR7, URZ, 0x1 ;  /* 0x0000000707097291 */ /* 0x000fc6000f8f083f */
[----:B------:R2:W-:Y:S04]  /*2730*/  STL [R1+0x34], RZ ;  /* 0x000034ff01007387 */ /* 0x0005e80000100800 */
[----:B------:R2:W-:Y:S04]  /*2740*/  STL [R1+0x38], RZ ;  /* 0x000038ff01007387 */ /* 0x0005e80000100800 */
[----:B------:R2:W-:Y:S04]  /*2750*/  STL [R1+0x3c], RZ ;  /* 0x00003cff01007387 */ /* 0x0005e80000100800 */
[----:B------:R2:W-:Y:S01]  /*2760*/  STL [R1], RZ ;  /* 0x000000ff01007387 */ /* 0x0005e20000100800 */
[----:B------:R-:W-:-:S03]  /*2770*/  ULOP3.LUT UR9, UR9, 0xffffe, URZ, 0xc0, !UPT ;  /* 0x000ffffe09097892 */ /* 0x000fc6000f8ec03f */
[----:B------:R2:W-:Y:S04]  /*2780*/  STL [R1+0x4], RZ ;  /* 0x000004ff01007387 */ /* 0x0005e80000100800 */
[----:B------:R2:W-:Y:S01]  /*2790*/  STL [R1+0x8], RZ ;  /* 0x000008ff01007387 */ /* 0x0005e20000100800 */
[----:B------:R-:W-:-:S03]  /*27a0*/  UMOV UR55, 0x400 ;  /* 0x0000040000377882 */ /* 0x000fc60000000000 */
[----:B------:R2:W-:Y:S04]  /*27b0*/  STL [R1+0xc], RZ ;  /* 0x00000cff01007387 */ /* 0x0005e80000100800 */
[----:B------:R2:W-:Y:S01]  /*27c0*/  STL [R1+0x10], RZ ;  /* 0x000010ff01007387 */ /* 0x0005e20000100800 */
[----:B-----5:R-:W-:-:S03]  /*27d0*/  ULEA UR55, UR10, UR55, 0x18 ;  /* 0x000000370a377291 */ /* 0x020fc6000f8ec03f */
[----:B------:R2:W-:Y:S01]  /*27e0*/  STL [R1+0x14], RZ ;  /* 0x000014ff01007387 */ /* 0x0005e20000100800 */
[----:B------:R-:W-:-:S03]  /*27f0*/  UIADD3 UR9, UR7, -UR9, URZ ;  /* 0x8000000907097290 */ /* 0x000fc6000fffe03f */
[----:B------:R2:W-:Y:S04]  /*2800*/  STL [R1+0x18], RZ ;  /* 0x000018ff01007387 */ /* 0x0005e80000100800 */
[----:B------:R2:W-:Y:S01]  /*2810*/  STL [R1+0x1c], RZ ;  /* 0x00001cff01007387 */ /* 0x0005e20000100800 */
[----:B---3--:R-:W-:Y:S01]  /*2820*/  ISETP.GE.AND P0, PT, R11, 0x1, PT ;  /* 0x000000010b00780c */ /* 0x008fe20003f06270 */
[----:B------:R-:W-:-:S04]  /*2830*/  ULEA UR9, UR9, UR55, 0xc ;  /* 0x0000003709097291 */ /* 0x000fc8000f8e603f */
[----:B------:R-:W-:-:S04]  /*2840*/  UIADD3 UR9, UR9, 0x180, URZ ;  /* 0x0000018009097890 */ /* 0x000fc8000fffe03f */
[----:B------:R-:W-:Y:S01]  /*2850*/  USHF.R.U32.HI UR9, URZ, 0x4, UR9 ;  /* 0x000000043f097899 */ /* 0x000fe20008011609 */
[----:B------:R-:W-:Y:S01]  /*2860*/  UMOV UR56, URZ ;  /* 0x0000003f00387c82 */ /* 0x000fe20008000000 */
[----:B------:R-:W-:Y:S01]  /*2870*/  UMOV UR6, URZ ;  /* 0x0000003f00067c82 */ /* 0x000fe20008000000 */
[----:B------:R-:W-:Y:S01]  /*2880*/  UMOV UR8, URZ ;  /* 0x0000003f00087c82 */ /* 0x000fe20008000000 */
[----:B------:R-:W-:Y:S01]  /*2890*/  ULOP3.LUT UR58, UR9, 0x3fff, URZ, 0xc0, !UPT ;  /* 0x00003fff093a7892 */ /* 0x000fe2000f8ec03f */
[----:B------:R-:W-:Y:S01]  /*28a0*/  UMOV UR54, UR61 ;  /* 0x0000003d00367c82 */ /* 0x000fe20008000000 */
[----:B------:R-:W-:Y:S02]  /*28b0*/  CS2R R236, SRZ ;  /* 0x0000000000ec7805 */ /* 0x000fe4000001ff00 */
[----:B------:R-:W-:Y:S02]  /*28c0*/  CS2R R234, SRZ ;  /* 0x0000000000ea7805 */ /* 0x000fe4000001ff00 */
[----:B------:R-:W-:-:S02]  /*28d0*/  CS2R R232, SRZ ;  /* 0x0000000000e87805 */ /* 0x000fc4000001ff00 */
[----:B0-----:R-:W-:Y:S02]  /*28e0*/  CS2R R22, SRZ ;  /* 0x0000000000167805 */ /* 0x001fe4000001ff00 */
[----:B-1----:R-:W-:Y:S02]  /*28f0*/  CS2R R20, SRZ ;  /* 0x0000000000147805 */ /* 0x002fe4000001ff00 */
[----:B------:R-:W-:Y:S02]  /*2900*/  CS2R R18, SRZ ;  /* 0x0000000000127805 */ /* 0x000fe4000001ff00 */
[----:B------:R-:W-:Y:S02]  /*2910*/  CS2R R16, SRZ ;  /* 0x0000000000107805 */ /* 0x000fe4000001ff00 */
[----:B------:R-:W-:Y:S01]  /*2920*/  CS2R R14, SRZ ;  /* 0x00000000000e7805 */ /* 0x000fe2000001ff00 */
[----:B------:R-:W-:Y:S01]  /*2930*/  IMAD.MOV.U32 R13, RZ, RZ, RZ ;  /* 0x000000ffff0d7224 */ /* 0x000fe200078e00ff */
[----:B------:R-:W-:-:S02]  /*2940*/  CS2R R224, SRZ ;  /* 0x0000000000e07805 */ /* 0x000fc4000001ff00 */
[----:B------:R-:W-:Y:S02]  /*2950*/  CS2R R226, SRZ ;  /* 0x0000000000e27805 */ /* 0x000fe4000001ff00 */
[----:B------:R-:W-:Y:S02]  /*2960*/  CS2R R228, SRZ ;  /* 0x0000000000e47805 */ /* 0x000fe4000001ff00 */
[----:B------:R-:W-:Y:S02]  /*2970*/  CS2R R230, SRZ ;  /* 0x0000000000e67805 */ /* 0x000fe4000001ff00 */
[----:B------:R-:W-:Y:S02]  /*2980*/  CS2R R216, SRZ ;  /* 0x0000000000d87805 */ /* 0x000fe4000001ff00 */
[----:B------:R-:W-:Y:S02]  /*2990*/  CS2R R218, SRZ ;  /* 0x0000000000da7805 */ /* 0x000fe4000001ff00 */
        /* <DEDUP_REMOVED lines=97> */
[----:B------:R-:W-:Y:S01]  /*2fb0*/  CS2R R30, SRZ ;  /* 0x00000000001e7805 */ /* 0x000fe2000001ff00 */
[----:B--2---:R-:W-:Y:S06]  /*2fc0*/  @!P0 BRA `(.L_x_17) ;  /* 0x0000005c007c8947 */ /* 0x004fec0003800000 */
[----:B------:R-:W-:-:S06]  /*2fd0*/  UISETP.NE.AND UP0, UPT, UR59, 0x3, UPT ;  /* 0x000000033b00788c */ /* 0x000fcc000bf05270 */
[----:B------:R-:W-:-:S13]  /*2fe0*/  PLOP3.LUT P1, PT, PT, PT, UP0, 0x80, 0x0 ;  /* 0x000000000000781c */ /* 0x000fda0003f2f008 */
[----:B------:R-:W-:Y:S05]  /*2ff0*/  @!P1 BRA `(.L_x_18) ;  /* 0x0000000000049947 */ /* 0x000fea0003800000 */
[----:B------:R-:W-:Y:S01]  /*3000*/  BPT.TRAP 0x1 ;  /* 0x000000040000795c */ /* 0x000fe20000300000 */
.L_x_18:
[----:B------:R-:W-:Y:S01]  /*3010*/  R2UR UR7, R12 ;  /* 0x000000000c0772ca */ /* 0x000fe200000e0000 */
[----:B------:R-:W-:-:S12]  /*3020*/  ULEA UR6, UR61, UR55, 0x3 ;  /* 0x000000373d067291 */ /* 0x000fd8000f8e183f */
[----:B------:R-:W-:-:S05]  /*3030*/  IMAD.U32 R10, RZ, RZ, UR7 ;  /* 0x00000007ff0a7e24 */ /* 0x000fca000f8e00ff */
[----:B------:R-:W-:-:S04]  /*3040*/  SHF.L.U32 R10, R10, 0x1f, RZ ;  /* 0x0000001f0a0a7819 */ /* 0x000fc800000006ff */
[----:B------:R0:W2:Y:S01]  /*3050*/  SYNCS.PHASECHK.TRANS64.TRYWAIT P0, [UR6], R10 ;  /* 0x0000000aff0075a7 */ /* 0x0000a20008000146 */
[----:B------:R-:W-:Y:S05]  /*3060*/  @!P1 BRA `(.L_x_19) ;  /* 0x0000000000049947 */ /* 0x000fea0003800000 */
[----:B------:R-:W-:Y:S01]  /*3070*/  BPT.TRAP 0x1 ;  /* 0x000000040000795c */ /* 0x000fe20000300000 */
.L_x_19:
[----:B------:R3:W-:Y:S01]  /*3080*/  STL [R1+0x4b8], RZ ;  /* 0x0004b8ff01007387 */ /* 0x0007e20000100800 */
[----:B------:R-:W-:Y:S01]  /*3090*/  UMOV UR56, 0x2 ;  /* 0x0000000200387882 */ /* 0x000fe20000000000 */
[----:B--2---:R-:W-:Y:S05]  /*30a0*/  @P0 BRA `(.L_x_20) ;  /* 0x0000000000080947 */ /* 0x004fea0003800000 */
[----:B------:R-:W2:Y:S02]  /*30b0*/  SYNCS.PHASECHK.TRANS64.TRYWAIT P0, [UR6], R10 ;  /* 0x0000000aff0075a7 */ /* 0x000ea40008000146 */
[----:B--2---:R-:W-:Y:S05]  /*30c0*/  @!P0 BRA `(.L_x_21) ;  /* 0x000002e800e48947 */ /* 0x004fea0003800000 */
.L_x_20:
[----:B------:R-:W-:Y:S01]  /*30d0*/  UIADD3 UR6, UR55, 0x24180, URZ ;  /* 0x0002418037067890 */ /* 0x000fe2000fffe03f */
[----:B------:R-:W-:Y:S01]  /*30e0*/  WARPGROUP.ARRIVE ;  /* 0x00000000000079c5 */ /* 0x000fe20000000000 */
[----:B------:R-:W-:Y:S01]  /*30f0*/  ULOP3.LUT UR7, UR58, 0x10000, URZ, 0xfc, !UPT ;  /* 0x000100003a077892 */ /* 0x000fe2000f8efc3f */
[----:B------:R-:W-:Y:S01]  /*3100*/  STL [R1+0x4b4], RZ ;  /* 0x0004b4ff01007387 */ /* 0x000fe20000100800 */
[----:B------:R-:W-:Y:S02]  /*3110*/  USHF.R.U32.HI UR6, URZ, 0x4, UR6 ;  /* 0x000000043f067899 */ /* 0x000fe40008011606 */
[----:B------:R-:W-:Y:S01]  /*3120*/  UIMAD UR7, UR61, 0x600, UR7 ;  /* 0x000006003d0778a4 */ /* 0x000fe2000f8e0207 */
[----:B------:R-:W-:Y:S01]  /*3130*/  STL [R1+0x4b0], RZ ;  /* 0x0004b0ff01007387 */ /* 0x000fe20000100800 */
[----:B------:R-:W-:Y:S01]  /*3140*/  ULOP3.LUT UR6, UR6, 0x3fff, URZ, 0xc0, !UPT ;  /* 0x00003fff06067892 */ /* 0x000fe2000f8ec03f */
[----:B------:R-:W-:Y:S01]  /*3150*/  UMOV UR37, 0x80000020 ;  /* 0x8000002000257882 */ /* 0x000fe20000000000 */
[----:B------:R-:W-:-:S02]  /*3160*/  UMOV UR39, 0x80000020 ;  /* 0x8000002000277882 */ /* 0x000fc40000000000 */
[----:B------:R-:W-:Y:S01]  /*3170*/  ULOP3.LUT UR6, UR6, 0x10000, URZ, 0xfc, !UPT ;  /* 0x0001000006067892 */ /* 0x000fe2000f8efc3f */
[----:B------:R-:W-:Y:S01]  /*3180*/  STL [R1+0x4ac], RZ ;  /* 0x0004acff01007387 */ /* 0x000fe20000100800 */
[----:B------:R-:W-:Y:S01]  /*3190*/  UMOV UR36, UR7 ;  /* 0x0000000700247c82 */ /* 0x000fe20008000000 */
[----:B------:R-:W-:Y:S01]  /*31a0*/  UMOV UR49, UR37 ;  /* 0x0000002500317c82 */ /* 0x000fe20008000000 */
[----:B------:R-:W-:Y:S01]  /*31b0*/  UIMAD UR6, UR61, 0x2c0, UR6 ;  /* 0x000002c03d0678a4 */ /* 0x000fe2000f8e0206 */
[----:B------:R-:W-:Y:S01]  /*31c0*/  STL [R1+0x4a8], RZ ;  /* 0x0004a8ff01007387 */ /* 0x000fe20000100800 */
[----:B------:R-:W-:Y:S01]  /*31d0*/  UMOV UR48, UR36 ;  /* 0x0000002400307c82 */ /* 0x000fe20008000000 */
[----:B------:R-:W-:Y:S01]  /*31e0*/  UMOV UR51, 0x80000020 ;  /* 0x8000002000337882 */ /* 0x000fe20000000000 */
[----:B------:R-:W-:Y:S01]  /*31f0*/  UIADD3 UR50, UR6, 0x40, URZ ;  /* 0x0000004006327890 */ /* 0x000fe2000fffe03f */
[----:B------:R-:W-:Y:S01]  /*3200*/  STL [R1+0x4a4], RZ ;  /* 0x0004a4ff01007387 */ /* 0x000fe20000100800 */
[----:B------:R-:W-:-:S02]  /*3210*/  UIADD3 UR46, UR6, 0x80, URZ ;  /* 0x00000080062e7890 */ /* 0x000fc4000fffe03f */
[----:B------:R-:W-:Y:S01]  /*3220*/  UMOV UR38, UR6 ;  /* 0x0000000600267c82 */ /* 0x000fe20008000000 */
[----:B------:R-:W-:Y:S01]  /*3230*/  UMOV UR44, UR36 ;  /* 0x00000024002c7c82 */ /* 0x000fe20008000000 */
[----:B------:R-:W-:Y:S01]  /*3240*/  QGMMA.64x16x32.F32.E4M3.E4M3 R12, gdesc[UR36], RZ, !UPT, gsb0 ;  /* 0x00200000240c79f3 */ /* 0x000fe2000c0008ff */
[----:B------:R-:W-:Y:S01]  /*3250*/  UMOV UR45, UR37 ;  /* 0x00000025002d7c82 */ /* 0x000fe20008000000 */
[----:B------:R-:W-:Y:S01]  /*3260*/  UMOV UR47, 0x80000020 ;  /* 0x80000020002f7882 */ /* 0x000fe20000000000 */
[----:B------:R-:W-:Y:S01]  /*3270*/  UIADD3 UR8, UR6, 0xc0, URZ ;  /* 0x000000c006087890 */ /* 0x000fe2000fffe03f */
[----:B------:R-:W-:Y:S01]  /*3280*/  STL [R1+0x4a0], RZ ;  /* 0x0004a0ff01007387 */ /* 0x000fe20000100800 */
[----:B------:R-:W-:Y:S01]  /*3290*/  UMOV UR12, UR36 ;  /* 0x00000024000c7c82 */ /* 0x000fe20008000000 */
[----:B------:R-:W-:Y:S01]  /*32a0*/  UMOV UR13, UR37 ;  /* 0x00000025000d7c82 */ /* 0x000fe20008000000 */
[----:B------:R-:W-:Y:S01]  /*32b0*/  UMOV UR15, 0x80000020 ;  /* 0x80000020000f7882 */ /* 0x000fe20000000000 */
[----:B------:R-:W-:Y:S01]  /*32c0*/  UIADD3 UR34, UR6, 0x100, URZ ;  /* 0x0000010006227890 */ /* 0x000fe2000fffe03f */
[----:B------:R-:W-:Y:S01]  /*32d0*/  STL [R1+0x49c], RZ ;  /* 0x00049cff01007387 */ /* 0x000fe20000100800 */
[----:B------:R-:W-:Y:S01]  /*32e0*/  UMOV UR14, UR8 ;  /* 0x00000008000e7c82 */ /* 0x000fe20008000000 */
[----:B------:R-:W-:Y:S01]  /*32f0*/  UMOV UR32, UR36 ;  /* 0x0000002400207c82 */ /* 0x000fe20008000000 */
        /* <DEDUP_REMOVED lines=27> */
[----:B------:R-:W-:Y:S01]  /*34b0*/  UMOV UR40, UR14 ;  /* 0x0000000e00287c82 */ /* 0x000fe20008000000 */
[----:B------:R-:W-:Y:S01]  /*34c0*/  UMOV UR41, UR15 ;  /* 0x0000000f00297c82 */ /* 0x000fe20008000000 */
[----:B------:R-:W-:Y:S04]  /*34d0*/  STL [R1+0x484], RZ ;  /* 0x000484ff01007387 */ /* 0x000fe80000100800 */
[----:B------:R-:W-:Y:S04]  /*34e0*/  STL [R1+0x480], RZ ;  /* 0x000480ff01007387 */ /* 0x000fe80000100800 */
[----:B------:R-:W-:Y:S01]  /*34f0*/  STL [R1+0x47c], RZ ;  /* 0x00047cff01007387 */ /* 0x000fe20000100800 */
[----:B------:R-:W-:-:S02]  /*3500*/  WARPGROUP.DEPBAR.LE gsb0, 0x0 ;  /* 0x00008000000079c5 */ /* 0x000fc40000010000 */
[----:B------:R-:W-:Y:S01]  /*3510*/  IMAD.MOV.U32 R55, RZ, RZ, R12 ;  /* 0x000000ffff377224 */ /* 0x000fe200078e000c */
[----:B------:R-:W-:Y:S01]  /*3520*/  STL [R1+0x478], RZ ;  /* 0x000478ff01007387 */ /* 0x000fe20000100800 */
[----:B------:R-:W-:Y:S02]  /*3530*/  IMAD.MOV.U32 R54, RZ, RZ, R13 ;  /* 0x000000ffff367224 */ /* 0x000fe400078e000d */
[----:B------:R-:W-:Y:S01]  /*3540*/  IMAD.MOV.U32 R53, RZ, RZ, R14 ;  /* 0x000000ffff357224 */ /* 0x000fe200078e000e */
[----:B------:R-:W-:Y:S01]  /*3550*/  STL [R1+0x474], RZ ;  /* 0x000474ff01007387 */ /* 0x000fe20000100800 */
[----:B------:R-:W-:Y:S02]  /*3560*/  IMAD.MOV.U32 R52, RZ, RZ, R15 ;  /* 0x000000ffff347224 */ /* 0x000fe400078e000f */
[----:B------:R-:W-:Y:S01]  /*3570*/  IMAD.MOV.U32 R51, RZ, RZ, R16 ;  /* 0x000000ffff337224 */ /* 0x000fe200078e0010 */
[----:B------:R-:W-:Y:S01]  /*3580*/  STL [R1+0x470], RZ ;  /* 0x000470ff01007387 */ /* 0x000fe20000100800 */
[----:B------:R-:W-:-:S02]  /*3590*/  IMAD.MOV.U32 R50, RZ, RZ, R17 ;  /* 0x000000ffff327224 */ /* 0x000fc400078e0011 */
[----:B------:R-:W-:Y:S01]  /*35a0*/  IMAD.MOV.U32 R49, RZ, RZ, R18 ;  /* 0x000000ffff317224 */ /* 0x000fe200078e0012 */
[----:B------:R-:W-:Y:S01]  /*35b0*/  STL [R1+0x46c], RZ ;  /* 0x00046cff01007387 */ /* 0x000fe20000100800 */
[----:B------:R-:W-:Y:S02]  /*35c0*/  IMAD.MOV.U32 R48, RZ, RZ, R19 ;  /* 0x000000ffff307224 */ /* 0x000fe400078e0013 */
[----:B------:R-:W-:Y:S01]  /*35d0*/  WARPGROUP.ARRIVE ;  /* 0x00000000000079c5 */ /* 0x000fe20000000000 */
[----:B------:R-:W-:Y:S04]  /*35e0*/  STL [R1+0x468], RZ ;  /* 0x000468ff01007387 */ /* 0x000fe80000100800 */
[----:B------:R-:W-:Y:S01]  /*35f0*/  STL [R1+0x464], RZ ;  /* 0x000464ff01007387 */ /* 0x000fe20000100800 */
[----:B------:R-:W-:Y:S03]  /*3600*/  QGMMA.64x16x32.F32.E4M3.E4M3 R12, gdesc[UR48], RZ, !UPT, gsb0 ;  /* 0x00200000300c79f3 */ /* 0x000fe6000c0008ff */
        /* <DEDUP_REMOVED lines=13> */
[----:B------:R-:W-:-:S02]  /*36e0*/  WARPGROUP.DEPBAR.LE gsb0, 0x0 ;  /* 0x00008000000079c5 */ /* 0x000fc40000010000 */
[----:B------:R-:W-:Y:S01]  /*36f0*/  WARPGROUP.ARRIVE ;  /* 0x00000000000079c5 */ /* 0x000fe20000000000 */
[----:B------:R-:W-:Y:S01]  /*3700*/  STL [R1+0x42c], RZ ;  /* 0x00042cff01007387 */ /* 0x000fe20000100800 */
[----:B------:R-:W-:Y:S02]  /*3710*/  IMAD.MOV.U32 R79, RZ, RZ, R12 ;  /* 0x000000ffff4f7224 */ /* 0x000fe400078e000c */
[----:B------:R-:W-:Y:S01]  /*3720*/  IMAD.MOV.U32 R78, RZ, RZ, R13 ;  /* 0x000000ffff4e7224 */ /* 0x000fe200078e000d */
[----:B------:R-:W-:Y:S01]  /*3730*/  STL [R1+0x428], RZ ;  /* 0x000428ff01007387 */ /* 0x000fe20000100800 */
[----:B------:R-:W-:Y:S01]  /*3740*/  QGMMA.64x16x32.F32.E4M3.E4M3 R24, gdesc[UR44], RZ, !UPT, gsb0 ;  /* 0x002000002c1879f3 */ /* 0x000fe2000c0008ff */
[----:B------:R-:W-:Y:S02]  /*3750*/  IMAD.MOV.U32 R77, RZ, RZ, R14 ;  /* 0x000000ffff4d7224 */ /* 0x000fe400078e000e */
[----:B------:R-:W-:Y:S01]  /*3760*/  STL [R1+0x424], RZ ;  /* 0x000424ff01007387 */ /* 0x000fe20000100800 */
[----:B------:R-:W-:-:S02]  /*3770*/  IMAD.MOV.U32 R76, RZ, RZ, R15 ;  /* 0x000000ffff4c7224 */ /* 0x000fc400078e000f */
[----:B------:R-:W-:Y:S01]  /*3780*/  IMAD.MOV.U32 R75, RZ, RZ, R16 ;  /* 0x000000ffff4b7224 */ /* 0x000fe200078e0010 */
[----:B------:R-:W-:Y:S01]  /*3790*/  STL [R1+0x420], RZ ;  /* 0x000420ff01007387 */ /* 0x000fe20000100800 */
[----:B------:R-:W-:Y:S02]  /*37a0*/  IMAD.MOV.U32 R74, RZ, RZ, R17 ;  /* 0x000000ffff4a7224 */ /* 0x000fe400078e0011 */
[----:B------:R-:W-:Y:S01]  /*37b0*/  IMAD.MOV.U32 R73, RZ, RZ, R18 ;  /* 0x000000ffff497224 */ /* 0x000fe200078e0012 */
[----:B------:R-:W-:Y:S01]  /*37c0*/  STL [R1+0x41c], RZ ;  /* 0x00041cff01007387 */ /* 0x000fe20000100800 */
[----:B------:R-:W-:-:S03]  /*37d0*/  IMAD.MOV.U32 R72, RZ, RZ, R19 ;  /* 0x000000ffff487224 */ /* 0x000fc600078e0013 */
        /* <DEDUP_REMOVED lines=12> */
[----:B------:R-:W-:Y:S04]  /*38a0*/  STL [R1+0x3f0], RZ ;  /* 0x0003f0ff01007387 */ /* 0x000fe80000100800 */
[----:B------:R-:W-:Y:S01]  /*38b0*/  STL [R1+0x3ec], RZ ;  /* 0x0003ecff01007387 */ /* 0x000fe20000100800 */
[----:B------:R-:W-:Y:S01]  /*38c0*/  QGMMA.64x16x32.F32.E4M3.E4M3 R208, gdesc[UR12], RZ, !UPT, gsb0 ;  /* 0x002000000cd079f3 */ /* 0x000fe2000c0008ff */
[----:B------:R-:W-:Y:S01]  /*38d0*/  UIADD3 UR14, UR6, 0x280, URZ ;  /* 0x00000280060e7890 */ /* 0x000fe2000fffe03f */
[----:B------:R-:W-:Y:S01]  /*38e0*/  UMOV UR12, UR36 ;  /* 0x00000024000c7c82 */ /* 0x000fe20008000000 */
[----:B------:R-:W-:Y:S01]  /*38f0*/  UMOV UR13, UR37 ;  /* 0x00000025000d7c82 */ /* 0x000fe20008000000 */
[----:B------:R-:W-:Y:S01]  /*3900*/  UMOV UR15, 0x80000020 ;  /* 0x80000020000f7882 */ /* 0x000fe20000000000 */
        /* <DEDUP_REMOVED lines=71> */
[----:B------:R-:W-:Y:S02]  /*3d80*/  UIADD3 UR8, UR7, 0x200, URZ ;  /* 0x0000020007087890 */ /* 0x000fe4000fffe03f */
        /* <DEDUP_REMOVED lines=54> */
[----:B------:R-:W-:Y:S01]  /*40f0*/  UMOV UR12, UR8 ;  /* 0x00000008000c7c82 */ /* 0x000fe20008000000 */
[----:B------:R-:W-:Y:S01]  /*4100*/  UMOV UR13, 0x80000020 ;  /* 0x80000020000d7882 */ /* 0x000fe20000000000 */
[----:B------:R-:W-:Y:S01]  /*4110*/  UMOV UR16, UR12 ;  /* 0x0000000c00107c82 */ /* 0x000fe20008000000 */
        /* <DEDUP_REMOVED lines=13> */
[----:B------:R-:W-:Y:S01]  /*41f0*/  STL [R1+0x248], RZ ;  /* 0x000248ff01007387 */ /* 0x000fe20000100800 */
[----:B------:R-:W-:Y:S01]  /*4200*/  UMOV UR36, UR12 ;  /* 0x0000000c00247c82 */ /* 0x000fe20008000000 */
[----:B------:R-:W-:-:S02]  /*4210*/  UMOV UR37, UR13 ;  /* 0x0000000d00257c82 */ /* 0x000fc40008000000 */
        /* <DEDUP_REMOVED lines=32> */
[----:B------:R-:W-:Y:S01]  /*4420*/  UMOV UR17, UR41 ;  /* 0x0000002900117c82 */ /* 0x000fe20008000000 */
[----:B------:R-:W-:Y:S01]  /*4430*/  UMOV UR40, UR12 ;  /* 0x0000000c00287c82 */ /* 0x000fe20008000000 */
[----:B------:R-:W-:Y:S01]  /*4440*/  UMOV UR41, UR13 ;  /* 0x0000000d00297c82 */ /* 0x000fe20008000000 */
[----:B------:R-:W-:Y:S01]  /*4450*/  UMOV UR42, UR16 ;  /* 0x00000010002a7c82 */ /* 0x000fe20008000000 */
[----:B------:R-:W-:Y:S01]  /*4460*/  UMOV UR43, UR17 ;  /* 0x00000011002b7c82 */ /* 0x000fe20008000000 */
        /* <DEDUP_REMOVED lines=15> */
[----:B------:R-:W-:Y:S01]  /*4560*/  STL.64 [R1], R24 ;  /* 0x0000001801007387 */ /* 0x000fe20000100a00 */
[----:B------:R-:W-:Y:S03]  /*4570*/  QGMMA.64x16x32.F32.E4M3.E4M3 R80, gdesc[UR20], RZ, !UPT, gsb0 ;  /* 0x00200000145079f3 */ /* 0x000fe6000c0008ff */
[----:B------:R-:W-:Y:S04]  /*4580*/  STL.64 [R1+0x8], R26 ;  /* 0x0000081a01007387 */ /* 0x000fe80000100a00 */
[----:B------:R-:W-:Y:S04]  /*4590*/  STL.64 [R1+0x10], R28 ;  /* 0x0000101c01007387 */ /* 0x000fe80000100a00 */
[----:B------:R-:W-:Y:S04]  /*45a0*/  STL.64 [R1+0x18], R30 ;  /* 0x0000181e01007387 */ /* 0x000fe80000100a00 */
[----:B------:R4:W-:Y:S04]  /*45b0*/  STL.64 [R1+0x580], R214 ;  /* 0x000580d601007387 */ /* 0x0009e80000100a00 */
[----:B------:R5:W-:Y:S04]  /*45c0*/  STL.64 [R1+0x578], R212 ;  /* 0x000578d401007387 */ /* 0x000be80000100a00 */
[----:B------:R0:W-:Y:S04]  /*45d0*/  STL.64 [R1+0x570], R210 ;  /* 0x000570d201007387 */ /* 0x0001e80000100a00 */
[----:B------:R1:W-:Y:S01]  /*45e0*/  STL.64 [R1+0x568], R208 ;  /* 0x000568d001007387 */ /* 0x0003e20000100a00 */
[----:B----4-:R-:W-:-:S02]  /*45f0*/  IMAD.MOV.U32 R214, RZ, RZ, R73 ;  /* 0x000000ffffd67224 */ /* 0x010fc400078e0049 */
[----:B------:R-:W-:Y:S01]  /*4600*/  IMAD.MOV.U32 R215, RZ, RZ, R72 ;  /* 0x000000ffffd77224 */ /* 0x000fe200078e0048 */
[----:B------:R4:W-:Y:S01]  /*4610*/  STL.64 [R1+0x5a0], R190 ;  /* 0x0005a0be01007387 */ /* 0x0009e20000100a00 */
[----:B-----5:R-:W-:Y:S02]  /*4620*/  IMAD.MOV.U32 R212, RZ, RZ, R75 ;  /* 0x000000ffffd47224 */ /* 0x020fe400078e004b */
[----:B------:R-:W-:Y:S01]  /*4630*/  IMAD.MOV.U32 R213, RZ, RZ, R74 ;  /* 0x000000ffffd57224 */ /* 0x000fe200078e004a */
[----:B------:R5:W-:Y:S01]  /*4640*/  STL.64 [R1+0x598], R188 ;  /* 0x000598bc01007387 */ /* 0x000be20000100a00 */
[----:B0-----:R-:W-:Y:S02]  /*4650*/  IMAD.MOV.U32 R210, RZ, RZ, R77 ;  /* 0x000000ffffd27224 */ /* 0x001fe400078e004d */
[----:B------:R-:W-:Y:S01]  /*4660*/  IMAD.MOV.U32 R211, RZ, RZ, R76 ;  /* 0x000000ffffd37224 */ /* 0x000fe200078e004c */
[----:B------:R0:W-:Y:S01]  /*4670*/  STL.64 [R1+0x590], R186 ;  /* 0x000590ba01007387 */ /* 0x0001e20000100a00 */
[----:B-1----:R-:W-:-:S02]  /*4680*/  IMAD.MOV.U32 R208, RZ, RZ, R79 ;  /* 0x000000ffffd07224 */ /* 0x002fc400078e004f */
[----:B------:R-:W-:Y:S01]  /*4690*/  IMAD.MOV.U32 R209, RZ, RZ, R78 ;  /* 0x000000ffffd17224 */ /* 0x000fe200078e004e */
[----:B------:R1:W-:Y:S01]  /*46a0*/  STL.64 [R1+0x588], R184 ;  /* 0x000588b801007387 */ /* 0x0003e20000100a00 */
[----:B----4-:R-:W-:Y:S02]  /*46b0*/  IMAD.MOV.U32 R190, RZ, RZ, R49 ;  /* 0x000000ffffbe7224 */ /* 0x010fe400078e0031 */
[----:B------:R-:W-:Y:S01]  /*46c0*/  IMAD.MOV.U32 R191, RZ, RZ, R48 ;  /* 0x000000ffffbf7224 */ /* 0x000fe200078e0030 */
        /* <DEDUP_REMOVED lines=18> */
[----:B------:R-:W-:-:S06]  /*47f0*/  WARPGROUP.ARRIVE ;  /* 0x00000000000079c5 */ /* 0x000fcc0000000000 */
[----:B------:R-:W-:Y:S03]  /*4800*/  QGMMA.64x16x32.F32.E4M3.E4M3 R128, gdesc[UR24], RZ, !UPT, gsb0 ;  /* 0x00200000188079f3 */ /* 0x000fe6000c0008ff */
[----:B------:R-:W-:Y:S02]  /*4810*/  WARPGROUP.DEPBAR.LE gsb0, 0x0 ;  /* 0x00008000000079c5 */ /* 0x000fe40000010000 */
[----:B------:R-:W-:-:S06]  /*4820*/  WARPGROUP.ARRIVE ;  /* 0x00000000000079c5 */ /* 0x000fcc0000000000 */
[----:B------:R-:W-:Y:S03]  /*4830*/  QGMMA.64x16x32.F32.E4M3.E4M3 R152, gdesc[UR28], RZ, !UPT, gsb0 ;  /* 0x002000001c9879f3 */ /* 0x000fe6000c0008ff */
[----:B------:R-:W-:Y:S02]  /*4840*/  WARPGROUP.DEPBAR.LE gsb0, 0x0 ;  /* 0x00008000000079c5 */ /* 0x000fe40000010000 */
[----:B------:R-:W-:-:S06]  /*4850*/  WARPGROUP.ARRIVE ;  /* 0x00000000000079c5 */ /* 0x000fcc0000000000 */
[----:B------:R-:W-:Y:S03]  /*4860*/  QGMMA.64x16x32.F32.E4M3.E4M3 R176, gdesc[UR32], RZ, !UPT, gsb0 ;  /* 0x0020000020b079f3 */ /* 0x000fe6000c0008ff */
[----:B------:R-:W-:Y:S02]  /*4870*/  WARPGROUP.DEPBAR.LE gsb0, 0x0 ;  /* 0x00008000000079c5 */ /* 0x000fe40000010000 */
[----:B------:R-:W-:-:S06]  /*4880*/  WARPGROUP.ARRIVE ;  /* 0x00000000000079c5 */ /* 0x000fcc0000000000 */
[----:B------:R-:W-:Y:S01]  /*4890*/  QGMMA.64x16x32.F32.E4M3.E4M3 R200, gdesc[UR40], RZ, !UPT, gsb0 ;  /* 0x0020000028c879f3 */ /* 0x000fe2000c0008ff */
[----:B------:R-:W-:Y:S01]  /*48a0*/  UMOV UR40, UR12 ;  /* 0x0000000c00287c82 */ /* 0x000fe20008000000 */
[----:B------:R-:W-:Y:S01]  /*48b0*/  UMOV UR41, UR13 ;  /* 0x0000000d00297c82 */ /* 0x000fe20008000000 */
[----:B------:R-:W-:Y:S01]  /*48c0*/  UMOV UR42, UR50 ;  /* 0x00000032002a7c82 */ /* 0x000fe20008000000 */
[----:B------:R-:W-:Y:S01]  /*48d0*/  UMOV UR43, UR51 ;  /* 0x00000033002b7c82 */ /* 0x000fe20008000000 */
[----:B------:R-:W-:Y:S02]  /*48e0*/  WARPGROUP.DEPBAR.LE gsb0, 0x0 ;  /* 0x00008000000079c5 */ /* 0x000fe40000010000 */
[----:B------:R-:W-:-:S06]  /*48f0*/  WARPGROUP.ARRIVE ;  /* 0x00000000000079c5 */ /* 0x000fcc0000000000 */
[----:B------:R-:W-:Y:S03]  /*4900*/  QGMMA.64x16x32.F32.E4M3.E4M3 R224, gdesc[UR44], RZ, !UPT, gsb0 ;  /* 0x002000002ce079f3 */ /* 0x000fe6000c0008ff */
[----:B------:R-:W-:Y:S02]  /*4910*/  WARPGROUP.DEPBAR.LE gsb0, 0x0 ;  /* 0x00008000000079c5 */ /* 0x000fe40000010000 */
[----:B------:R-:W-:-:S06]  /*4920*/  WARPGROUP.ARRIVE ;  /* 0x00000000000079c5 */ /* 0x000fcc0000000000 */
[----:B------:R-:W-:Y:S03]  /*4930*/  QGMMA.64x16x32.F32.E4M3.E4M3 R12, gdesc[UR40], RZ, !UPT, gsb0 ;  /* 0x00200000280c79f3 */ /* 0x000fe6000c0008ff */
[----:B------:R-:W-:Y:S02]  /*4940*/  WARPGROUP.DEPBAR.LE gsb0, 0x0 ;  /* 0x00008000000079c5 */ /* 0x000fe40000010000 */
[----:B-----5:R-:W-:Y:S02]  /*4950*/  IMAD.MOV.U32 R188, RZ, RZ, R14 ;  /* 0x000000ffffbc7224 */ /* 0x020fe400078e000e */
[----:B0-----:R-:W-:Y:S02]  /*4960*/  IMAD.MOV.U32 R187, RZ, RZ, R15 ;  /* 0x000000ffffbb7224 */ /* 0x001fe400078e000f */
[----:B------:R-:W-:Y:S02]  /*4970*/  IMAD.MOV.U32 R186, RZ, RZ, R16 ;  /* 0x000000ffffba7224 */ /* 0x000fe400078e0010 */
[----:B-1----:R-:W-:-:S02]  /*4980*/  IMAD.MOV.U32 R185, RZ, RZ, R17 ;  /* 0x000000ffffb97224 */ /* 0x002fc400078e0011 */
[----:B------:R-:W-:Y:S02]  /*4990*/  IMAD.MOV.U32 R184, RZ, RZ, R13 ;  /* 0x000000ffffb87224 */ /* 0x000fe400078e000d */
[----:B------:R-:W-:Y:S02]  /*49a0*/  IMAD.MOV.U32 R31, RZ, RZ, R18 ;  /* 0x000000ffff1f7224 */ /* 0x000fe400078e0012 */
[----:B------:R-:W-:Y:S02]  /*49b0*/  IMAD.MOV.U32 R30, RZ, RZ, R19 ;  /* 0x000000ffff1e7224 */ /* 0x000fe400078e0013 */
[----:B------:R-:W-:Y:S02]  /*49c0*/  IMAD.MOV.U32 R29, RZ, RZ, R12 ;  /* 0x000000ffff1d7224 */ /* 0x000fe400078e000c */
[----:B------:R-:W-:-:S06]  /*49d0*/  WARPGROUP.ARRIVE ;  /* 0x00000000000079c5 */ /* 0x000fcc0000000000 */
        /* <DEDUP_REMOVED lines=17> */
[----:B------:R-:W-:-:S02]  /*4af0*/  WARPGROUP.DEPBAR.LE gsb0, 0x0 ;  /* 0x00008000000079c5 */ /* 0x000fc40000010000 */
[----:B------:R-:W-:Y:S01]  /*4b00*/  WARPGROUP.ARRIVE ;  /* 0x00000000000079c5 */ /* 0x000fe20000000000 */
[----:B------:R-:W-:Y:S02]  /*4b10*/  IMAD.MOV.U32 R189, RZ, RZ, R12 ;  /* 0x000000ffffbd7224 */ /* 0x000fe400078e000c */
[----:B------:R-:W-:Y:S02]  /*4b20*/  IMAD.MOV.U32 R235, RZ, RZ, R13 ;  /* 0x000000ffffeb7224 */ /* 0x000fe400078e000d */
[----:B------:R-:W-:Y:S01]  /*4b30*/  IMAD.MOV.U32 R234, RZ, RZ, R14 ;  /* 0x000000ffffea7224 */ /* 0x000fe200078e000e */
[----:B------:R-:W-:Y:S01]  /*4b40*/  QGMMA.64x16x32.F32.E4M3.E4M3 R96, gdesc[UR36], RZ, !UPT, gsb0 ;  /* 0x00200000246079f3 */ /* 0x000fe2000c0008ff */
[----:B------:R-:W-:Y:S01]  /*4b50*/  UMOV UR38, UR16 ;  /* 0x0000001000267c82 */ /* 0x000fe20008000000 */
[----:B------:R-:W-:Y:S01]  /*4b60*/  UMOV UR39, UR17 ;  /* 0x0000001100277c82 */ /* 0x000fe20008000000 */
[----:B------:R-:W-:Y:S02]  /*4b70*/  IMAD.MOV.U32 R233, RZ, RZ, R15 ;  /* 0x000000ffffe97224 */ /* 0x000fe400078e000f */
[----:B------:R-:W-:-:S02]  /*4b80*/  IMAD.MOV.U32 R232, RZ, RZ, R16 ;  /* 0x000000ffffe87224 */ /* 0x000fc400078e0010 */
[----:B------:R-:W-:Y:S02]  /*4b90*/  IMAD.MOV.U32 R23, RZ, RZ, R17 ;  /* 0x000000ffff177224 */ /* 0x000fe400078e0011 */
[----:B------:R-:W-:Y:S02]  /*4ba0*/  IMAD.MOV.U32 R22, RZ, RZ, R18 ;  /* 0x000000ffff167224 */ /* 0x000fe400078e0012 */
[----:B------:R-:W-:Y:S01]  /*4bb0*/  IMAD.MOV.U32 R21, RZ, RZ, R19 ;  /* 0x000000ffff157224 */ /* 0x000fe200078e0013 */
[----:B------:R-:W-:Y:S02]  /*4bc0*/  WARPGROUP.DEPBAR.LE gsb0, 0x0 ;  /* 0x00008000000079c5 */ /* 0x000fe40000010000 */
[----:B------:R-:W-:Y:S02]  /*4bd0*/  IMAD.MOV.U32 R28, RZ, RZ, R97 ;  /* 0x000000ffff1c7224 */ /* 0x000fe400078e0061 */
[----:B------:R-:W-:Y:S02]  /*4be0*/  IMAD.MOV.U32 R27, RZ, RZ, R98 ;  /* 0x000000ffff1b7224 */ /* 0x000fe400078e0062 */
[----:B------:R-:W-:-:S02]  /*4bf0*/  IMAD.MOV.U32 R26, RZ, RZ, R99 ;  /* 0x000000ffff1a7224 */ /* 0x000fc400078e0063 */
[----:B------:R-:W-:Y:S02]  /*4c00*/  IMAD.MOV.U32 R25, RZ, RZ, R100 ;  /* 0x000000ffff197224 */ /* 0x000fe400078e0064 */
[----:B------:R-:W-:Y:S02]  /*4c10*/  IMAD.MOV.U32 R24, RZ, RZ, R101 ;  /* 0x000000ffff187224 */ /* 0x000fe400078e0065 */
[----:B------:R-:W-:Y:S02]  /*4c20*/  IMAD.MOV.U32 R12, RZ, RZ, R102 ;  /* 0x000000ffff0c7224 */ /* 0x000fe400078e0066 */
[----:B--2---:R-:W-:Y:S02]  /*4c30*/  IMAD.MOV.U32 R11, RZ, RZ, R103 ;  /* 0x000000ffff0b7224 */ /* 0x004fe400078e0067 */
[----:B------:R-:W-:Y:S02]  /*4c40*/  IMAD.MOV.U32 R10, RZ, RZ, R96 ;  /* 0x000000ffff0a7224 */ /* 0x000fe400078e0060 */
[----:B------:R-:W-:-:S06]  /*4c50*/  WARPGROUP.ARRIVE ;  /* 0x00000000000079c5 */ /* 0x000fcc0000000000 */
[----:B------:R-:W-:Y:S03]  /*4c60*/  QGMMA.64x16x32.F32.E4M3.E4M3 R96, gdesc[UR48], RZ, !UPT, gsb0 ;  /* 0x00200000306079f3 */ /* 0x000fe6000c0008ff */
[----:B------:R-:W-:Y:S02]  /*4c70*/  WARPGROUP.DEPBAR.LE gsb0, 0x0 ;  /* 0x00008000000079c5 */ /* 0x000fe40000010000 */
[----:B------:R-:W-:Y:S01]  /*4c80*/  WARPGROUP.ARRIVE ;  /* 0x00000000000079c5 */ /* 0x000fe20000000000 */
[----:B------:R-:W-:Y:S02]  /*4c90*/  IMAD.MOV.U32 R20, RZ, RZ, R96 ;  /* 0x000000ffff147224 */ /* 0x000fe400078e0060 */
[----:B------:R-:W-:Y:S02]  /*4ca0*/  IMAD.MOV.U32 R19, RZ, RZ, R97 ;  /* 0x000000ffff137224 */ /* 0x000fe400078e0061 */
[----:B------:R-:W-:Y:S01]  /*4cb0*/  IMAD.MOV.U32 R18, RZ, RZ, R98 ;  /* 0x000000ffff127224 */ /* 0x000fe200078e0062 */
[----:B------:R-:W-:Y:S01]  /*4cc0*/  QGMMA.64x16x32.F32.E4M3.E4M3 R216, gdesc[UR44], RZ, !UPT, gsb0 ;  /* 0x002000002cd879f3 */ /* 0x000fe2000c0008ff */
[----:B------:R-:W-:-:S02]  /*4cd0*/  IMAD.MOV.U32 R17, RZ, RZ, R99 ;  /* 0x000000ffff117224 */ /* 0x000fc400078e0063 */
[----:B------:R-:W-:Y:S02]  /*4ce0*/  IMAD.MOV.U32 R16, RZ, RZ, R100 ;  /* 0x000000ffff107224 */ /* 0x000fe400078e0064 */
[----:B------:R-:W-:Y:S02]  /*4cf0*/  IMAD.MOV.U32 R15, RZ, RZ, R101 ;  /* 0x000000ffff0f7224 */ /* 0x000fe400078e0065 */
[----:B------:R-:W-:Y:S02]  /*4d00*/  IMAD.MOV.U32 R14, RZ, RZ, R102 ;  /* 0x000000ffff0e7224 */ /* 0x000fe400078e0066 */
[----:B------:R-:W-:Y:S01]  /*4d10*/  IMAD.MOV.U32 R13, RZ, RZ, R103 ;  /* 0x000000ffff0d7224 */ /* 0x000fe200078e0067 */
[----:B------:R-:W-:Y:S02]  /*4d20*/  WARPGROUP.DEPBAR.LE gsb0, 0x0 ;  /* 0x00008000000079c5 */ /* 0x000fe40000010000 */
[----:B------:R-:W-:Y:S01]  /*4d30*/  WARPGROUP.ARRIVE ;  /* 0x00000000000079c5 */ /* 0x000fe20000000000 */
[----:B------:R0:W-:Y:S04]  /*4d40*/  STL.64 [R1+0x500], R222 ;  /* 0x000500de01007387 */ /* 0x0001e80000100a00 */
[----:B------:R1:W-:Y:S01]  /*4d50*/  STL.64 [R1+0x4f8], R220 ;  /* 0x0004f8dc01007387 */ /* 0x0003e20000100a00 */
[----:B------:R-:W-:Y:S03]  /*4d60*/  QGMMA.64x16x32.F32.E4M3.E4M3 R192, gdesc[UR36], RZ, !UPT, gsb0 ;  /* 0x0020000024c079f3 */ /* 0x000fe6000c0008ff */
[----:B------:R2:W-:Y:S01]  /*4d70*/  STL.64 [R1+0x4f0], R218 ;  /* 0x0004f0da01007387 */ /* 0x0005e20000100a00 */
[----:B0-----:R-:W-:Y:S01]  /*4d80*/  IMAD.MOV.U32 R223, RZ, RZ, R189 ;  /* 0x000000ffffdf7224 */ /* 0x001fe200078e00bd */
[----:B------:R-:W-:Y:S01]  /*4d90*/  UMOV UR16, UR36 ;  /* 0x0000002400107c82 */ /* 0x000fe20008000000 */
[----:B------:R-:W-:Y:S01]  /*4da0*/  IMAD.MOV.U32 R222, RZ, RZ, R185 ;  /* 0x000000ffffde7224 */ /* 0x000fe200078e00b9 */
[----:B------:R-:W-:Y:S01]  /*4db0*/  UMOV UR17, UR37 ;  /* 0x0000002500117c82 */ /* 0x000fe20008000000 */
[----:B-1----:R-:W-:Y:S01]  /*4dc0*/  IMAD.MOV.U32 R220, RZ, RZ, R187 ;  /* 0x000000ffffdc7224 */ /* 0x002fe200078e00bb */
[----:B------:R0:W-:Y:S01]  /*4dd0*/  STL.64 [R1+0x4e8], R216 ;  /* 0x0004e8d801007387 */ /* 0x0001e20000100a00 */
[----:B------:R-:W-:-:S02]  /*4de0*/  IMAD.MOV.U32 R221, RZ, RZ, R186 ;  /* 0x000000ffffdd7224 */ /* 0x000fc400078e00ba */
[----:B--2---:R-:W-:Y:S01]  /*4df0*/  IMAD.MOV.U32 R219, RZ, RZ, R188 ;  /* 0x000000ffffdb7224 */ /* 0x004fe200078e00bc */
[----:B------:R-:W-:Y:S01]  /*4e00*/  STL [R1+0x178], RZ ;  /* 0x000178ff01007387 */ /* 0x000fe20000100800 */
[----:B------:R-:W-:Y:S02]  /*4e10*/  IMAD.MOV.U32 R218, RZ, RZ, R184 ;  /* 0x000000ffffda7224 */ /* 0x000fe400078e00b8 */
[----:B------:R-:W-:Y:S02]  /*4e20*/  IMAD.MOV.U32 R184, RZ, RZ, R55 ;  /* 0x000000ffffb87224 */ /* 0x000fe400078e0037 */
[----:B------:R-:W-:Y:S02]  /*4e30*/  IMAD.MOV.U32 R185, RZ, RZ, R54 ;  /* 0x000000ffffb97224 */ /* 0x000fe400078e0036 */
[----:B------:R-:W-:Y:S02]  /*4e40*/  IMAD.MOV.U32 R186, RZ, RZ, R53 ;  /* 0x000000ffffba7224 */ /* 0x000fe400078e0035 */
[----:B------:R-:W-:-:S02]  /*4e50*/  IMAD.MOV.U32 R187, RZ, RZ, R52 ;  /* 0x000000ffffbb7224 */ /* 0x000fc400078e0034 */
[----:B------:R-:W-:Y:S02]  /*4e60*/  IMAD.MOV.U32 R188, RZ, RZ, R51 ;  /* 0x000000ffffbc7224 */ /* 0x000fe400078e0033 */
[----:B------:R-:W-:Y:S01]  /*4e70*/  IMAD.MOV.U32 R189, RZ, RZ, R50 ;  /* 0x000000ffffbd7224 */ /* 0x000fe200078e0032 */
[----:B------:R-:W-:Y:S02]  /*4e80*/  WARPGROUP.DEPBAR.LE gsb0, 0x0 ;  /* 0x00008000000079c5 */ /* 0x000fe40000010000 */
[----:B------:R-:W-:Y:S01]  /*4e90*/  WARPGROUP.ARRIVE ;  /* 0x00000000000079c5 */ /* 0x000fe20000000000 */
[----:B------:R-:W-:Y:S01]  /*4ea0*/  STL.64 [R1+0x520], R198 ;  /* 0x000520c601007387 */ /* 0x000fe20000100a00 */
[----:B0-----:R-:W-:-:S03]  /*4eb0*/  IMAD.MOV.U32 R216, RZ, RZ, R218 ;  /* 0x000000ffffd87224 */ /* 0x001fc600078e00da */
[----:B------:R-:W-:Y:S01]  /*4ec0*/  STL.64 [R1+0x518], R196 ;  /* 0x000518c401007387 */ /* 0x000fe20000100a00 */
[----:B------:R-:W-:Y:S01]  /*4ed0*/  QGMMA.64x16x32.F32.E4M3.E4M3 R168, gdesc[UR32], RZ, !UPT, gsb0 ;  /* 0x0020000020a879f3 */ /* 0x000fe2000c0008ff */
[----:B------:R-:W-:Y:S02]  /*4ee0*/  IMAD.MOV.U32 R217, RZ, RZ, R219 ;  /* 0x000000ffffd97224 */ /* 0x000fe400078e00db */
[----:B------:R-:W-:Y:S01]  /*4ef0*/  STL.64 [R1+0x510], R194 ;  /* 0x000510c201007387 */ /* 0x000fe20000100a00 */
[----:B------:R-:W-:Y:S02]  /*4f00*/  WARPGROUP.DEPBAR.LE gsb0, 0x0 ;  /* 0x00008000000079c5 */ /* 0x000fe40000010000 */
[----:B------:R-:W-:Y:S01]  /*4f10*/  WARPGROUP.ARRIVE ;  /* 0x00000000000079c5 */ /* 0x000fe20000000000 */
[----:B------:R0:W-:Y:S01]  /*4f20*/  STL.64 [R1+0x508], R192 ;  /* 0x000508c001007387 */ /* 0x0001e20000100a00 */
[----:B------:R-:W-:-:S04]  /*4f30*/  IMAD.MOV.U32 R218, RZ, RZ, R220 ;  /* 0x000000ffffda7224 */ /* 0x000fc800078e00dc */
[----:B------:R-:W-:Y:S01]  /*4f40*/  QGMMA.64x16x32.F32.E4M3.E4M3 R144, gdesc[UR28], RZ, !UPT, gsb0 ;  /* 0x002000001c9079f3 */ /* 0x000fe2000c0008ff */
[----:B------:R-:W-:Y:S01]  /*4f50*/  STL [R1+0x174], RZ ;  /* 0x000174ff01007387 */ /* 0x000fe20000100800 */
[----:B------:R-:W-:Y:S01]  /*4f60*/  IMAD.MOV.U32 R219, RZ, RZ, R221 ;  /* 0x000000ffffdb7224 */ /* 0x000fe200078e00dd */
[----:B------:R-:W-:Y:S02]  /*4f70*/  WARPGROUP.DEPBAR.LE gsb0, 0x0 ;  /* 0x00008000000079c5 */ /* 0x000fe40000010000 */
[----:B------:R-:W-:Y:S01]  /*4f80*/  WARPGROUP.ARRIVE ;  /* 0x00000000000079c5 */ /* 0x000fe20000000000 */
[----:B------:R1:W-:Y:S01]  /*4f90*/  STL.64 [R1+0x540], R174 ;  /* 0x000540ae01007387 */ /* 0x0003e20000100a00 */
[----:B------:R-:W-:-:S04]  /*4fa0*/  IMAD.MOV.U32 R220, RZ, RZ, R222 ;  /* 0x000000ffffdc7224 */ /* 0x000fc800078e00de */
[----:B------:R-:W-:Y:S01]  /*4fb0*/  QGMMA.64x16x32.F32.E4M3.E4M3 R120, gdesc[UR24], RZ, !UPT, gsb0 ;  /* 0x00200000187879f3 */ /* 0x000fe2000c0008ff */
[----:B------:R-:W-:Y:S01]  /*4fc0*/  IMAD.MOV.U32 R221, RZ, RZ, R31 ;  /* 0x000000ffffdd7224 */ /* 0x000fe200078e001f */
[----:B------:R-:W-:Y:S01]  /*4fd0*/  UMOV UR12, UR36 ;  /* 0x00000024000c7c82 */ /* 0x000fe20008000000 */
[----:B0-----:R-:W-:Y:S01]  /*4fe0*/  IMAD.MOV.U32 R193, RZ, RZ, R28 ;  /* 0x000000ffffc17224 */ /* 0x001fe200078e001c */
[----:B------:R-:W-:Y:S01]  /*4ff0*/  UMOV UR13, UR37 ;  /* 0x00000025000d7c82 */ /* 0x000fe20008000000 */
[----:B------:R-:W-:Y:S01]  /*5000*/  IMAD.MOV.U32 R194, RZ, RZ, R27 ;  /* 0x000000ffffc27224 */ /* 0x000fe200078e001b */
[----:B------:R-:W-:Y:S01]  /*5010*/  UIADD3 UR40, UR7, 0x2, URZ ;  /* 0x0000000207287890 */ /* 0x000fe2000fffe03f */
[----:B-1----:R-:W-:Y:S01]  /*5020*/  IMAD.MOV.U32 R175, RZ, RZ, R29 ;  /* 0x000000ffffaf7224 */ /* 0x002fe200078e001d */
[----:B------:R-:W-:Y:S01]  /*5030*/  UIADD3 UR42, UR6, 0x2, URZ ;  /* 0x00000002062a7890 */ /* 0x000fe2000fffe03f */
[----:B------:R-:W-:Y:S01]  /*5040*/  IMAD.MOV.U32 R195, RZ, RZ, R26 ;  /* 0x000000ffffc37224 */ /* 0x000fe200078e001a */
[----:B------:R-:W-:Y:S01]  /*5050*/  UMOV UR41, 0x80000020 ;  /* 0x8000002000297882 */ /* 0x000fe20000000000 */
[----:B------:R-:W-:Y:S01]  /*5060*/  IMAD.MOV.U32 R196, RZ, RZ, R25 ;  /* 0x000000ffffc47224 */ /* 0x000fe200078e0019 */
[----:B------:R-:W-:Y:S01]  /*5070*/  UMOV UR43, 0x80000020 ;  /* 0x80000020002b7882 */ /* 0x000fe20000000000 */
[----:B------:R-:W-:Y:S01]  /*5080*/  IMAD.MOV.U32 R197, RZ, RZ, R24 ;  /* 0x000000ffffc57224 */ /* 0x000fe200078e0018 */
[----:B------:R-:W-:Y:S01]  /*5090*/  STL.64 [R1+0x538], R172 ;  /* 0x000538ac01007387 */ /* 0x000fe20000100a00 */
[----:B------:R-:W-:-:S03]  /*50a0*/  IMAD.MOV.U32 R222, RZ, RZ, R30 ;  /* 0x000000ffffde7224 */ /* 0x000fc600078e001e */
[----:B------:R-:W-:Y:S01]  /*50b0*/  STL.64 [R1+0x530], R170 ;  /* 0x000530aa01007387 */ /* 0x000fe20000100a00 */
[----:B------:R-:W-:-:S03]  /*50c0*/  UIADD3 UR46, UR6, 0x42, URZ ;  /* 0x00000042062e7890 */ /* 0x000fc6000fffe03f */
[----:B------:R-:W-:Y:S04]  /*50d0*/  STL.64 [R1+0x528], R168 ;  /* 0x000528a801007387 */ /* 0x000fe80000100a00 */
[----:B------:R-:W-:Y:S04]  /*50e0*/  STL [R1+0x170], RZ ;  /* 0x000170ff01007387 */ /* 0x000fe80000100800 */
[----:B------:R-:W-:Y:S04]  /*50f0*/  STL.64 [R1+0x560], R150 ;  /* 0x0005609601007387 */ /* 0x000fe80000100a00 */
[----:B------:R-:W-:Y:S04]  /*5100*/  STL.64 [R1+0x558], R148 ;  /* 0x0005589401007387 */ /* 0x000fe80000100a00 */
[----:B------:R-:W-:Y:S04]  /*5110*/  STL.64 [R1+0x550], R146 ;  /* 0x0005509201007387 */ /* 0x000fe80000100a00 */
[----:B------:R0:W-:Y:S01]  /*5120*/  STL.64 [R1+0x548], R144 ;  /* 0x0005489001007387 */ /* 0x0001e20000100a00 */
[----:B------:R-:W-:-:S02]  /*5130*/  WARPGROUP.DEPBAR.LE gsb0, 0x0 ;  /* 0x00008000000079c5 */ /* 0x000fc40000010000 */
[----:B------:R-:W-:Y:S01]  /*5140*/  WARPGROUP.ARRIVE ;  /* 0x00000000000079c5 */ /* 0x000fe20000000000 */
[----:B------:R-:W-:Y:S01]  /*5150*/  STL [R1+0x16c], RZ ;  /* 0x00016cff01007387 */ /* 0x000fe20000100800 */
[----:B------:R-:W-:Y:S01]  /*5160*/  UMOV UR44, UR40 ;  /* 0x00000028002c7c82 */ /* 0x000fe20008000000 */
[----:B------:R-:W-:Y:S02]  /*5170*/  UMOV UR45, UR41 ;  /* 0x00000029002d7c82 */ /* 0x000fe40008000000 */
[----:B------:R-:W-:Y:S01]  /*5180*/  STL [R1+0x168], RZ ;  /* 0x000168ff01007387 */ /* 0x000fe20000100800 */
[----:B------:R-:W-:Y:S01]  /*5190*/  QGMMA.64x16x32.F32.E4M3.E4M3 R96, gdesc[UR8], RZ, !UPT, gsb0 ;  /* 0x00200000086079f3 */ /* 0x000fe2000c0008ff */
[----:B------:R-:W-:Y:S02]  /*51a0*/  UMOV UR47, 0x80000020 ;  /* 0x80000020002f7882 */ /* 0x000fe40000000000 */
[----:B0-----:R-:W2:Y:S04]  /*51b0*/  LDL.LU.64 R144, [R1] ;  /* 0x0000000001907983 */ /* 0x001ea80000300a00 */
[----:B------:R-:W2:Y:S04]  /*51c0*/  LDL.LU.64 R146, [R1+0x8] ;  /* 0x0000080001927983 */ /* 0x000ea80000300a00 */
[----:B------:R-:W2:Y:S04]  /*51d0*/  LDL.LU.64 R148, [R1+0x10] ;  /* 0x0000100001947983 */ /* 0x000ea80000300a00 */
[----:B------:R-:W2:Y:S01]  /*51e0*/  LDL.LU.64 R150, [R1+0x18] ;  /* 0x0000180001967983 */ /* 0x000ea20000300a00 */
        /* <DEDUP_REMOVED lines=11> */
[----:B------:R-:W-:Y:S01]  /*52a0*/  QGMMA.64x16x32.F32.E4M3.E4M3 R184, gdesc[UR40], R184, gsb0 ;  /* 0x0020000028b879f3 */ /* 0x000fe200080008b8 */
[----:B------:R-:W-:Y:S02]  /*52b0*/  STL [R1+0x164], RZ ;  /* 0x000164ff01007387 */ /* 0x000fe40000100800 */
[----:B------:R-:W-:Y:S02]  /*52c0*/  WARPGROUP.DEPBAR.LE gsb0, 0x0 ;  /* 0x00008000000079c5 */ /* 0x000fe40000010000 */
[----:B------:R-:W-:-:S06]  /*52d0*/  WARPGROUP.ARRIVE ;  /* 0x00000000000079c5 */ /* 0x000fcc0000000000 */
[----:B------:R-:W-:Y:S01]  /*52e0*/  QGMMA.64x16x32.F32.E4M3.E4M3 R208, gdesc[UR44], R208, gsb0 ;  /* 0x002000002cd079f3 */ /* 0x000fe200080008d0 */
[----:B------:R-:W-:Y:S04]  /*52f0*/  STL.64 [R1+0xc0], R184 ;  /* 0x0000c0b801007387 */ /* 0x000fe80000100a00 */
[----:B------:R-:W-:Y:S04]  /*5300*/  STL.64 [R1+0xc8], R186 ;  /* 0x0000c8ba01007387 */ /* 0x000fe80000100a00 */
[----:B------:R-:W-:Y:S04]  /*5310*/  STL.64 [R1+0xd0], R188 ;  /* 0x0000d0bc01007387 */ /* 0x000fe80000100a00 */
[----:B------:R0:W-:Y:S04]  /*5320*/  STL.64 [R1+0xd8], R190 ;  /* 0x0000d8be01007387 */ /* 0x0001e80000100a00 */
[----:B0-----:R-:W4:Y:S04]  /*5330*/  LDL.LU.64 R190, [R1+0x5a0] ;  /* 0x0005a00001be7983 */ /* 0x001f280000300a00 */
[----:B------:R-:W4:Y:S04]  /*5340*/  LDL.LU.64 R188, [R1+0x598] ;  /* 0x0005980001bc7983 */ /* 0x000f280000300a00 */
[----:B------:R-:W4:Y:S04]  /*5350*/  LDL.LU.64 R186, [R1+0x590] ;  /* 0x0005900001ba7983 */ /* 0x000f280000300a00 */
[----:B------:R-:W4:Y:S01]  /*5360*/  LDL.LU.64 R184, [R1+0x588] ;  /* 0x0005880001b87983 */ /* 0x000f220000300a00 */
[----:B------:R-:W-:-:S03]  /*5370*/  WARPGROUP.DEPBAR.LE gsb0, 0x0 ;  /* 0x00008000000079c5 */ /* 0x000fc60000010000 */
[----:B------:R-:W-:Y:S04]  /*5380*/  STL.64 [R1+0x60], R208 ;  /* 0x000060d001007387 */ /* 0x000fe80000100a00 */
[----:B------:R-:W-:Y:S04]  /*5390*/  STL.64 [R1+0x68], R210 ;  /* 0x000068d201007387 */ /* 0x000fe80000100a00 */
[----:B------:R-:W-:Y:S04]  /*53a0*/  STL.64 [R1+0x70], R212 ;  /* 0x000070d401007387 */ /* 0x000fe80000100a00 */
[----:B------:R0:W-:Y:S04]  /*53b0*/  STL.64 [R1+0x78], R214 ;  /* 0x000078d601007387 */ /* 0x0001e80000100a00 */
[----:B0-----:R-:W5:Y:S04]  /*53c0*/  LDL.LU.64 R214, [R1+0x580] ;  /* 0x0005800001d67983 */ /* 0x001f680000300a00 */
[----:B------:R-:W5:Y:S04]  /*53d0*/  LDL.LU.64 R212, [R1+0x578] ;  /* 0x0005780001d47983 */ /* 0x000f680000300a00 */
[----:B------:R-:W5:Y:S04]  /*53e0*/  LDL.LU.64 R210, [R1+0x570] ;  /* 0x0005700001d27983 */ /* 0x000f680000300a00 */
[----:B------:R-:W5:Y:S01]  /*53f0*/  LDL.LU.64 R208, [R1+0x568] ;  /* 0x0005680001d07983 */ /* 0x000f620000300a00 */
[----:B------:R-:W-:Y:S01]  /*5400*/  UIADD3 UR50, UR6, 0x82, URZ ;  /* 0x0000008206327890 */ /* 0x000fe2000fffe03f */
[----:B--2---:R-:W-:Y:S01]  /*5410*/  WARPGROUP.ARRIVE ;  /* 0x00000000000079c5 */ /* 0x004fe20000000000 */
[----:B------:R-:W-:Y:S01]  /*5420*/  UMOV UR48, UR40 ;  /* 0x0000002800307c82 */ /* 0x000fe20008000000 */
[----:B------:R-:W-:Y:S01]  /*5430*/  UMOV UR49, UR41 ;  /* 0x0000002900317c82 */ /* 0x000fe20008000000 */
[----:B------:R-:W-:-:S05]  /*5440*/  UMOV UR51, 0x80000020 ;  /* 0x8000002000337882 */ /* 0x000fca0000000000 */
[----:B------:R-:W-:Y:S01]  /*5450*/  QGMMA.64x16x32.F32.E4M3.E4M3 R144, gdesc[UR48], R144, gsb0 ;  /* 0x00200000309079f3 */ /* 0x000fe20008000890 */
[----:B------:R-:W-:Y:S01]  /*5460*/  UIADD3 UR38, UR6, 0xc2, URZ ;  /* 0x000000c206267890 */ /* 0x000fe2000fffe03f */
[----:B------:R-:W-:Y:S01]  /*5470*/  UMOV UR36, UR40 ;  /* 0x0000002800247c82 */ /* 0x000fe20008000000 */
[----:B------:R-:W-:Y:S01]  /*5480*/  UMOV UR37, UR41 ;  /* 0x0000002900257c82 */ /* 0x000fe20008000000 */
[----:B------:R-:W-:Y:S01]  /*5490*/  UMOV UR39, 0x80000020 ;  /* 0x8000002000277882 */ /* 0x000fe20000000000 */
[----:B------:R-:W-:Y:S02]  /*54a0*/  WARPGROUP.DEPBAR.LE gsb0, 0x0 ;  /* 0x00008000000079c5 */ /* 0x000fe40000010000 */
[----:B------:R-:W-:Y:S01]  /*54b0*/  UIADD3 UR30, UR6, 0x102, URZ ;  /* 0x00000102061e7890 */ /* 0x000fe2000fffe03f */
[----:B------:R-:W-:Y:S01]  /*54c0*/  UMOV UR28, UR40 ;  /* 0x00000028001c7c82 */ /* 0x000fe20008000000 */
[----:B------:R-:W-:Y:S01]  /*54d0*/  UMOV UR29, UR41 ;  /* 0x00000029001d7c82 */ /* 0x000fe20008000000 */
[----:B------:R-:W-:Y:S01]  /*54e0*/  UMOV UR31, 0x80000020 ;  /* 0x80000020001f7882 */ /* 0x000fe20000000000 */
        /* <DEDUP_REMOVED lines=8> */
[----:B-----5:R-:W-:-:S06]  /*5570*/  WARPGROUP.ARRIVE ;  /* 0x00000000000079c5 */ /* 0x020fcc0000000000 */
[----:B------:R-:W-:Y:S03]  /*5580*/  QGMMA.64x16x32.F32.E4M3.E4M3 R208, gdesc[UR36], R208, gsb0 ;  /* 0x0020000024d079f3 */ /* 0x000fe600080008d0 */
[----:B------:R-:W-:Y:S02]  /*5590*/  WARPGROUP.DEPBAR.LE gsb0, 0x0 ;  /* 0x00008000000079c5 */ /* 0x000fe40000010000 */
[----:B----4-:R-:W-:-:S06]  /*55a0*/  WARPGROUP.ARRIVE ;  /* 0x00000000000079c5 */ /* 0x010fcc0000000000 */
[----:B------:R-:W-:Y:S03]  /*55b0*/  QGMMA.64x16x32.F32.E4M3.E4M3 R184, gdesc[UR28], R184, gsb0 ;  /* 0x002000001cb879f3 */ /* 0x000fe600080008b8 */
[----:B------:R-:W-:Y:S02]  /*55c0*/  WARPGROUP.DEPBAR.LE gsb0, 0x0 ;  /* 0x00008000000079c5 */ /* 0x000fe40000010000 */
[----:B------:R-:W-:-:S06]  /*55d0*/  WARPGROUP.ARRIVE ;  /* 0x00000000000079c5 */ /* 0x000fcc0000000000 */
[----:B------:R-:W-:Y:S03]  /*55e0*/  QGMMA.64x16x32.F32.E4M3.E4M3 R160, gdesc[UR24], R160, gsb0 ;  /* 0x0020000018a079f3 */ /* 0x000fe600080008a0 */
[----:B------:R-:W-:Y:S02]  /*55f0*/  WARPGROUP.DEPBAR.LE gsb0, 0x0 ;  /* 0x00008000000079c5 */ /* 0x000fe40000010000 */
[----:B------:R-:W-:-:S06]  /*5600*/  WARPGROUP.ARRIVE ;  /* 0x00000000000079c5 */ /* 0x000fcc0000000000 */
[----:B------:R-:W-:Y:S01]  /*5610*/  QGMMA.64x16x32.F32.E4M3.E4M3 R136, gdesc[UR32], R136, gsb0 ;  /* 0x00200000208879f3 */ /* 0x000fe20008000888 */
[----:B------:R-:W-:Y:S01]  /*5620*/  UIADD3 UR10, UR6, 0x1c2, URZ ;  /* 0x000001c2060a7890 */ /* 0x000fe2000fffe03f */
[----:B------:R-:W-:Y:S01]  /*5630*/  UMOV UR8, UR40 ;  /* 0x0000002800087c82 */ /* 0x000fe20008000000 */
[----:B------:R-:W-:Y:S01]  /*5640*/  UMOV UR9, UR41 ;  /* 0x0000002900097c82 */ /* 0x000fe20008000000 */
[----:B------:R-:W-:Y:S01]  /*5650*/  UMOV UR11, 0x80000020 ;  /* 0x80000020000b7882 */ /* 0x000fe20000000000 */
        /* <DEDUP_REMOVED lines=25> */
[----:B------:R-:W-:-:S06]  /*57f0*/  UMOV UR13, 0x80000020 ;  /* 0x80000020000d7882 */ /* 0x000fcc0000000000 */
[----:B------:R-:W-:Y:S01]  /*5800*/  UMOV UR12, UR6 ;  /* 0x00000006000c7c82 */ /* 0x000fe20008000000 */
[----:B------:R-:W-:Y:S02]  /*5810*/  WARPGROUP.DEPBAR.LE gsb0, 0x0 ;  /* 0x00008000000079c5 */ /* 0x000fe40000010000 */
[----:B------:R-:W-:Y:S01]  /*5820*/  WARPGROUP.ARRIVE ;  /* 0x00000000000079c5 */ /* 0x000fe20000000000 */
[----:B------:R-:W-:Y:S01]  /*5830*/  UMOV UR17, UR13 ;  /* 0x0000000d00117c82 */ /* 0x000fe20008000000 */
[----:B------:R-:W-:Y:S01]  /*5840*/  UMOV UR21, UR13 ;  /* 0x0000000d00157c82 */ /* 0x000fe20008000000 */
[----:B------:R-:W-:Y:S01]  /*5850*/  UMOV UR9, UR13 ;  /* 0x0000000d00097c82 */ /* 0x000fe20008000000 */
[----:B------:R-:W-:Y:S01]  /*5860*/  UMOV UR33, UR13 ;  /* 0x0000000d00217c82 */ /* 0x000fe20008000000 */
[----:B------:R-:W-:Y:S01]  /*5870*/  UMOV UR25, UR13 ;  /* 0x0000000d00197c82 */ /* 0x000fe20008000000 */
[----:B------:R-:W-:Y:S01]  /*5880*/  QGMMA.64x16x32.F32.E4M3.E4M3 R32, gdesc[UR12], R32, gsb0 ;  /* 0x002000000c2079f3 */ /* 0x000fe20008000820 */
[----:B------:R-:W-:Y:S01]  /*5890*/  UMOV UR16, UR12 ;  /* 0x0000000c00107c82 */ /* 0x000fe20008000000 */
[----:B------:R-:W-:Y:S01]  /*58a0*/  UMOV UR29, UR13 ;  /* 0x0000000d001d7c82 */ /* 0x000fe20008000000 */
[----:B------:R-:W-:Y:S01]  /*58b0*/  UMOV UR37, UR13 ;  /* 0x0000000d00257c82 */ /* 0x000fe20008000000 */
[----:B------:R-:W-:Y:S01]  /*58c0*/  UMOV UR49, UR13 ;  /* 0x0000000d00317c82 */ /* 0x000fe20008000000 */
[----:B------:R0:W-:Y:S01]  /*58d0*/  STL.64 [R1], R144 ;  /* 0x0000009001007387 */ /* 0x0001e20000100a00 */
[----:B------:R-:W-:-:S02]  /*58e0*/  IMAD.MOV.U32 R198, RZ, RZ, R12 ;  /* 0x000000ffffc67224 */ /* 0x000fc400078e000c */
[----:B------:R-:W-:Y:S02]  /*58f0*/  IMAD.MOV.U32 R199, RZ, RZ, R11 ;  /* 0x000000ffffc77224 */ /* 0x000fe400078e000b */
[----:B------:R-:W-:Y:S01]  /*5900*/  IMAD.MOV.U32 R192, RZ, RZ, R10 ;  /* 0x000000ffffc07224 */ /* 0x000fe200078e000a */
[----:B------:R-:W-:Y:S01]  /*5910*/  UMOV UR45, UR13 ;  /* 0x0000000d002d7c82 */ /* 0x000fe20008000000 */
[----:B------:R-:W-:Y:S02]  /*5920*/  IMAD.MOV.U32 R168, RZ, RZ, R223 ;  /* 0x000000ffffa87224 */ /* 0x000fe400078e00df */
[----:B------:R-:W-:Y:S02]  /*5930*/  IMAD.MOV.U32 R169, RZ, RZ, R235 ;  /* 0x000000ffffa97224 */ /* 0x000fe400078e00eb */
[----:B------:R-:W-:Y:S02]  /*5940*/  IMAD.MOV.U32 R170, RZ, RZ, R234 ;  /* 0x000000ffffaa7224 */ /* 0x000fe400078e00ea */
[----:B------:R-:W-:-:S02]  /*5950*/  IMAD.MOV.U32 R171, RZ, RZ, R233 ;  /* 0x000000ffffab7224 */ /* 0x000fc400078e00e9 */
[----:B------:R-:W-:Y:S02]  /*5960*/  IMAD.MOV.U32 R172, RZ, RZ, R232 ;  /* 0x000000ffffac7224 */ /* 0x000fe400078e00e8 */
[----:B------:R-:W-:Y:S02]  /*5970*/  IMAD.MOV.U32 R173, RZ, RZ, R23 ;  /* 0x000000ffffad7224 */ /* 0x000fe400078e0017 */
[----:B------:R-:W-:Y:S01]  /*5980*/  IMAD.MOV.U32 R174, RZ, RZ, R22 ;  /* 0x000000ffffae7224 */ /* 0x000fe200078e0016 */
[----:B------:R-:W-:Y:S01]  /*5990*/  UMOV UR41, UR13 ;  /* 0x0000000d00297c82 */ /* 0x000fe20008000000 */
[----:B------:R-:W-:Y:S01]  /*59a0*/  UIADD3 UR7, UR7, 0x402, URZ ;  /* 0x0000040207077890 */ /* 0x000fe2000fffe03f */
[----:B------:R-:W-:Y:S01]  /*59b0*/  ULDC UR6, c[0x0][0x50c] ;  /* 0x0001430000067ab9 */ /* 0x000fe20000000800 */
[----:B------:R-:W-:Y:S02]  /*59c0*/  WARPGROUP.DEPBAR.LE gsb0, 0x0 ;  /* 0x00008000000079c5 */ /* 0x000fe40000010000 */
[----:B------:R-:W-:-:S06]  /*59d0*/  WARPGROUP.ARRIVE ;  /* 0x00000000000079c5 */ /* 0x000fcc0000000000 */
[----:B------:R-:W-:Y:S01]  /*59e0*/  QGMMA.64x16x32.F32.E4M3.E4M3 R56, gdesc[UR16], R56, gsb0 ;  /* 0x00200000103879f3 */ /* 0x000fe20008000838 */
[----:B------:R-:W-:Y:S02]  /*59f0*/  UMOV UR20, UR12 ;  /* 0x0000000c00147c82 */ /* 0x000fe40008000000 */
        /* <DEDUP_REMOVED lines=27> */
[----:B------:R1:W-:Y:S01]  /*5bb0*/  STL.64 [R1+0x8], R146 ;  /* 0x0000089201007387 */ /* 0x0003e20000100a00 */
[----:B------:R-:W-:Y:S02]  /*5bc0*/  IMAD.MOV.U32 R12, RZ, RZ, R149 ;  /* 0x000000ffff0c7224 */ /* 0x000fe400078e0095 */
[----:B------:R-:W-:Y:S01]  /*5bd0*/  IMAD.MOV.U32 R11, RZ, RZ, R150 ;  /* 0x000000ffff0b7224 */ /* 0x000fe200078e0096 */
[----:B------:R2:W-:Y:S01]  /*5be0*/  STL.64 [R1+0x10], R148 ;  /* 0x0000109401007387 */ /* 0x0005e20000100a00 */
[----:B------:R-:W-:Y:S02]  /*5bf0*/  IMAD.MOV.U32 R10, RZ, RZ, R151 ;  /* 0x000000ffff0a7224 */ /* 0x000fe400078e0097 */
[----:B0-----:R-:W-:Y:S01]  /*5c00*/  IMAD.MOV.U32 R144, RZ, RZ, R175 ;  /* 0x000000ffff907224 */ /* 0x001fe200078e00af */
[----:B------:R0:W-:Y:S01]  /*5c10*/  STL.64 [R1+0x18], R150 ;  /* 0x0000189601007387 */ /* 0x0001e20000100a00 */
[----:B------:R-:W-:-:S02]  /*5c20*/  IMAD.MOV.U32 R145, RZ, RZ, R216 ;  /* 0x000000ffff917224 */ /* 0x000fc400078e00d8 */
[----:B-1----:R-:W-:Y:S02]  /*5c30*/  IMAD.MOV.U32 R146, RZ, RZ, R217 ;  /* 0x000000ffff927224 */ /* 0x002fe400078e00d9 */
[----:B------:R-:W-:Y:S02]  /*5c40*/  IMAD.MOV.U32 R147, RZ, RZ, R218 ;  /* 0x000000ffff937224 */ /* 0x000fe400078e00da */
[----:B--2---:R-:W-:Y:S02]  /*5c50*/  IMAD.MOV.U32 R148, RZ, RZ, R219 ;  /* 0x000000ffff947224 */ /* 0x004fe400078e00db */
[----:B------:R-:W-:Y:S02]  /*5c60*/  IMAD.MOV.U32 R149, RZ, RZ, R220 ;  /* 0x000000ffff957224 */ /* 0x000fe400078e00dc */
[----:B0-----:R-:W-:Y:S02]  /*5c70*/  IMAD.MOV.U32 R150, RZ, RZ, R221 ;  /* 0x000000ffff967224 */ /* 0x001fe400078e00dd */
[----:B------:R-:W-:Y:S01]  /*5c80*/  IMAD.MOV.U32 R151, RZ, RZ, R222 ;  /* 0x000000ffff977224 */ /* 0x000fe200078e00de */
[----:B------:R-:W-:Y:S01]  /*5c90*/  UMOV UR44, UR12 ;  /* 0x0000000c002c7c82 */ /* 0x000fe20008000000 */
[----:B------:R-:W-:-:S04]  /*5ca0*/  WARPGROUP.DEPBAR.LE gsb0, 0x0 ;  /* 0x00008000000079c5 */ /* 0x000fc80000010000 */
[----:B------:R-:W-:-:S06]  /*5cb0*/  WARPGROUP.ARRIVE ;  /* 0x00000000000079c5 */ /* 0x000fcc0000000000 */
[----:B------:R-:W-:Y:S01]  /*5cc0*/  QGMMA.64x16x32.F32.E4M3.E4M3 R144, gdesc[UR44], R144, gsb0 ;  /* 0x002000002c9079f3 */ /* 0x000fe20008000890 */
[----:B------:R-:W-:Y:S01]  /*5cd0*/  IMAD.MOV.U32 R175, RZ, RZ, R21 ;  /* 0x000000ffffaf7224 */ /* 0x000fe200078e0015 */
[----:B------:R-:W-:Y:S01]  /*5ce0*/  UMOV UR40, UR12 ;  /* 0x0000000c00287c82 */ /* 0x000fe20008000000 */
[----:B------:R-:W-:-:S04]  /*5cf0*/  WARPGROUP.DEPBAR.LE gsb0, 0x0 ;  /* 0x00008000000079c5 */ /* 0x000fc80000010000 */
[----:B------:R-:W-:-:S06]  /*5d00*/  WARPGROUP.ARRIVE ;  /* 0x00000000000079c5 */ /* 0x000fcc0000000000 */
[----:B------:R-:W-:Y:S01]  /*5d10*/  QGMMA.64x16x32.F32.E4M3.E4M3 R168, gdesc[UR40], R168, gsb0 ;  /* 0x0020000028a879f3 */ /* 0x000fe200080008a8 */
[----:B------:R-:W-:Y:S01]  /*5d20*/  UMOV UR40, UR7 ;  /* 0x0000000700287c82 */ /* 0x000fe20008000000 */
[----:B------:R-:W-:Y:S01]  /*5d30*/  UMOV UR41, 0x80000020 ;  /* 0x8000002000297882 */ /* 0x000fe20000000000 */
[----:B------:R-:W-:Y:S02]  /*5d40*/  WARPGROUP.DEPBAR.LE gsb0, 0x0 ;  /* 0x00008000000079c5 */ /* 0x000fe40000010000 */
[----:B------:R-:W-:-:S06]  /*5d50*/  WARPGROUP.ARRIVE ;  /* 0x00000000000079c5 */ /* 0x000fcc0000000000 */
[----:B------:R-:W-:Y:S01]  /*5d60*/  QGMMA.64x16x32.F32.E4M3.E4M3 R192, gdesc[UR40], R192, gsb0 ;  /* 0x0020000028c079f3 */ /* 0x000fe200080008c0 */
[----:B------:R-:W-:Y:S02]  /*5d70*/  IMAD.MOV.U32 R216, RZ, RZ, R20 ;  /* 0x000000ffffd87224 */ /* 0x000fe400078e0014 */
[----:B------:R-:W-:Y:S02]  /*5d80*/  IMAD.MOV.U32 R217, RZ, RZ, R19 ;  /* 0x000000ffffd97224 */ /* 0x000fe400078e0013 */
[----:B------:R-:W-:Y:S02]  /*5d90*/  IMAD.MOV.U32 R218, RZ, RZ, R18 ;  /* 0x000000ffffda7224 */ /* 0x000fe400078e0012 */
[----:B------:R-:W-:Y:S02]  /*5da0*/  IMAD.MOV.U32 R219, RZ, RZ, R17 ;  /* 0x000000ffffdb7224 */ /* 0x000fe400078e0011 */
[----:B------:R-:W-:Y:S02]  /*5db0*/  IMAD.MOV.U32 R220, RZ, RZ, R16 ;  /* 0x000000ffffdc7224 */ /* 0x000fe400078e0010 */
[----:B------:R-:W-:-:S02]  /*5dc0*/  IMAD.MOV.U32 R221, RZ, RZ, R15 ;  /* 0x000000ffffdd7224 */ /* 0x000fc400078e000f */
[----:B------:R-:W-:Y:S02]  /*5dd0*/  IMAD.MOV.U32 R222, RZ, RZ, R14 ;  /* 0x000000ffffde7224 */ /* 0x000fe400078e000e */
[----:B------:R-:W-:Y:S01]  /*5de0*/  IMAD.MOV.U32 R223, RZ, RZ, R13 ;  /* 0x000000ffffdf7224 */ /* 0x000fe200078e000d */
[----:B------:R-:W-:Y:S01]  /*5df0*/  UMOV UR44, UR40 ;  /* 0x00000028002c7c82 */ /* 0x000fe20008000000 */
[----:B------:R-:W-:Y:S01]  /*5e00*/  UMOV UR45, UR41 ;  /* 0x00000029002d7c82 */ /* 0x000fe20008000000 */
[----:B------:R-:W-:Y:S04]  /*5e10*/  STL [R1+0x160], RZ ;  /* 0x000160ff01007387 */ /* 0x000fe80000100800 */
[----:B------:R-:W-:Y:S04]  /*5e20*/  STL [R1+0x15c], RZ ;  /* 0x00015cff01007387 */ /* 0x000fe80000100800 */
[----:B------:R-:W-:Y:S01]  /*5e30*/  STL [R1+0x158], RZ ;  /* 0x000158ff01007387 */ /* 0x000fe20000100800 */
[----:B------:R-:W-:-:S02]  /*5e40*/  WARPGROUP.DEPBAR.LE gsb0, 0x0 ;  /* 0x00008000000079c5 */ /* 0x000fc40000010000 */
[----:B------:R-:W-:-:S06]  /*5e50*/  WARPGROUP.ARRIVE ;  /* 0x00000000000079c5 */ /* 0x000fcc0000000000 */
[----:B------:R-:W-:Y:S01]  /*5e60*/  QGMMA.64x16x32.F32.E4M3.E4M3 R216, gdesc[UR44], R216, gsb0 ;  /* 0x002000002cd879f3 */ /* 0x000fe200080008d8 */
[----:B------:R-:W-:Y:S04]  /*5e70*/  STL [R1+0x154], RZ ;  /* 0x000154ff01007387 */ /* 0x000fe80000100800 */
[----:B------:R-:W-:Y:S04]  /*5e80*/  STL [R1+0x150], RZ ;  /* 0x000150ff01007387 */ /* 0x000fe80000100800 */
[----:B------:R-:W-:Y:S04]  /*5e90*/  STL [R1+0x14c], RZ ;  /* 0x00014cff01007387 */ /* 0x000fe80000100800 */
[----:B------:R-:W-:Y:S04]  /*5ea0*/  STL [R1+0x148], RZ ;  /* 0x000148ff01007387 */ /* 0x000fe80000100800 */
[----:B------:R-:W-:Y:S04]  /*5eb0*/  STL [R1+0x144], RZ ;  /* 0x000144ff01007387 */ /* 0x000fe80000100800 */
[----:B------:R-:W-:Y:S04]  /*5ec0*/  STL [R1+0x140], RZ ;  /* 0x000140ff01007387 */ /* 0x000fe80000100800 */
[----:B------:R-:W-:Y:S04]  /*5ed0*/  STL.64 [R1+0x40], R144 ;  /* 0x0000409001007387 */ /* 0x000fe80000100a00 */
[----:B------:R-:W-:Y:S04]  /*5ee0*/  STL.64 [R1+0x48], R146 ;  /* 0x0000489201007387 */ /* 0x000fe80000100a00 */
[----:B------:R-:W-:Y:S04]  /*5ef0*/  STL.64 [R1+0x50], R148 ;  /* 0x0000509401007387 */ /* 0x000fe80000100a00 */
[----:B------:R0:W-:Y:S04]  /*5f00*/  STL.64 [R1+0x58], R150 ;  /* 0x0000589601007387 */ /* 0x0001e80000100a00 */
[----:B0-----:R-:W2:Y:S04]  /*5f10*/  LDL.LU.64 R150, [R1+0x560] ;  /* 0x0005600001967983 */ /* 0x001ea80000300a00 */
[----:B------:R-:W2:Y:S04]  /*5f20*/  LDL.LU.64 R148, [R1+0x558] ;  /* 0x0005580001947983 */ /* 0x000ea80000300a00 */
[----:B------:R-:W2:Y:S04]  /*5f30*/  LDL.LU.64 R146, [R1+0x550] ;  /* 0x0005500001927983 */ /* 0x000ea80000300a00 */
[----:B------:R-:W2:Y:S04]  /*5f40*/  LDL.LU.64 R144, [R1+0x548] ;  /* 0x0005480001907983 */ /* 0x000ea80000300a00 */
[----:B------:R-:W-:Y:S04]  /*5f50*/  STL [R1+0x13c], RZ ;  /* 0x00013cff01007387 */ /* 0x000fe80000100800 */
[----:B------:R-:W-:Y:S04]  /*5f60*/  STL.64 [R1+0xa0], R168 ;  /* 0x0000a0a801007387 */ /* 0x000fe80000100a00 */
[----:B------:R-:W-:Y:S04]  /*5f70*/  STL.64 [R1+0xa8], R170 ;  /* 0x0000a8aa01007387 */ /* 0x000fe80000100a00 */
[----:B------:R-:W-:Y:S04]  /*5f80*/  STL.64 [R1+0xb0], R172 ;  /* 0x0000b0ac01007387 */ /* 0x000fe80000100a00 */
[----:B------:R0:W-:Y:S04]  /*5f90*/  STL.64 [R1+0xb8], R174 ;  /* 0x0000b8ae01007387 */ /* 0x0001e80000100a00 */
[----:B0-----:R-:W4:Y:S04]  /*5fa0*/  LDL.LU.64 R174, [R1+0x540] ;  /* 0x0005400001ae7983 */ /* 0x001f280000300a00 */
[----:B------:R-:W4:Y:S04]  /*5fb0*/  LDL.LU.64 R172, [R1+0x538] ;  /* 0x0005380001ac7983 */ /* 0x000f280000300a00 */
[----:B------:R-:W4:Y:S04]  /*5fc0*/  LDL.LU.64 R170, [R1+0x530] ;  /* 0x0005300001aa7983 */ /* 0x000f280000300a00 */
[----:B------:R-:W4:Y:S04]  /*5fd0*/  LDL.LU.64 R168, [R1+0x528] ;  /* 0x0005280001a87983 */ /* 0x000f280000300a00 */
[----:B------:R-:W-:Y:S04]  /*5fe0*/  STL [R1+0x138], RZ ;  /* 0x000138ff01007387 */ /* 0x000fe80000100800 */
[----:B------:R-:W-:Y:S04]  /*5ff0*/  STL.64 [R1+0x80], R192 ;  /* 0x000080c001007387 */ /* 0x000fe80000100a00 */
[----:B------:R-:W-:Y:S04]  /*6000*/  STL.64 [R1+0x88], R194 ;  /* 0x000088c201007387 */ /* 0x000fe80000100a00 */
[----:B------:R-:W-:Y:S04]  /*6010*/  STL.64 [R1+0x90], R196 ;  /* 0x000090c401007387 */ /* 0x000fe80000100a00 */
[----:B------:R0:W-:Y:S01]  /*6020*/  STL.64 [R1+0x98], R198 ;  /* 0x000098c601007387 */ /* 0x0001e20000100a00 */
[----:B------:R-:W-:-:S03]  /*6030*/  WARPGROUP.DEPBAR.LE gsb0, 0x0 ;  /* 0x00008000000079c5 */ /* 0x000fc60000010000 */
[----:B0-----:R-:W5:Y:S04]  /*6040*/  LDL.LU.64 R198, [R1+0x520] ;  /* 0x0005200001c67983 */ /* 0x001f680000300a00 */
[----:B------:R-:W5:Y:S04]  /*6050*/  LDL.LU.64 R196, [R1+0x518] ;  /* 0x0005180001c47983 */ /* 0x000f680000300a00 */
[----:B------:R-:W5:Y:S04]  /*6060*/  LDL.LU.64 R194, [R1+0x510] ;  /* 0x0005100001c27983 */ /* 0x000f680000300a00 */
[----:B------:R-:W5:Y:S04]  /*6070*/  LDL.LU.64 R192, [R1+0x508] ;  /* 0x0005080001c07983 */ /* 0x000f680000300a00 */
[----:B------:R-:W-:Y:S04]  /*6080*/  STL [R1+0x134], RZ ;  /* 0x000134ff01007387 */ /* 0x000fe80000100800 */
[----:B------:R-:W-:Y:S04]  /*6090*/  STL.64 [R1+0x20], R216 ;  /* 0x000020d801007387 */ /* 0x000fe80000100a00 */
[----:B------:R-:W-:Y:S04]  /*60a0*/  STL.64 [R1+0x28], R218 ;  /* 0x000028da01007387 */ /* 0x000fe80000100a00 */
[----:B------:R-:W-:Y:S04]  /*60b0*/  STL.64 [R1+0x30], R220 ;  /* 0x000030dc01007387 */ /* 0x000fe80000100a00 */
[----:B------:R0:W-:Y:S04]  /*60c0*/  STL.64 [R1+0x38], R222 ;  /* 0x000038de01007387 */ /* 0x0001e80000100a00 */
[----:B0-----:R-:W3:Y:S04]  /*60d0*/  LDL.LU.64 R222, [R1+0x500] ;  /* 0x0005000001de7983 */ /* 0x001ee80000300a00 */
[----:B------:R-:W3:Y:S04]  /*60e0*/  LDL.LU.64 R220, [R1+0x4f8] ;  /* 0x0004f80001dc7983 */ /* 0x000ee80000300a00 */
[----:B------:R-:W3:Y:S04]  /*60f0*/  LDL.LU.64 R218, [R1+0x4f0] ;  /* 0x0004f00001da7983 */ /* 0x000ee80000300a00 */
[----:B------:R-:W3:Y:S01]  /*6100*/  LDL.LU.64 R216, [R1+0x4e8] ;  /* 0x0004e80001d87983 */ /* 0x000ee20000300a00 */
        /* <DEDUP_REMOVED lines=10> */
[----:B---3--:R-:W-:-:S06]  /*61b0*/  WARPGROUP.ARRIVE ;  /* 0x00000000000079c5 */ /* 0x008fcc0000000000 */
[----:B------:R-:W-:Y:S03]  /*61c0*/  QGMMA.64x16x32.F32.E4M3.E4M3 R216, gdesc[UR48], R216, gsb0 ;  /* 0x0020000030d879f3 */ /* 0x000fe600080008d8 */
[----:B------:R-:W-:Y:S02]  /*61d0*/  WARPGROUP.DEPBAR.LE gsb0, 0x0 ;  /* 0x00008000000079c5 */ /* 0x000fe40000010000 */
[----:B-----5:R-:W-:-:S06]  /*61e0*/  WARPGROUP.ARRIVE ;  /* 0x00000000000079c5 */ /* 0x020fcc0000000000 */
[----:B------:R-:W-:Y:S03]  /*61f0*/  QGMMA.64x16x32.F32.E4M3.E4M3 R192, gdesc[UR36], R192, gsb0 ;  /* 0x0020000024c079f3 */ /* 0x000fe600080008c0 */
[----:B------:R-:W-:Y:S02]  /*6200*/  WARPGROUP.DEPBAR.LE gsb0, 0x0 ;  /* 0x00008000000079c5 */ /* 0x000fe40000010000 */
[----:B----4-:R-:W-:-:S06]  /*6210*/  WARPGROUP.ARRIVE ;  /* 0x00000000000079c5 */ /* 0x010fcc0000000000 */
[----:B------:R-:W-:Y:S03]  /*6220*/  QGMMA.64x16x32.F32.E4M3.E4M3 R168, gdesc[UR28], R168, gsb0 ;  /* 0x002000001ca879f3 */ /* 0x000fe600080008a8 */
[----:B------:R-:W-:Y:S02]  /*6230*/  WARPGROUP.DEPBAR.LE gsb0, 0x0 ;  /* 0x00008000000079c5 */ /* 0x000fe40000010000 */
[----:B--2---:R-:W-:-:S06]  /*6240*/  WARPGROUP.ARRIVE ;  /* 0x00000000000079c5 */ /* 0x004fcc0000000000 */
[----:B------:R-:W-:Y:S03]  /*6250*/  QGMMA.64x16x32.F32.E4M3.E4M3 R144, gdesc[UR24], R144, gsb0 ;  /* 0x00200000189079f3 */ /* 0x000fe60008000890 */
[----:B------:R-:W-:Y:S02]  /*6260*/  WARPGROUP.DEPBAR.LE gsb0, 0x0 ;  /* 0x00008000000079c5 */ /* 0x000fe40000010000 */
[----:B------:R-:W-:-:S06]  /*6270*/  WARPGROUP.ARRIVE ;  /* 0x00000000000079c5 */ /* 0x000fcc0000000000 */
[----:B------:R-:W-:Y:S01]  /*6280*/  QGMMA.64x16x32.F32.E4M3.E4M3 R120, gdesc[UR32], R120, gsb0 ;  /* 0x00200000207879f3 */ /* 0x000fe20008000878 */
[----:B------:R-:W-:Y:S01]  /*6290*/  UMOV UR8, UR40 ;  /* 0x0000002800087c82 */ /* 0x000fe20008000000 */
[----:B------:R-:W-:Y:S01]  /*62a0*/  UMOV UR9, UR41 ;  /* 0x0000002900097c82 */ /* 0x000fe20008000000 */
        /* <DEDUP_REMOVED lines=15> */
[----:B------:R0:W-:Y:S04]  /*63a0*/  STL [R1+0x130], RZ ;  /* 0x000130ff01007387 */ /* 0x0001e80000100800 */
[----:B------:R0:W-:Y:S04]  /*63b0*/  STL [R1+0x12c], RZ ;  /* 0x00012cff01007387 */ /* 0x0001e80000100800 */
[----:B------:R0:W-:Y:S04]  /*63c0*/  STL [R1+0x128], RZ ;  /* 0x000128ff01007387 */ /* 0x0001e80000100800 */
[----:B------:R0:W-:Y:S04]  /*63d0*/  STL [R1+0x124], RZ ;  /* 0x000124ff01007387 */ /* 0x0001e80000100800 */
[----:B------:R0:W-:Y:S04]  /*63e0*/  STL [R1+0x120], RZ ;  /* 0x000120ff01007387 */ /* 0x0001e80000100800 */
[----:B------:R0:W-:Y:S01]  /*63f0*/  STL [R1+0x11c], RZ ;  /* 0x00011cff01007387 */ /* 0x0001e20000100800 */
[----:B------:R-:W-:-:S02]  /*6400*/  WARPGROUP.DEPBAR.LE gsb0, 0x0 ;  /* 0x00008000000079c5 */ /* 0x000fc40000010000 */
[----:B------:R-:W-:-:S06]  /*6410*/  WARPGROUP.ARRIVE ;  /* 0x00000000000079c5 */ /* 0x000fcc0000000000 */
[----:B------:R-:W-:Y:S01]  /*6420*/  QGMMA.64x16x32.F32.E4M3.E4M3 R24, gdesc[UR12], R24, gsb0 ;  /* 0x002000000c1879f3 */ /* 0x000fe20008000818 */
[----:B------:R0:W-:Y:S04]  /*6430*/  STL [R1+0x118], RZ ;  /* 0x000118ff01007387 */ /* 0x0001e80000100800 */
[----:B------:R0:W-:Y:S04]  /*6440*/  STL [R1+0x114], RZ ;  /* 0x000114ff01007387 */ /* 0x0001e80000100800 */
[----:B------:R0:W-:Y:S04]  /*6450*/  STL [R1+0x110], RZ ;  /* 0x000110ff01007387 */ /* 0x0001e80000100800 */
[----:B------:R0:W-:Y:S04]  /*6460*/  STL [R1+0x10c], RZ ;  /* 0x00010cff01007387 */ /* 0x0001e80000100800 */
[----:B------:R0:W-:Y:S04]  /*6470*/  STL [R1+0x108], RZ ;  /* 0x000108ff01007387 */ /* 0x0001e80000100800 */
[----:B------:R0:W-:Y:S01]  /*6480*/  STL [R1+0x104], RZ ;  /* 0x000104ff01007387 */ /* 0x0001e20000100800 */
[----:B------:R-:W-:-:S03]  /*6490*/  UISETP.NE.AND UP0, UPT, UR6, 0x2, UPT ;  /* 0x000000020600788c */ /* 0x000fc6000bf05270 */
[----:B------:R0:W-:Y:S04]  /*64a0*/  STL [R1+0x100], RZ ;  /* 0x000100ff01007387 */ /* 0x0001e80000100800 */
[----:B------:R0:W-:Y:S04]  /*64b0*/  STL [R1+0xfc], RZ ;  /* 0x0000fcff01007387 */ /* 0x0001e80000100800 */
[----:B------:R0:W-:Y:S04]  /*64c0*/  STL [R1+0xf8], RZ ;  /* 0x0000f8ff01007387 */ /* 0x0001e80000100800 */
[----:B------:R0:W-:Y:S01]  /*64d0*/  STL [R1+0xf4], RZ ;  /* 0x0000f4ff01007387 */ /* 0x0001e20000100800 */
[----:B------:R-:W-:-:S03]  /*64e0*/  USEL UR6, URZ, 0x1, UP0 ;  /* 0x000000013f067887 */ /* 0x000fc60008000000 */
[----:B------:R0:W-:Y:S04]  /*64f0*/  STL [R1+0xf0], RZ ;  /* 0x0000f0ff01007387 */ /* 0x0001e80000100800 */
[----:B------:R0:W-:Y:S04]  /*6500*/  STL [R1+0xec], RZ ;  /* 0x0000ecff01007387 */ /* 0x0001e80000100800 */
[----:B------:R0:W-:Y:S04]  /*6510*/  STL [R1+0xe8], RZ ;  /* 0x0000e8ff01007387 */ /* 0x0001e80000100800 */
[----:B------:R0:W-:Y:S04]  /*6520*/  STL [R1+0xe4], RZ ;  /* 0x0000e4ff01007387 */ /* 0x0001e80000100800 */
[----:B------:R0:W-:Y:S01]  /*6530*/  STL [R1+0xe0], RZ ;  /* 0x0000e0ff01007387 */ /* 0x0001e20000100800 */
[----:B------:R-:W-:Y:S01]  /*6540*/  ISETP.NE.AND P0, PT, RZ, UR6, PT ;  /* 0x00000006ff007c0c */ /* 0x000fe2000bf05270 */
[----:B------:R-:W-:-:S02]  /*6550*/  WARPGROUP.DEPBAR.LE gsb0, 0x0 ;  /* 0x00008000000079c5 */ /* 0x000fc40000010000 */
[----:B------:R-:W-:Y:S02]  /*6560*/  CS2R R236, SRZ ;  /* 0x0000000000ec7805 */ /* 0x000fe4000001ff00 */
[----:B------:R-:W-:Y:S02]  /*6570*/  CS2R R234, SRZ ;  /* 0x0000000000ea7805 */ /* 0x000fe4000001ff00 */
[----:B------:R-:W-:Y:S02]  /*6580*/  CS2R R232, SRZ ;  /* 0x0000000000e87805 */ /* 0x000fe4000001ff00 */
[----:B------:R-:W-:Y:S02]  /*6590*/  CS2R R22, SRZ ;  /* 0x0000000000167805 */ /* 0x000fe4000001ff00 */
[----:B------:R-:W-:Y:S02]  /*65a0*/  CS2R R20, SRZ ;  /* 0x0000000000147805 */ /* 0x000fe4000001ff00 */
[----:B------:R-:W-:-:S02]  /*65b0*/  CS2R R18, SRZ ;  /* 0x0000000000127805 */ /* 0x000fc4000001ff00 */
[----:B------:R-:W-:Y:S02]  /*65c0*/  CS2R R16, SRZ ;  /* 0x0000000000107805 */ /* 0x000fe4000001ff00 */
[----:B------:R-:W-:Y:S01]  /*65d0*/  CS2R R14, SRZ ;  /* 0x00000000000e7805 */ /* 0x000fe2000001ff00 */
[----:B------:R-:W-:Y:S01]  /*65e0*/  IMAD.MOV.U32 R13, RZ, RZ, RZ ;  /* 0x000000ffff0d7224 */ /* 0x000fe200078e00ff */
[----:B0-----:R-:W-:Y:S06]  /*65f0*/  @!P0 BRA `(.L_x_22) ;  /* 0x0000002400cc8947 */ /* 0x001fec0003800000 */
[----:B------:R0:W-:Y:S04]  /*6600*/  STL [R1+0x560], R42 ;  /* 0x0005602a01007387 */ /* 0x0001e80000100800 */
[----:B------:R-:W2:Y:S04]  /*6610*/  LDL R13, [R1+0xc0] ;  /* 0x0000c000010d7983 */ /* 0x000ea80000100800 */
[----:B------:R-:W3:Y:S04]  /*6620*/  LDL R14, [R1+0xc4] ;  /* 0x0000c400010e7983 */ /* 0x000ee80000100800 */
[----:B0-----:R-:W4:Y:S04]  /*6630*/  LDL R42, [R1+0x98] ;  /* 0x00009800012a7983 */ /* 0x001f280000100800 */
[----:B------:R-:W3:Y:S04]  /*6640*/  LDL R15, [R1+0xc8] ;  /* 0x0000c800010f7983 */ /* 0x000ee80000100800 */
        /* <DEDUP_REMOVED lines=12> */
[----:B------:R0:W-:Y:S04]  /*6710*/  STL [R1+0x55c], R43 ;  /* 0x00055c2b01007387 */ /* 0x0001e80000100800 */
[----:B0-----:R-:W2:Y:S04]  /*6720*/  LDL R43, [R1+0x94] ;  /* 0x00009400012b7983 */ /* 0x001ea80000100800 */
[----:B------:R0:W-:Y:S04]  /*6730*/  STL [R1+0x558], R44 ;  /* 0x0005582c01007387 */ /* 0x0001e80000100800 */
[----:B0-----:R-:W4:Y:S04]  /*6740*/  LDL R44, [R1+0x90] ;  /* 0x00009000012c7983 */ /* 0x001f280000100800 */
[----:B------:R0:W-:Y:S04]  /*6750*/  STL [R1+0x554], R45 ;  /* 0x0005542d01007387 */ /* 0x0001e80000100800 */
[----:B0-----:R-:W3:Y:S04]  /*6760*/  LDL R45, [R1+0x8c] ;  /* 0x00008c00012d7983 */ /* 0x001ee80000100800 */
[----:B------:R0:W-:Y:S04]  /*6770*/  STL [R1+0x550], R46 ;  /* 0x0005502e01007387 */ /* 0x0001e80000100800 */
[----:B0-----:R-:W2:Y:S04]  /*6780*/  LDL R46, [R1+0x88] ;  /* 0x00008800012e7983 */ /* 0x001ea80000100800 */
[----:B------:R0:W-:Y:S04]  /*6790*/  STL [R1+0x54c], R47 ;  /* 0x00054c2f01007387 */ /* 0x0001e80000100800 */
[----:B0-----:R-:W4:Y:S04]  /*67a0*/  LDL R47, [R1+0x84] ;  /* 0x00008400012f7983 */ /* 0x001f280000100800 */
[----:B------:R0:W-:Y:S04]  /*67b0*/  STL [R1+0x548], R32 ;  /* 0x0005482001007387 */ /* 0x0001e80000100800 */
[----:B0-----:R-:W4:Y:S04]  /*67c0*/  LDL R32, [R1+0x80] ;  /* 0x0000800001207983 */ /* 0x001f280000100800 */
[----:B------:R0:W-:Y:S04]  /*67d0*/  STL [R1+0x544], R33 ;  /* 0x0005442101007387 */ /* 0x0001e80000100800 */
[----:B0-----:R-:W4:Y:S04]  /*67e0*/  LDL R33, [R1+0xbc] ;  /* 0x0000bc0001217983 */ /* 0x001f280000100800 */
[----:B------:R-:W-:Y:S04]  /*67f0*/  STL [R1+0x540], R34 ;  /* 0x0005402201007387 */ /* 0x000fe80000100800 */
        /* <DEDUP_REMOVED lines=19> */
[----:B------:R3:W-:Y:S04]  /*6930*/  STL [R1+0x4f0], R3 ;  /* 0x0004f00301007387 */ /* 0x0007e80000100800 */
[----:B------:R-:W-:Y:S04]  /*6940*/  STL [R1+0x4ec], R2 ;  /* 0x0004ec0201007387 */ /* 0x000fe80000100800 */
[----:B------:R2:W-:Y:S01]  /*6950*/  STL [R1+0x4e8], R0 ;  /* 0x0004e80001007387 */ /* 0x0005e20000100800 */
[----:B---3--:R-:W-:-:S01]  /*6960*/  FADD R3, RZ, R45 ;  /* 0x0000002dff037221 */ /* 0x008fc20000000000 */
[----:B--2---:R-:W-:Y:S01]  /*6970*/  FADD R0, RZ, R46 ;  /* 0x0000002eff007221 */ /* 0x004fe20000000000 */
[----:B----4-:R-:W-:-:S05]  /*6980*/  FADD R2, RZ, R47 ;  /* 0x0000002fff027221 */ /* 0x010fca0000000000 */
[----:B------:R0:W-:Y:S04]  /*6990*/  STL [R1+0xe0], R2 ;  /* 0x0000e00201007387 */ /* 0x0001e80000100800 */
[----:B------:R1:W-:Y:S01]  /*69a0*/  STL [R1+0xe4], R0 ;  /* 0x0000e40001007387 */ /* 0x0003e20000100800 */
[----:B0-----:R-:W-:-:S03]  /*69b0*/  FADD R2, RZ, R44 ;  /* 0x0000002cff027221 */ /* 0x001fc60000000000 */
[----:B------:R0:W-:Y:S01]  /*69c0*/  STL [R1+0xe8], R3 ;  /* 0x0000e80301007387 */ /* 0x0001e20000100800 */
[----:B-1----:R-:W-:-:S03]  /*69d0*/  FADD R0, RZ, R43 ;  /* 0x0000002bff007221 */ /* 0x002fc60000000000 */
[----:B------:R1:W-:Y:S04]  /*69e0*/  STL [R1+0xec], R2 ;  /* 0x0000ec0201007387 */ /* 0x0003e80000100800 */
[----:B------:R-:W2:Y:S04]  /*69f0*/  LDL R43, [R1+0x9c] ;  /* 0x00009c00012b7983 */ /* 0x000ea80000100800 */
[----:B------:R3:W-:Y:S04]  /*6a00*/  STL [R1+0xf0], R0 ;  /* 0x0000f00001007387 */ /* 0x0007e80000100800 */
[----:B------:R-:W4:Y:S04]  /*6a10*/  LDL R44, [R1+0x60] ;  /* 0x00006000012c7983 */ /* 0x000f280000100800 */
[----:B------:R-:W4:Y:S01]  /*6a20*/  LDL R45, [R1+0x64] ;  /* 0x00006400012d7983 */ /* 0x000f220000100800 */
[----:B------:R-:W-:-:S03]  /*6a30*/  FADD R237, RZ, R32 ;  /* 0x00000020ffed7221 */ /* 0x000fc60000000000 */
[----:B------:R-:W4:Y:S01]  /*6a40*/  LDL R46, [R1+0x68] ;  /* 0x00006800012e7983 */ /* 0x000f220000100800 */
[----:B------:R-:W-:-:S03]  /*6a50*/  FADD R236, RZ, R33 ;  /* 0x00000021ffec7221 */ /* 0x000fc60000000000 */
[----:B------:R-:W4:Y:S04]  /*6a60*/  LDL R47, [R1+0x6c] ;  /* 0x00006c00012f7983 */ /* 0x000f280000100800 */
        /* <DEDUP_REMOVED lines=20> */
[----:B------:R-:W4:Y:S04]  /*6bb0*/  LDL R5, [R1] ;  /* 0x0000000001057983 */ /* 0x000f280000100800 */
[----:B------:R-:W4:Y:S04]  /*6bc0*/  LDL R4, [R1+0x4] ;  /* 0x0000040001047983 */ /* 0x000f280000100800 */
[----:B0-----:R-:W4:Y:S04]  /*6bd0*/  LDL R3, [R1+0x8] ;  /* 0x0000080001037983 */ /* 0x001f280000100800 */
[----:B-1----:R-:W4:Y:S04]  /*6be0*/  LDL R2, [R1+0xc] ;  /* 0x00000c0001027983 */ /* 0x002f280000100800 */
[----:B---3--:R-:W3:Y:S01]  /*6bf0*/  LDL R0, [R1+0x10] ;  /* 0x0000100001007983 */ /* 0x008ee20000100800 */
[----:B------:R-:W-:-:S05]  /*6c00*/  FADD R42, RZ, R42 ;  /* 0x0000002aff2a7221 */ /* 0x000fca0000000000 */
[----:B------:R0:W-:Y:S04]  /*6c10*/  STL [R1+0xf4], R42 ;  /* 0x0000f42a01007387 */ /* 0x0001e80000100800 */
[----:B0-----:R-:W3:Y:S01]  /*6c20*/  LDL.LU R42, [R1+0x560] ;  /* 0x00056000012a7983 */ /* 0x001ee20000300800 */
[----:B------:R-:W-:-:S01]  /*6c30*/  FADD R12, RZ, R12 ;  /* 0x0000000cff0c7221 */ /* 0x000fc20000000000 */
[----:B--2---:R-:W-:-:S05]  /*6c40*/  FADD R43, RZ, R43 ;  /* 0x0000002bff2b7221 */ /* 0x004fca0000000000 */
[----:B------:R0:W-:Y:S01]  /*6c50*/  STL [R1+0xf8], R43 ;  /* 0x0000f82b01007387 */ /* 0x0001e20000100800 */
[----:B----4-:R-:W-:-:S01]  /*6c60*/  FADD R44, RZ, R44 ;  /* 0x0000002cff2c7221 */ /* 0x010fc20000000000 */
[----:B------:R-:W-:Y:S02]  /*6c70*/  FADD R45, RZ, R45 ;  /* 0x0000002dff2d7221 */ /* 0x000fe40000000000 */
[----:B0-----:R-:W2:Y:S01]  /*6c80*/  LDL.LU R43, [R1+0x55c] ;  /* 0x00055c00012b7983 */ /* 0x001ea20000300800 */
[----:B------:R-:W-:-:S03]  /*6c90*/  FADD R46, RZ, R46 ;  /* 0x0000002eff2e7221 */ /* 0x000fc60000000000 */
[----:B------:R0:W-:Y:S01]  /*6ca0*/  STL [R1+0xfc], R44 ;  /* 0x0000fc2c01007387 */ /* 0x0001e20000100800 */
[----:B------:R-:W-:-:S01]  /*6cb0*/  FADD R47, RZ, R47 ;  /* 0x0000002fff2f7221 */ /* 0x000fc20000000000 */
[----:B------:R-:W-:Y:S02]  /*6cc0*/  FADD R32, RZ, R32 ;  /* 0x00000020ff207221 */ /* 0x000fe40000000000 */
[----:B0-----:R-:W4:Y:S01]  /*6cd0*/  LDL.LU R44, [R1+0x558] ;  /* 0x00055800012c7983 */ /* 0x001f220000300800 */
[----:B------:R-:W-:-:S03]  /*6ce0*/  FADD R33, RZ, R33 ;  /* 0x00000021ff217221 */ /* 0x000fc60000000000 */
[----:B------:R0:W-:Y:S01]  /*6cf0*/  STL [R1+0x100], R45 ;  /* 0x0001002d01007387 */ /* 0x0001e20000100800 */
[----:B------:R-:W-:-:S01]  /*6d00*/  FADD R34, RZ, R34 ;  /* 0x00000022ff227221 */ /* 0x000fc20000000000 */
[----:B------:R-:W-:Y:S02]  /*6d10*/  FADD R35, RZ, R35 ;  /* 0x00000023ff237221 */ /* 0x000fe40000000000 */
[----:B0-----:R-:W4:Y:S04]  /*6d20*/  LDL.LU R45, [R1+0x554] ;  /* 0x00055400012d7983 */ /* 0x001f280000300800 */
[----:B------:R0:W-:Y:S01]  /*6d30*/  STL [R1+0x104], R46 ;  /* 0x0001042e01007387 */ /* 0x0001e20000100800 */
[----:B------:R-:W-:-:S01]  /*6d40*/  FADD R36, RZ, R36 ;  /* 0x00000024ff247221 */ /* 0x000fc20000000000 */
[----:B------:R-:W-:-:S02]  /*6d50*/  FADD R37, RZ, R37 ;  /* 0x00000025ff257221 */ /* 0x000fc40000000000 */
[----:B0-----:R-:W4:Y:S04]  /*6d60*/  LDL.LU R46, [R1+0x550] ;  /* 0x00055000012e7983 */ /* 0x001f280000300800 */
[----:B------:R0:W-:Y:S01]  /*6d70*/  STL [R1+0x108], R47 ;  /* 0x0001082f01007387 */ /* 0x0001e20000100800 */
[----:B------:R-:W-:-:S03]  /*6d80*/  FADD R38, RZ, R38 ;  /* 0x00000026ff267221 */ /* 0x000fc60000000000 */
        /* <DEDUP_REMOVED lines=51> */
[----:B0-----:R0:W5:Y:S04]  /*70c0*/  LDL.LU R9, [R1+0x508] ;  /* 0x0005080001097983 */ /* 0x0011680000300800 */
[----:B------:R1:W-:Y:S01]  /*70d0*/  STL [R1+0x150], R8 ;  /* 0x0001500801007387 */ /* 0x0003e20000100800 */
[----:B---3--:R-:W-:-:S03]  /*70e0*/  FADD R0, RZ, R0 ;  /* 0x00000000ff007221 */ /* 0x008fc60000000000 */
[----:B-1----:R0:W5:Y:S04]  /*70f0*/  LDL.LU R8, [R1+0x504] ;  /* 0x0005040001087983 */ /* 0x0021680000300800 */
[----:B------:R1:W-:Y:S04]  /*7100*/  STL [R1+0x154], R7 ;  /* 0x0001540701007387 */ /* 0x0003e80000100800 */
        /* <DEDUP_REMOVED lines=13> */
[----:B------:R1:W-:Y:S02]  /*71e0*/  STL [R1+0x170], R12 ;  /* 0x0001700c01007387 */ /* 0x0003e40000100800 */
[----:B-1----:R-:W-:-:S01]  /*71f0*/  FADD R12, RZ, R11 ;  /* 0x0000000bff0c7221 */ /* 0x002fc20000000000 */
[----:B------:R-:W-:Y:S01]  /*7200*/  FADD R11, RZ, R10 ;  /* 0x0000000aff0b7221 */ /* 0x000fe20000000000 */
[----:B------:R-:W-:-:S03]  /*7210*/  FADD R10, RZ, R224 ;  /* 0x000000e0ff0a7221 */ /* 0x000fc60000000000 */
[----:B------:R1:W-:Y:S04]  /*7220*/  STL [R1+0x174], R12 ;  /* 0x0001740c01007387 */ /* 0x0003e80000100800 */
[----:B------:R3:W-:Y:S04]  /*7230*/  STL [R1+0x178], R11 ;  /* 0x0001780b01007387 */ /* 0x0007e80000100800 */
[----:B------:R2:W-:Y:S01]  /*7240*/  STL [R1+0x17c], R10 ;  /* 0x00017c0a01007387 */ /* 0x0005e20000100800 */
[----:B-1----:R-:W-:-:S01]  /*7250*/  FADD R12, RZ, R225 ;  /* 0x000000e1ff0c7221 */ /* 0x002fc20000000000 */
[----:B---3--:R-:W-:-:S04]  /*7260*/  FADD R11, RZ, R226 ;  /* 0x000000e2ff0b7221 */ /* 0x008fc80000000000 */
[----:B------:R1:W-:Y:S01]  /*7270*/  STL [R1+0x180], R12 ;  /* 0x0001800c01007387 */ /* 0x0003e20000100800 */
[----:B--2---:R-:W-:-:S03]  /*7280*/  FADD R10, RZ, R227 ;  /* 0x000000e3ff0a7221 */ /* 0x004fc60000000000 */
[----:B------:R2:W-:Y:S04]  /*7290*/  STL [R1+0x184], R11 ;  /* 0x0001840b01007387 */ /* 0x0005e80000100800 */
[----:B------:R3:W-:Y:S01]  /*72a0*/  STL [R1+0x188], R10 ;  /* 0x0001880a01007387 */ /* 0x0007e20000100800 */
[----:B-1----:R-:W-:-:S01]  /*72b0*/  FADD R12, RZ, R228 ;  /* 0x000000e4ff0c7221 */ /* 0x002fc20000000000 */
[----:B--2---:R-:W-:-:S04]  /*72c0*/  FADD R11, RZ, R229 ;  /* 0x000000e5ff0b7221 */ /* 0x004fc80000000000 */
[----:B------:R1:W-:Y:S01]  /*72d0*/  STL [R1+0x18c], R12 ;  /* 0x00018c0c01007387 */ /* 0x0003e20000100800 */
[----:B---3--:R-:W-:-:S03]  /*72e0*/  FADD R10, RZ, R230 ;  /* 0x000000e6ff0a7221 */ /* 0x008fc60000000000 */
        /* <DEDUP_REMOVED lines=363> */
[----:B----4-:R-:W-:-:S04]  /*89a0*/  FADD R11, RZ, R44 ;  /* 0x0000002cff0b7221 */ /* 0x010fc80000000000 */
        /* <DEDUP_REMOVED lines=40> */
[----:B------:R-:W-:-:S01]  /*8c30*/  FADD R13, RZ, R13 ;  /* 0x0000000dff0d7221 */ /* 0x000fc20000000000 */
[----:B------:R-:W-:Y:S01]  /*8c40*/  FADD R14, RZ, R14 ;  /* 0x0000000eff0e7221 */ /* 0x000fe20000000000 */
        /* <DEDUP_REMOVED lines=13> */
[----:B0-----:R-:W-:-:S06]  /*8d20*/  UMOV UR56, URZ ;  /* 0x0000003f00387c82 */ /* 0x001fcc0008000000 */
.L_x_22:
[----:B------:R-:W2:Y:S01]  /*8d30*/  LDL R10, [R1+0x4d8] ;  /* 0x0004d800010a7983 */ /* 0x000ea20000100800 */
[----:B------:R-:W-:-:S04]  /*8d40*/  UIADD3 UR54, UR61, 0x1, URZ ;  /* 0x000000013d367890 */ /* 0x000fc8000fffe03f */
[----:B------:R-:W-:-:S04]  /*8d50*/  UISETP.NE.AND UP0, UPT, UR54, 0x6, UPT ;  /* 0x000000063600788c */ /* 0x000fc8000bf05270 */
[----:B------:R-:W-:Y:S02]  /*8d60*/  USEL UR7, URZ, 0x1, UP0 ;  /* 0x000000013f077887 */ /* 0x000fe40008000000 */
[----:B------:R-:W-:Y:S01]  /*8d70*/  USEL UR54, UR54, URZ, UP0 ;  /* 0x0000003f36367287 */ /* 0x000fe20008000000 */
[----:B--2---:R-:W-:-:S13]  /*8d80*/  R2UR UR8, R10 ;  /* 0x000000000a0872ca */ /* 0x004fda00000e0000 */
[----:B------:R-:W-:-:S03]  /*8d90*/  ULOP3.LUT UR7, UR8, UR7, URZ, 0x3c, !UPT ;  /* 0x0000000708077292 */ /* 0x000fc6000f8e3c3f */
[----:B------:R-:W-:-:S03]  /*8da0*/  UMOV UR8, 0x1 ;  /* 0x0000000100087882 */ /* 0x000fc60000000000 */
[----:B------:R-:W-:-:S07]  /*8db0*/  IMAD.U32 R10, RZ, RZ, UR7 ;  /* 0x00000007ff0a7e24 */ /* 0x000fce000f8e00ff */
.L_x_17:
[----:B------:R-:W2:Y:S02]  /*8dc0*/  LDL R11, [R1+0x4dc] ;  /* 0x0004dc00010b7983 */ /* 0x000ea40000100800 */
[----:B--2---:R-:W-:-:S13]  /*8dd0*/  R2UR UR9, R11 ;  /* 0x000000000b0972ca */ /* 0x004fda00000e0000 */
[----:B------:R-:W-:-:S04]  /*8de0*/  UISETP.LT.AND UP0, UPT, UR9, 0x1, UPT ;  /* 0x000000010900788c */ /* 0x000fc8000bf01270 */
[----:B------:R-:W-:-:S04]  /*8df0*/  USEL UR7, UR9, 0x1, UP0 ;  /* 0x0000000109077887 */ /* 0x000fc80008000000 */
[----:B------:R-:W-:-:S04]  /*8e00*/  UIADD3 UR7, UR9, -UR7, URZ ;  /* 0x8000000709077290 */ /* 0x000fc8000fffe03f */
[----:B------:R-:W-:-:S06]  /*8e10*/  UISETP.GE.AND UP0, UPT, UR7, 0x1, UPT ;  /* 0x000000010700788c */ /* 0x000fcc000bf06270 */
[----:B------:R-:W-:-:S13]  /*8e20*/  PLOP3.LUT P0, PT, PT, PT, UP0, 0x80, 0x0 ;  /* 0x000000000000781c */ /* 0x000fda0003f0f008 */
[----:B------:R-:W-:Y:S05]  /*8e30*/  @!P0 BRA `(.L_x_23) ;  /* 0x00000064003c8947 */ /* 0x000fea0003800000 */
[----:B------:R-:W-:Y:S01]  /*8e40*/  IMAD.U32 R11, RZ, RZ, UR7 ;  /* 0x00000007ff0b7e24 */ /* 0x000fe2000f8e00ff */
[----:B------:R-:W-:-:S06]  /*8e50*/  UMOV UR57, UR61 ;  /* 0x0000003d00397c82 */ /* 0x000fcc0008000000 */
.L_x_31:
[----:B------:R-:W-:-:S06]  /*8e60*/  UISETP.NE.AND UP0, UPT, UR59, 0x3, UPT ;  /* 0x000000033b00788c */ /* 0x000fcc000bf05270 */
[----:B------:R-:W-:-:S13]  /*8e70*/  PLOP3.LUT P1, PT, PT, PT, UP0, 0x80, 0x0 ;  /* 0x000000000000781c */ /* 0x000fda0003f2f008 */
[----:B------:R-:W-:Y:S05]  /*8e80*/  @!P1 BRA `(.L_x_24) ;  /* 0x0000000000049947 */ /* 0x000fea0003800000 */
[----:B------:R-:W-:Y:S01]  /*8e90*/  BPT.TRAP 0x1 ;  /* 0x000000040000795c */ /* 0x000fe20000300000 */
.L_x_24:
[----:B------:R-:W0:Y:S01]  /*8ea0*/  S2UR UR7, SR_CgaCtaId ;  /* 0x00000000000779c3 */ /* 0x000e220000008800 */
[----:B------:R-:W-:Y:S01]  /*8eb0*/  UMOV UR55, 0x400 ;  /* 0x0000040000377882 */ /* 0x000fe20000000000 */
[----:B------:R-:W-:Y:S01]  /*8ec0*/  SHF.L.U32 R12, R10, 0x1f, RZ ;  /* 0x0000001f0a0c7819 */ /* 0x000fe200000006ff */
[----:B0-----:R-:W-:-:S04]  /*8ed0*/  ULEA UR55, UR7, UR55, 0x18 ;  /* 0x0000003707377291 */ /* 0x001fc8000f8ec03f */
[----:B------:R-:W-:-:S09]  /*8ee0*/  ULEA UR7, UR54, UR55, 0x3 ;  /* 0x0000003736077291 */ /* 0x000fd2000f8e183f */
[----:B------:R0:W2:Y:S01]  /*8ef0*/  SYNCS.PHASECHK.TRANS64.TRYWAIT P0, [UR7], R12 ;  /* 0x0000000cff0075a7 */ /* 0x0000a20008000147 */
[----:B------:R-:W-:Y:S05]  /*8f00*/  @!P1 BRA `(.L_x_25) ;  /* 0x0000000000049947 */ /* 0x000fea0003800000 */
[----:B------:R-:W-:Y:S01]  /*8f10*/  BPT.TRAP 0x1 ;  /* 0x000000040000795c */ /* 0x000fe20000300000 */
.L_x_25:
[----:B--2---:R-:W-:Y:S05]  /*8f20*/  @P0 BRA `(.L_x_26) ;  /* 0x0000000000080947 */ /* 0x004fea0003800000 */
[----:B------:R-:W2:Y:S02]  /*8f30*/  SYNCS.PHASECHK.TRANS64.TRYWAIT P0, [UR7], R12 ;  /* 0x0000000cff0075a7 */ /* 0x000ea40008000147 */
[----:B--2---:R-:W-:Y:S05]  /*8f40*/  @!P0 BRA `(.L_x_27) ;  /* 0x0000028c005c8947 */ /* 0x004fea0003800000 */
.L_x_26:
[----:B------:R-:W-:Y:S04]  /*8f50*/  STL.64 [R1+0x640], R78 ;  /* 0x0006404e01007387 */ /* 0x000fe80000100a00 */
[----:B------:R-:W-:Y:S04]  /*8f60*/  STL.64 [R1+0x638], R76 ;  /* 0x0006384c01007387 */ /* 0x000fe80000100a00 */
[----:B------:R-:W-:Y:S04]  /*8f70*/  STL.64 [R1+0x630], R74 ;  /* 0x0006304a01007387 */ /* 0x000fe80000100a00 */
[----:B------:R2:W-:Y:S04]  /*8f80*/  STL.64 [R1+0x628], R72 ;  /* 0x0006284801007387 */ /* 0x0005e80000100a00 */
[----:B--2---:R-:W2:Y:S04]  /*8f90*/  LDL.LU.64 R72, [R1] ;  /* 0x0000000001487983 */ /* 0x004ea80000300a00 */
[----:B------:R-:W2:Y:S04]  /*8fa0*/  LDL.LU.64 R74, [R1+0x8] ;  /* 0x00000800014a7983 */ /* 0x000ea80000300a00 */
[----:B------:R-:W2:Y:S04]  /*8fb0*/  LDL.LU.64 R76, [R1+0x10] ;  /* 0x00001000014c7983 */ /* 0x000ea80000300a00 */
[----:B------:R-:W2:Y:S04]  /*8fc0*/  LDL.LU.64 R78, [R1+0x18] ;  /* 0x00001800014e7983 */ /* 0x000ea80000300a00 */
[----:B------:R-:W-:Y:S04]  /*8fd0*/  STL.64 [R1+0x620], R54 ;  /* 0x0006203601007387 */ /* 0x000fe80000100a00 */
[----:B------:R-:W-:Y:S04]  /*8fe0*/  STL.64 [R1+0x618], R52 ;  /* 0x0006183401007387 */ /* 0x000fe80000100a00 */
[----:B------:R-:W-:Y:S04]  /*8ff0*/  STL.64 [R1+0x610], R50 ;  /* 0x0006103201007387 */ /* 0x000fe80000100a00 */
[----:B------:R3:W-:Y:S04]  /*9000*/  STL.64 [R1+0x608], R48 ;  /* 0x0006083001007387 */ /* 0x0007e80000100a00 */
[----:B---3--:R-:W3:Y:S04]  /*9010*/  LDL.LU.64 R48, [R1+0x60] ;  /* 0x0000600001307983 */ /* 0x008ee80000300a00 */
[----:B------:R-:W3:Y:S04]  /*9020*/  LDL.LU.64 R50, [R1+0x68] ;  /* 0x0000680001327983 */ /* 0x000ee80000300a00 */
[----:B------:R-:W3:Y:S04]  /*9030*/  LDL.LU.64 R52, [R1+0x70] ;  /* 0x0000700001347983 */ /* 0x000ee80000300a00 */
[----:B------:R-:W3:Y:S04]  /*9040*/  LDL.LU.64 R54, [R1+0x78] ;  /* 0x0000780001367983 */ /* 0x000ee80000300a00 */
[----:B------:R-:W-:Y:S04]  /*9050*/  STL [R1+0x604], R24 ;  /* 0x0006041801007387 */ /* 0x000fe80000100800 */
[----:B------:R4:W-:Y:S04]  /*9060*/  STL [R1+0x600], R25 ;  /* 0x0006001901007387 */ /* 0x0009e80000100800 */
[----:B------:R-:W-:Y:S04]  /*9070*/  STL [R1+0x5fc], R26 ;  /* 0x0005fc1a01007387 */ /* 0x000fe80000100800 */
[----:B------:R0:W-:Y:S04]  /*9080*/  STL [R1+0x5f8], R27 ;  /* 0x0005f81b01007387 */ /* 0x0001e80000100800 */
[----:B------:R-:W-:Y:S04]  /*9090*/  STL [R1+0x5f4], R28 ;  /* 0x0005f41c01007387 */ /* 0x000fe80000100800 */
[----:B------:R1:W-:Y:S04]  /*90a0*/  STL [R1+0x5f0], R29 ;  /* 0x0005f01d01007387 */ /* 0x0003e80000100800 */
[----:B------:R-:W-:Y:S04]  /*90b0*/  STL [R1+0x5ec], R30 ;  /* 0x0005ec1e01007387 */ /* 0x000fe80000100800 */
[----:B------:R1:W-:Y:S04]  /*90c0*/  STL [R1+0x5e8], R31 ;  /* 0x0005e81f01007387 */ /* 0x0003e80000100800 */
[----:B----4-:R-:W4:Y:S04]  /*90d0*/  LDL.LU.64 R24, [R1+0xc0] ;  /* 0x0000c00001187983 */ /* 0x010f280000300a00 */
[----:B0-----:R-:W4:Y:S04]  /*90e0*/  LDL.LU.64 R26, [R1+0xc8] ;  /* 0x0000c800011a7983 */ /* 0x001f280000300a00 */
[----:B-1----:R-:W4:Y:S04]  /*90f0*/  LDL.LU.64 R28, [R1+0xd0] ;  /* 0x0000d000011c7983 */ /* 0x002f280000300a00 */
[----:B------:R-:W4:Y:S01]  /*9100*/  LDL.LU.64 R30, [R1+0xd8] ;  /* 0x0000d800011e7983 */ /* 0x000f220000300a00 */
[----:B------:R-:W-:-:S02]  /*9110*/  UIADD3 UR9, UR55, 0x24180, URZ ;  /* 0x0002418037097890 */ /* 0x000fc4000fffe03f */
[----:B------:R-:W-:Y:S01]  /*9120*/  UISETP.NE.AND UP0, UPT, UR6, URZ, UPT ;  /* 0x0000003f0600728c */ /* 0x000fe2000bf05270 */
[----:B------:R-:W-:Y:S01]  /*9130*/  STL [R1+0x5cc], R235 ;  /* 0x0005cceb01007387 */ /* 0x000fe20000100800 */
[----:B------:R-:W-:Y:S02]  /*9140*/  USHF.R.U32.HI UR9, URZ, 0x4, UR9 ;  /* 0x000000043f097899 */ /* 0x000fe40008011609 */
[----:B------:R-:W-:Y:S01]  /*9150*/  USEL UR8, UR8, URZ, !UP0 ;  /* 0x0000003f08087287 */ /* 0x000fe2000c000000 */
[----:B------:R-:W-:Y:S01]  /*9160*/  STL [R1+0x5c8], R234 ;  /* 0x0005c8ea01007387 */ /* 0x000fe20000100800 */
[----:B------:R-:W-:Y:S02]  /*9170*/  ULOP3.LUT UR9, UR9, 0x3fff, URZ, 0xc0, !UPT ;  /* 0x00003fff09097892 */ /* 0x000fe4000f8ec03f */
[----:B------:R-:W-:Y:S01]  /*9180*/  ULOP3.LUT UR7, UR58, 0x10000, URZ, 0xfc, !UPT ;  /* 0x000100003a077892 */ /* 0x000fe2000f8efc3f */
[----:B------:R-:W-:Y:S01]  /*9190*/  STL [R1+0x5c4], R233 ;  /* 0x0005c4e901007387 */ /* 0x000fe20000100800 */
[----:B------:R-:W-:-:S02]  /*91a0*/  ULOP3.LUT UR6, UR9, 0x10000, URZ, 0xfc, !UPT ;  /* 0x0001000009067892 */ /* 0x000fc4000f8efc3f */
[----:B------:R-:W-:Y:S01]  /*91b0*/  UISETP.NE.U32.AND UP0, UPT, UR8, URZ, UPT ;  /* 0x0000003f0800728c */ /* 0x000fe2000bf05070 */
[----:B------:R-:W-:Y:S01]  /*91c0*/  STL [R1+0x5c0], R232 ;  /* 0x0005c0e801007387 */ /* 0x000fe20000100800 */
[----:B------:R-:W-:Y:S02]  /*91d0*/  UIMAD UR7, UR54, 0x600, UR7 ;  /* 0x00000600360778a4 */ /* 0x000fe4000f8e0207 */
[----:B------:R-:W-:Y:S01]  /*91e0*/  UIMAD UR6, UR54, 0x2c0, UR6 ;  /* 0x000002c0360678a4 */ /* 0x000fe2000f8e0206 */
[----:B------:R-:W-:Y:S01]  /*91f0*/  STL [R1+0x5bc], R23 ;  /* 0x0005bc1701007387 */ /* 0x000fe20000100800 */
[----:B------:R-:W-:Y:S01]  /*9200*/  UMOV UR13, 0x80000020 ;  /* 0x80000020000d7882 */ /* 0x000fe20000000000 */
[----:B------:R-:W-:Y:S01]  /*9210*/  UMOV UR15, 0x80000020 ;  /* 0x80000020000f7882 */ /* 0x000fe20000000000 */
[----:B------:R-:W-:Y:S01]  /*9220*/  UIADD3 UR22, UR6, 0x40, URZ ;  /* 0x0000004006167890 */ /* 0x000fe2000fffe03f */
[----:B------:R-:W-:Y:S01]  /*9230*/  STL [R1+0x5b8], R22 ;  /* 0x0005b81601007387 */ /* 0x000fe20000100800 */
[----:B------:R-:W-:Y:S01]  /*9240*/  UMOV UR12, UR7 ;  /* 0x00000007000c7c82 */ /* 0x000fe20008000000 */
[----:B------:R-:W-:Y:S01]  /*9250*/  UMOV UR14, UR6 ;  /* 0x00000006000e7c82 */ /* 0x000fe20008000000 */
[----:B------:R-:W-:Y:S01]  /*9260*/  UMOV UR20, UR12 ;  /* 0x0000000c00147c82 */ /* 0x000fe20008000000 */
[----:B------:R-:W-:Y:S01]  /*9270*/  UMOV UR21, UR13 ;  /* 0x0000000d00157c82 */ /* 0x000fe20008000000 */
[----:B------:R-:W-:Y:S01]  /*9280*/  UMOV UR23, 0x80000020 ;  /* 0x8000002000177882 */ /* 0x000fe20000000000 */
[----:B------:R-:W-:Y:S01]  /*9290*/  UIADD3 UR38, UR6, 0x80, URZ ;  /* 0x0000008006267890 */ /* 0x000fe2000fffe03f */
[----:B------:R-:W-:Y:S01]  /*92a0*/  STL [R1+0x5b4], R21 ;  /* 0x0005b41501007387 */ /* 0x000fe20000100800 */
        /* <DEDUP_REMOVED lines=13> */
[----:B----4-:R-:W-:Y:S01]  /*9380*/  WARPGROUP.ARRIVE ;  /* 0x00000000000079c5 */ /* 0x010fe20000000000 */
[----:B------:R-:W-:Y:S01]  /*9390*/  UIADD3 UR10, UR6, 0x140, URZ ;  /* 0x00000140060a7890 */ /* 0x000fe2000fffe03f */
[----:B------:R-:W-:Y:S01]  /*93a0*/  STL [R1+0x5a8], R18 ;  /* 0x0005a81201007387 */ /* 0x000fe20000100800 */
[----:B------:R-:W-:Y:S01]  /*93b0*/  UMOV UR8, UR12 ;  /* 0x0000000c00087c82 */ /* 0x000fe20008000000 */
[----:B------:R-:W-:Y:S01]  /*93c0*/  UMOV UR9, UR13 ;  /* 0x0000000d00097c82 */ /* 0x000fe20008000000 */
[----:B------:R-:W-:Y:S01]  /*93d0*/  UMOV UR11, 0x80000020 ;  /* 0x80000020000b7882 */ /* 0x000fe20000000000 */
[----:B------:R-:W-:Y:S01]  /*93e0*/  QGMMA.64x16x32.F32.E4M3.E4M3 R24, gdesc[UR12], R24, UP0, gsb0 ;  /* 0x002000000c1879f3 */ /* 0x000fe2000b800818 */
[----:B------:R-:W-:Y:S01]  /*93f0*/  UIADD3 UR42, UR6, 0x180, URZ ;  /* 0x00000180062a7890 */ /* 0x000fe2000fffe03f */
[----:B------:R-:W-:Y:S01]  /*9400*/  STL [R1+0x5a4], R17 ;  /* 0x0005a41101007387 */ /* 0x000fe20000100800 */
[----:B------:R-:W-:Y:S01]  /*9410*/  UMOV UR40, UR12 ;  /* 0x0000000c00287c82 */ /* 0x000fe20008000000 */
[----:B------:R-:W-:Y:S01]  /*9420*/  UMOV UR41, UR13 ;  /* 0x0000000d00297c82 */ /* 0x000fe20008000000 */
[----:B------:R-:W-:Y:S01]  /*9430*/  UMOV UR43, 0x80000020 ;  /* 0x80000020002b7882 */ /* 0x000fe20000000000 */
[----:B------:R-:W-:Y:S01]  /*9440*/  UIADD3 UR34, UR6, 0x1c0, URZ ;  /* 0x000001c006227890 */ /* 0x000fe2000fffe03f */
[----:B------:R0:W-:Y:S01]  /*9450*/  STL [R1+0x5a0], R16 ;  /* 0x0005a01001007387 */ /* 0x0001e20000100800 */
        /* <DEDUP_REMOVED lines=18> */
[----:B------:R-:W-:Y:S04]  /*9580*/  STL [R1+0x590], R11 ;  /* 0x0005900b01007387 */ /* 0x000fe80000100800 */
[----:B------:R-:W-:Y:S04]  /*9590*/  STL [R1+0x58c], R10 ;  /* 0x00058c0a01007387 */ /* 0x000fe80000100800 */
[----:B-----5:R-:W-:Y:S04]  /*95a0*/  STL [R1+0x588], R9 ;  /* 0x0005880901007387 */ /* 0x020fe80000100800 */
[----:B------:R-:W-:Y:S04]  /*95b0*/  STL [R1+0x584], R8 ;  /* 0x0005840801007387 */ /* 0x000fe80000100800 */
[----:B------:R-:W-:Y:S04]  /*95c0*/  STL [R1+0x580], R7 ;  /* 0x0005800701007387 */ /* 0x000fe80000100800 */
[----:B------:R-:W-:Y:S04]  /*95d0*/  STL [R1+0x57c], R6 ;  /* 0x00057c0601007387 */ /* 0x000fe80000100800 */
[----:B------:R-:W-:Y:S01]  /*95e0*/  STL [R1+0x578], R5 ;  /* 0x0005780501007387 */ /* 0x000fe20000100800 */
[----:B------:R-:W-:-:S02]  /*95f0*/  WARPGROUP.DEPBAR.LE gsb0, 0x0 ;  /* 0x00008000000079c5 */ /* 0x000fc40000010000 */
[----:B---3--:R-:W-:Y:S01]  /*9600*/  WARPGROUP.ARRIVE ;  /* 0x00000000000079c5 */ /* 0x008fe20000000000 */
[----:B------:R-:W-:Y:S01]  /*9610*/  STL [R1+0x574], R4 ;  /* 0x0005740401007387 */ /* 0x000fe20000100800 */
[----:B------:R-:W-:-:S03]  /*9620*/  IMAD.MOV.U32 R12, RZ, RZ, R31 ;  /* 0x000000ffff0c7224 */ /* 0x000fc600078e001f */
[----:B------:R-:W-:Y:S01]  /*9630*/  STL [R1+0x570], R3 ;  /* 0x0005700301007387 */ /* 0x000fe20000100800 */
[----:B------:R-:W-:Y:S03]  /*9640*/  QGMMA.64x16x32.F32.E4M3.E4M3 R48, gdesc[UR20], R48, UP0, gsb0 ;  /* 0x00200000143079f3 */ /* 0x000fe6000b800830 */
[----:B------:R-:W-:Y:S04]  /*9650*/  STL [R1+0x56c], R2 ;  /* 0x00056c0201007387 */ /* 0x000fe80000100800 */
[----:B------:R-:W-:Y:S04]  /*9660*/  STL [R1+0x568], R0 ;  /* 0x0005680001007387 */ /* 0x000fe80000100800 */
[----:B------:R1:W-:Y:S04]  /*9670*/  STL.64 [R1+0xc0], R24 ;  /* 0x0000c01801007387 */ /* 0x0003e80000100a00 */
[----:B------:R3:W-:Y:S04]  /*9680*/  STL.64 [R1+0xc8], R26 ;  /* 0x0000c81a01007387 */ /* 0x0007e80000100a00 */
[----:B------:R4:W-:Y:S04]  /*9690*/  STL.64 [R1+0xd0], R28 ;  /* 0x0000d01c01007387 */ /* 0x0009e80000100a00 */
[----:B------:R4:W-:Y:S04]  /*96a0*/  STL [R1+0xd8], R30 ;  /* 0x0000d81e01007387 */ /* 0x0009e80000100800 */
[----:B0-----:R-:W4:Y:S04]  /*96b0*/  LDL.LU.64 R16, [R1+0x40] ;  /* 0x0000400001107983 */ /* 0x001f280000300a00 */
[----:B------:R-:W4:Y:S04]  /*96c0*/  LDL.LU.64 R18, [R1+0x48] ;  /* 0x0000480001127983 */ /* 0x000f280000300a00 */
[----:B------:R-:W4:Y:S01]  /*96d0*/  LDL.LU.64 R20, [R1+0x50] ;  /* 0x0000500001147983 */ /* 0x000f220000300a00 */
[----:B------:R-:W-:-:S02]  /*96e0*/  WARPGROUP.DEPBAR.LE gsb0, 0x0 ;  /* 0x00008000000079c5 */ /* 0x000fc40000010000 */
[----:B--2---:R-:W-:Y:S01]  /*96f0*/  WARPGROUP.ARRIVE ;  /* 0x00000000000079c5 */ /* 0x004fe20000000000 */
[----:B-1----:R-:W-:Y:S02]  /*9700*/  IMAD.MOV.U32 R24, RZ, RZ, R48 ;  /* 0x000000ffff187224 */ /* 0x002fe400078e0030 */
[----:B------:R-:W-:Y:S02]  /*9710*/  IMAD.MOV.U32 R25, RZ, RZ, R49 ;  /* 0x000000ffff197224 */ /* 0x000fe400078e0031 */
[----:B---3--:R-:W-:Y:S01]  /*9720*/  IMAD.MOV.U32 R26, RZ, RZ, R50 ;  /* 0x000000ffff1a7224 */ /* 0x008fe200078e0032 */
[----:B------:R-:W-:Y:S01]  /*9730*/  QGMMA.64x16x32.F32.E4M3.E4M3 R72, gdesc[UR36], R72, UP0, gsb0 ;  /* 0x00200000244879f3 */ /* 0x000fe2000b800848 */
[----:B------:R-:W-:Y:S02]  /*9740*/  IMAD.MOV.U32 R27, RZ, RZ, R51 ;  /* 0x000000ffff1b7224 */ /* 0x000fe400078e0033 */
[----:B----4-:R-:W-:Y:S02]  /*9750*/  IMAD.MOV.U32 R28, RZ, RZ, R52 ;  /* 0x000000ffff1c7224 */ /* 0x010fe400078e0034 */
[----:B------:R-:W-:-:S02]  /*9760*/  IMAD.MOV.U32 R29, RZ, RZ, R53 ;  /* 0x000000ffff1d7224 */ /* 0x000fc400078e0035 */
[----:B------:R-:W-:Y:S02]  /*9770*/  IMAD.MOV.U32 R30, RZ, RZ, R54 ;  /* 0x000000ffff1e7224 */ /* 0x000fe400078e0036 */
[----:B------:R-:W-:Y:S01]  /*9780*/  IMAD.MOV.U32 R31, RZ, RZ, R55 ;  /* 0x000000ffff1f7224 */ /* 0x000fe200078e0037 */
[----:B------:R-:W-:Y:S02]  /*9790*/  WARPGROUP.DEPBAR.LE gsb0, 0x0 ;  /* 0x00008000000079c5 */ /* 0x000fe40000010000 */
[----:B------:R-:W-:-:S06]  /*97a0*/  WARPGROUP.ARRIVE ;  /* 0x00000000000079c5 */ /* 0x000fcc0000000000 */
[----:B------:R-:W-:Y:S03]  /*97b0*/  QGMMA.64x16x32.F32.E4M3.E4M3 R208, gdesc[UR44], R208, UP0, gsb0 ;  /* 0x002000002cd079f3 */ /* 0x000fe6000b8008d0 */
        /* <DEDUP_REMOVED lines=20> */
[----:B------:R-:W-:Y:S01]  /*9900*/  QGMMA.64x16x32.F32.E4M3.E4M3 R40, gdesc[UR48], R40, UP0, gsb0 ;  /* 0x00200000302879f3 */ /* 0x000fe2000b800828 */
[----:B------:R-:W-:Y:S01]  /*9910*/  UIADD3 UR8, UR7, 0x200, URZ ;  /* 0x0000020007087890 */ /* 0x000fe2000fffe03f */
[----:B------:R-:W-:-:S06]  /*9920*/  UMOV UR49, 0x80000020 ;  /* 0x8000002000317882 */ /* 0x000fcc0000000000 */
[----:B------:R-:W-:Y:S01]  /*9930*/  UMOV UR48, UR8 ;  /* 0x0000000800307c82 */ /* 0x000fe20008000000 */
[----:B------:R-:W-:Y:S02]  /*9940*/  WARPGROUP.DEPBAR.LE gsb0, 0x0 ;  /* 0x00008000000079c5 */ /* 0x000fe40000010000 */
[----:B------:R-:W-:-:S06]  /*9950*/  WARPGROUP.ARRIVE ;  /* 0x00000000000079c5 */ /* 0x000fcc0000000000 */
[----:B------:R-:W-:Y:S01]  /*9960*/  QGMMA.64x16x32.F32.E4M3.E4M3 R32, gdesc[UR48], R32, UP0, gsb0 ;  /* 0x00200000302079f3 */ /* 0x000fe2000b800820 */
[----:B------:R-:W-:Y:S01]  /*9970*/  UMOV UR16, UR48 ;  /* 0x0000003000107c82 */ /* 0x000fe20008000000 */
        /* <DEDUP_REMOVED lines=14> */
[----:B------:R0:W-:Y:S04]  /*9a60*/  STL.64 [R1], R72 ;  /* 0x0000004801007387 */ /* 0x0001e80000100a00 */
[----:B------:R1:W-:Y:S04]  /*9a70*/  STL.64 [R1+0x8], R74 ;  /* 0x0000084a01007387 */ /* 0x0003e80000100a00 */
[----:B------:R2:W-:Y:S04]  /*9a80*/  STL.64 [R1+0x10], R76 ;  /* 0x0000104c01007387 */ /* 0x0005e80000100a00 */
[----:B------:R3:W-:Y:S04]  /*9a90*/  STL.64 [R1+0x18], R78 ;  /* 0x0000184e01007387 */ /* 0x0007e80000100a00 */
[----:B------:R-:W4:Y:S01]  /*9aa0*/  LDL.LU.64 R22, [R1+0x58] ;  /* 0x0000580001167983 */ /* 0x000f220000300a00 */
[----:B------:R-:W-:Y:S01]  /*9ab0*/  UMOV UR40, UR48 ;  /* 0x0000003000287c82 */ /* 0x000fe20008000000 */
[----:B------:R-:W-:-:S02]  /*9ac0*/  UMOV UR41, UR49 ;  /* 0x0000003100297c82 */ /* 0x000fc40008000000 */
[----:B------:R-:W3:Y:S04]  /*9ad0*/  LDL.LU.64 R48, [R1+0xa0] ;  /* 0x0000a00001307983 */ /* 0x000ee80000300a00 */
[----:B------:R-:W3:Y:S04]  /*9ae0*/  LDL.LU.64 R50, [R1+0xa8] ;  /* 0x0000a80001327983 */ /* 0x000ee80000300a00 */
[----:B------:R-:W3:Y:S04]  /*9af0*/  LDL.LU.64 R52, [R1+0xb0] ;  /* 0x0000b00001347983 */ /* 0x000ee80000300a00 */
[----:B------:R-:W3:Y:S01]  /*9b00*/  LDL.LU.64 R54, [R1+0xb8] ;  /* 0x0000b80001367983 */ /* 0x000ee20000300a00 */
[----:B------:R-:W-:-:S02]  /*9b10*/  WARPGROUP.DEPBAR.LE gsb0, 0x0 ;  /* 0x00008000000079c5 */ /* 0x000fc40000010000 */
        /* <DEDUP_REMOVED lines=25> */
[----:B----4-:R-:W-:-:S06]  /*9cb0*/  WARPGROUP.ARRIVE ;  /* 0x00000000000079c5 */ /* 0x010fcc0000000000 */
[----:B------:R-:W-:Y:S01]  /*9cc0*/  QGMMA.64x16x32.F32.E4M3.E4M3 R16, gdesc[UR20], R16, UP0, gsb0 ;  /* 0x00200000141079f3 */ /* 0x000fe2000b800810 */
[----:B------:R-:W-:Y:S04]  /*9cd0*/  STL [R1+0x5e4], R210 ;  /* 0x0005e4d201007387 */ /* 0x000fe80000100800 */
[----:B------:R-:W-:Y:S04]  /*9ce0*/  STL [R1+0x5e0], R211 ;  /* 0x0005e0d301007387 */ /* 0x000fe80000100800 */
[----:B------:R-:W-:Y:S04]  /*9cf0*/  STL [R1+0x5dc], R212 ;  /* 0x0005dcd401007387 */ /* 0x000fe80000100800 */
[----:B------:R-:W-:Y:S04]  /*9d00*/  STL [R1+0x5d8], R213 ;  /* 0x0005d8d501007387 */ /* 0x000fe80000100800 */
[----:B------:R4:W-:Y:S04]  /*9d10*/  STL [R1+0x5d4], R214 ;  /* 0x0005d4d601007387 */ /* 0x0009e80000100800 */
[----:B------:R4:W-:Y:S04]  /*9d20*/  STL [R1+0x5d0], R215 ;  /* 0x0005d0d701007387 */ /* 0x0009e80000100800 */
[----:B0-----:R-:W4:Y:S01]  /*9d30*/  LDL.LU.64 R72, [R1+0x80] ;  /* 0x0000800001487983 */ /* 0x001f220000300a00 */
[----:B------:R-:W-:-:S03]  /*9d40*/  UMOV UR12, UR48 ;  /* 0x00000030000c7c82 */ /* 0x000fc60008000000 */
[----:B-1----:R-:W4:Y:S01]  /*9d50*/  LDL.LU.64 R74, [R1+0x88] ;  /* 0x00008800014a7983 */ /* 0x002f220000300a00 */
[----:B------:R-:W-:-:S03]  /*9d60*/  UMOV UR13, UR49 ;  /* 0x00000031000d7c82 */ /* 0x000fc60008000000 */
[----:B--2---:R-:W4:Y:S04]  /*9d70*/  LDL.LU.64 R76, [R1+0x90] ;  /* 0x00009000014c7983 */ /* 0x004f280000300a00 */
[----:B---3--:R-:W4:Y:S01]  /*9d80*/  LDL.LU.64 R78, [R1+0x98] ;  /* 0x00009800014e7983 */ /* 0x008f220000300a00 */
[----:B------:R-:W-:Y:S02]  /*9d90*/  WARPGROUP.DEPBAR.LE gsb0, 0x0 ;  /* 0x00008000000079c5 */ /* 0x000fe40000010000 */
[----:B------:R-:W-:-:S06]  /*9da0*/  WARPGROUP.ARRIVE ;  /* 0x00000000000079c5 */ /* 0x000fcc0000000000 */
[----:B------:R-:W-:Y:S01]  /*9db0*/  QGMMA.64x16x32.F32.E4M3.E4M3 R48, gdesc[UR12], R48, UP0, gsb0 ;  /* 0x002000000c3079f3 */ /* 0x000fe2000b800830 */
[----:B------:R-:W-:Y:S02]  /*9dc0*/  IMAD.MOV.U32 R8, RZ, RZ, R16 ;  /* 0x000000ffff087224 */ /* 0x000fe400078e0010 */
[----:B------:R-:W-:Y:S01]  /*9dd0*/  IMAD.MOV.U32 R7, RZ, RZ, R17 ;  /* 0x000000ffff077224 */ /* 0x000fe200078e0011 */
[----:B------:R-:W-:Y:S02]  /*9de0*/  WARPGROUP.DEPBAR.LE gsb0, 0x0 ;  /* 0x00008000000079c5 */ /* 0x000fe40000010000 */
[----:B------:R-:W-:Y:S02]  /*9df0*/  IMAD.MOV.U32 R17, RZ, RZ, R48 ;  /* 0x000000ffff117224 */ /* 0x000fe400078e0030 */
[----:B------:R-:W-:Y:S02]  /*9e00*/  IMAD.MOV.U32 R16, RZ, RZ, R49 ;  /* 0x000000ffff107224 */ /* 0x000fe400078e0031 */
[----:B------:R-:W-:Y:S01]  /*9e10*/  IMAD.MOV.U32 R15, RZ, RZ, R50 ;  /* 0x000000ffff0f7224 */ /* 0x000fe200078e0032 */
[----:B------:R-:W2:Y:S01]  /*9e20*/  LDL.LU.64 R48, [R1+0x20] ;  /* 0x0000200001307983 */ /* 0x000ea20000300a00 */
[----:B------:R-:W-:-:S02]  /*9e30*/  IMAD.MOV.U32 R14, RZ, RZ, R51 ;  /* 0x000000ffff0e7224 */ /* 0x000fc400078e0033 */
[----:B------:R-:W-:Y:S01]  /*9e40*/  IMAD.MOV.U32 R13, RZ, RZ, R52 ;  /* 0x000000ffff0d7224 */ /* 0x000fe200078e0034 */
[----:B------:R-:W2:Y:S01]  /*9e50*/  LDL.LU.64 R50, [R1+0x28] ;  /* 0x0000280001327983 */ /* 0x000ea20000300a00 */
[----:B------:R-:W-:Y:S02]  /*9e60*/  IMAD.MOV.U32 R11, RZ, RZ, R53 ;  /* 0x000000ffff0b7224 */ /* 0x000fe400078e0035 */
[----:B------:R-:W-:Y:S01]  /*9e70*/  IMAD.MOV.U32 R10, RZ, RZ, R54 ;  /* 0x000000ffff0a7224 */ /* 0x000fe200078e0036 */
[----:B------:R-:W2:Y:S01]  /*9e80*/  LDL.LU.64 R52, [R1+0x30] ;  /* 0x0000300001347983 */ /* 0x000ea20000300a00 */
[----:B------:R-:W-:-:S03]  /*9e90*/  IMAD.MOV.U32 R9, RZ, RZ, R55 ;  /* 0x000000ffff097224 */ /* 0x000fc600078e0037 */
[----:B------:R-:W2:Y:S01]  /*9ea0*/  LDL.LU.64 R54, [R1+0x38] ;  /* 0x0000380001367983 */ /* 0x000ea20000300a00 */
[----:B------:R-:W-:Y:S01]  /*9eb0*/  UIADD3 UR8, UR7, 0x400, URZ ;  /* 0x0000040007087890 */ /* 0x000fe2000fffe03f */
[----:B------:R-:W-:-:S06]  /*9ec0*/  UMOV UR13, 0x80000020 ;  /* 0x80000020000d7882 */ /* 0x000fcc0000000000 */
[----:B------:R-:W-:Y:S01]  /*9ed0*/  UMOV UR12, UR8 ;  /* 0x00000008000c7c82 */ /* 0x000fe20008000000 */
[----:B------:R-:W-:Y:S01]  /*9ee0*/  UMOV UR21, UR13 ;  /* 0x0000000d00157c82 */ /* 0x000fe20008000000 */
[----:B------:R-:W-:Y:S01]  /*9ef0*/  UMOV UR20, UR12 ;  /* 0x0000000c00147c82 */ /* 0x000fe20008000000 */
[----:B------:R-:W-:Y:S01]  /*9f00*/  UMOV UR36, UR12 ;  /* 0x0000000c00247c82 */ /* 0x000fe20008000000 */
[----:B------:R-:W-:Y:S01]  /*9f10*/  UMOV UR37, UR13 ;  /* 0x0000000d00257c82 */ /* 0x000fe20008000000 */
        /* <DEDUP_REMOVED lines=8> */
[----:B----4-:R-:W-:-:S06]  /*9fa0*/  WARPGROUP.ARRIVE ;  /* 0x00000000000079c5 */ /* 0x010fcc0000000000 */
[----:B------:R-:W-:Y:S03]  /*9fb0*/  QGMMA.64x16x32.F32.E4M3.E4M3 R72, gdesc[UR12], R72, UP0, gsb0 ;  /* 0x002000000c4879f3 */ /* 0x000fe6000b800848 */
[----:B------:R-:W-:Y:S02]  /*9fc0*/  WARPGROUP.DEPBAR.LE gsb0, 0x0 ;  /* 0x00008000000079c5 */ /* 0x000fe40000010000 */
[----:B--2---:R-:W-:-:S06]  /*9fd0*/  WARPGROUP.ARRIVE ;  /* 0x00000000000079c5 */ /* 0x004fcc0000000000 */
[----:B------:R-:W-:Y:S01]  /*9fe0*/  QGMMA.64x16x32.F32.E4M3.E4M3 R48, gdesc[UR20], R48, UP0, gsb0 ;  /* 0x00200000143079f3 */ /* 0x000fe2000b800830 */
[----:B------:R-:W-:Y:S02]  /*9ff0*/  IMAD.MOV.U32 R19, RZ, RZ, R78 ;  /* 0x000000ffff137224 */ /* 0x000fe400078e004e */
[----:B------:R-:W-:Y:S02]  /*a000*/  WARPGROUP.DEPBAR.LE gsb0, 0x0 ;  /* 0x00008000000079c5 */ /* 0x000fe40000010000 */
[----:B------:R-:W-:-:S06]  /*a010*/  WARPGROUP.ARRIVE ;  /* 0x00000000000079c5 */ /* 0x000fcc0000000000 */
[----:B------:R-:W-:Y:S01]  /*a020*/  QGMMA.64x16x32.F32.E4M3.E4M3 R216, gdesc[UR36], R216, UP0, gsb0 ;  /* 0x0020000024d879f3 */ /* 0x000fe2000b8008d8 */
[----:B------:R-:W-:Y:S02]  /*a030*/  IMAD.MOV.U32 R18, RZ, RZ, R79 ;  /* 0x000000ffff127224 */ /* 0x000fe400078e004f */
[----:B------:R-:W-:Y:S01]  /*a040*/  IMAD.MOV.U32 R21, RZ, RZ, R76 ;  /* 0x000000ffff157224 */ /* 0x000fe200078e004c */
[----:B------:R-:W2:Y:S01]  /*a050*/  LDL.LU.64 R78, [R1+0x640] ;  /* 0x00064000014e7983 */ /* 0x000ea20000300a00 */
[----:B------:R-:W-:Y:S02]  /*a060*/  IMAD.MOV.U32 R20, RZ, RZ, R77 ;  /* 0x000000ffff147224 */ /* 0x000fe400078e004d */
[----:B------:R-:W-:Y:S01]  /*a070*/  IMAD.MOV.U32 R23, RZ, RZ, R74 ;  /* 0x000000ffff177224 */ /* 0x000fe200078e004a */
[----:B------:R-:W2:Y:S01]  /*a080*/  LDL.LU.64 R76, [R1+0x638] ;  /* 0x00063800014c7983 */ /* 0x000ea20000300a00 */
[----:B------:R-:W-:Y:S02]  /*a090*/  IMAD.MOV.U32 R22, RZ, RZ, R75 ;  /* 0x000000ffff167224 */ /* 0x000fe400078e004b */
[----:B------:R-:W-:Y:S01]  /*a0a0*/  IMAD.MOV.U32 R233, RZ, RZ, R72 ;  /* 0x000000ffffe97224 */ /* 0x000fe200078e0048 */
[----:B------:R-:W2:Y:S01]  /*a0b0*/  LDL.LU.64 R74, [R1+0x630] ;  /* 0x00063000014a7983 */ /* 0x000ea20000300a00 */
[----:B------:R-:W-:-:S03]  /*a0c0*/  IMAD.MOV.U32 R232, RZ, RZ, R73 ;  /* 0x000000ffffe87224 */ /* 0x000fc600078e0049 */
[----:B------:R-:W2:Y:S01]  /*a0d0*/  LDL.LU.64 R72, [R1+0x628] ;  /* 0x0006280001487983 */ /* 0x000ea20000300a00 */
[----:B------:R-:W-:Y:S02]  /*a0e0*/  WARPGROUP.DEPBAR.LE gsb0, 0x0 ;  /* 0x00008000000079c5 */ /* 0x000fe40000010000 */
[----:B------:R-:W-:-:S06]  /*a0f0*/  WARPGROUP.ARRIVE ;  /* 0x00000000000079c5 */ /* 0x000fcc0000000000 */
[----:B------:R-:W-:Y:S01]  /*a100*/  QGMMA.64x16x32.F32.E4M3.E4M3 R192, gdesc[UR44], R192, UP0, gsb0 ;  /* 0x002000002cc079f3 */ /* 0x000fe2000b8008c0 */
[----:B------:R-:W-:Y:S02]  /*a110*/  IMAD.MOV.U32 R235, RZ, RZ, R54 ;  /* 0x000000ffffeb7224 */ /* 0x000fe400078e0036 */
[----:B------:R-:W-:Y:S02]  /*a120*/  IMAD.MOV.U32 R234, RZ, RZ, R55 ;  /* 0x000000ffffea7224 */ /* 0x000fe400078e0037 */
[----:B------:R-:W-:Y:S01]  /*a130*/  IMAD.MOV.U32 R214, RZ, RZ, R52 ;  /* 0x000000ffffd67224 */ /* 0x000fe200078e0034 */
[----:B------:R-:W3:Y:S01]  /*a140*/  LDL.LU.64 R54, [R1+0x620] ;  /* 0x0006200001367983 */ /* 0x000ee20000300a00 */
[----:B------:R-:W-:Y:S02]  /*a150*/  IMAD.MOV.U32 R215, RZ, RZ, R53 ;  /* 0x000000ffffd77224 */ /* 0x000fe400078e0035 */
[----:B------:R-:W-:Y:S01]  /*a160*/  IMAD.MOV.U32 R212, RZ, RZ, R50 ;  /* 0x000000ffffd47224 */ /* 0x000fe200078e0032 */
[----:B------:R-:W3:Y:S01]  /*a170*/  LDL.LU.64 R52, [R1+0x618] ;  /* 0x0006180001347983 */ /* 0x000ee20000300a00 */
[----:B------:R-:W-:-:S02]  /*a180*/  IMAD.MOV.U32 R213, RZ, RZ, R51 ;  /* 0x000000ffffd57224 */ /* 0x000fc400078e0033 */
[----:B------:R-:W-:Y:S01]  /*a190*/  IMAD.MOV.U32 R210, RZ, RZ, R48 ;  /* 0x000000ffffd27224 */ /* 0x000fe200078e0030 */
[----:B------:R-:W3:Y:S01]  /*a1a0*/  LDL.LU.64 R50, [R1+0x610] ;  /* 0x0006100001327983 */ /* 0x000ee20000300a00 */
[----:B------:R-:W-:-:S03]  /*a1b0*/  IMAD.MOV.U32 R211, RZ, RZ, R49 ;  /* 0x000000ffffd37224 */ /* 0x000fc600078e0031 */
[----:B------:R-:W3:Y:S01]  /*a1c0*/  LDL.LU.64 R48, [R1+0x608] ;  /* 0x0006080001307983 */ /* 0x000ee20000300a00 */
[----:B------:R-:W-:Y:S01]  /*a1d0*/  UMOV UR28, UR12 ;  /* 0x0000000c001c7c82 */ /* 0x000fe20008000000 */
[----:B------:R-:W-:Y:S01]  /*a1e0*/  UMOV UR29, UR13 ;  /* 0x0000000d001d7c82 */ /* 0x000fe20008000000 */
[----:B------:R-:W-:Y:S02]  /*a1f0*/  WARPGROUP.DEPBAR.LE gsb0, 0x0 ;  /* 0x00008000000079c5 */ /* 0x000fe40000010000 */
[----:B------:R-:W-:-:S06]  /*a200*/  WARPGROUP.ARRIVE ;  /* 0x00000000000079c5 */ /* 0x000fcc0000000000 */
[----:B------:R-:W-:Y:S01]  /*a210*/  QGMMA.64x16x32.F32.E4M3.E4M3 R168, gdesc[UR28], R168, UP0, gsb0 ;  /* 0x002000001ca879f3 */ /* 0x000fe2000b8008a8 */
[----:B------:R-:W-:Y:S04]  /*a220*/  STL.64 [R1+0x500], R222 ;  /* 0x000500de01007387 */ /* 0x000fe80000100a00 */
[----:B------:R-:W-:Y:S04]  /*a230*/  STL.64 [R1+0x4f8], R220 ;  /* 0x0004f8dc01007387 */ /* 0x000fe80000100a00 */
[----:B------:R-:W-:Y:S04]  /*a240*/  STL.64 [R1+0x4f0], R218 ;  /* 0x0004f0da01007387 */ /* 0x000fe80000100a00 */
[----:B------:R0:W-:Y:S04]  /*a250*/  STL.64 [R1+0x4e8], R216 ;  /* 0x0004e8d801007387 */ /* 0x0001e80000100a00 */
[----:B0-----:R-:W4:Y:S04]  /*a260*/  LDL.LU.64 R216, [R1] ;  /* 0x0000000001d87983 */ /* 0x001f280000300a00 */
[----:B------:R-:W4:Y:S04]  /*a270*/  LDL.LU.64 R218, [R1+0x8] ;  /* 0x0000080001da7983 */ /* 0x000f280000300a00 */
[----:B------:R-:W4:Y:S04]  /*a280*/  LDL.LU.64 R220, [R1+0x10] ;  /* 0x0000100001dc7983 */ /* 0x000f280000300a00 */
[----:B------:R-:W4:Y:S04]  /*a290*/  LDL.LU.64 R222, [R1+0x18] ;  /* 0x0000180001de7983 */ /* 0x000f280000300a00 */
[----:B------:R0:W-:Y:S04]  /*a2a0*/  STL.64 [R1+0x520], R198 ;  /* 0x000520c601007387 */ /* 0x0001e80000100a00 */
[----:B------:R1:W-:Y:S04]  /*a2b0*/  STL.64 [R1+0x518], R196 ;  /* 0x000518c401007387 */ /* 0x0003e80000100a00 */
[----:B------:R1:W-:Y:S04]  /*a2c0*/  STL.64 [R1+0x510], R194 ;  /* 0x000510c201007387 */ /* 0x0003e80000100a00 */
[----:B------:R1:W-:Y:S01]  /*a2d0*/  STL.64 [R1+0x508], R192 ;  /* 0x000508c001007387 */ /* 0x0003e20000100a00 */
[----:B0-----:R-:W-:-:S02]  /*a2e0*/  IMAD.MOV.U32 R198, RZ, RZ, R30 ;  /* 0x000000ffffc67224 */ /* 0x001fc400078e001e */
[----:B-1----:R-:W-:Y:S02]  /*a2f0*/  IMAD.MOV.U32 R196, RZ, RZ, R28 ;  /* 0x000000ffffc47224 */ /* 0x002fe400078e001c */
[----:B------:R-:W-:Y:S02]  /*a300*/  IMAD.MOV.U32 R194, RZ, RZ, R26 ;  /* 0x000000ffffc27224 */ /* 0x000fe400078e001a */
[----:B------:R-:W-:Y:S02]  /*a310*/  IMAD.MOV.U32 R192, RZ, RZ, R24 ;  /* 0x000000ffffc07224 */ /* 0x000fe400078e0018 */
[----:B------:R-:W4:Y:S01]  /*a320*/  LDL.LU R24, [R1+0x604] ;  /* 0x0006040001187983 */ /* 0x000f220000300800 */
[----:B------:R-:W-:Y:S02]  /*a330*/  IMAD.MOV.U32 R193, RZ, RZ, R25 ;  /* 0x000000ffffc17224 */ /* 0x000fe400078e0019 */
[----:B------:R-:W-:Y:S01]  /*a340*/  IMAD.MOV.U32 R195, RZ, RZ, R27 ;  /* 0x000000ffffc37224 */ /* 0x000fe200078e001b */
[----:B------:R-:W4:Y:S01]  /*a350*/  LDL.LU R25, [R1+0x600] ;  /* 0x0006000001197983 */ /* 0x000f220000300800 */
[----:B------:R-:W-:-:S03]  /*a360*/  IMAD.MOV.U32 R197, RZ, RZ, R29 ;  /* 0x000000ffffc57224 */ /* 0x000fc600078e001d */
[----:B------:R-:W4:Y:S01]  /*a370*/  LDL.LU R26, [R1+0x5fc] ;  /* 0x0005fc00011a7983 */ /* 0x000f220000300800 */
[----:B------:R-:W-:-:S03]  /*a380*/  IMAD.MOV.U32 R199, RZ, RZ, R31 ;  /* 0x000000ffffc77224 */ /* 0x000fc600078e001f */
[----:B------:R-:W4:Y:S04]  /*a390*/  LDL.LU R27, [R1+0x5f8] ;  /* 0x0005f800011b7983 */ /* 0x000f280000300800 */
[----:B------:R-:W4:Y:S04]  /*a3a0*/  LDL.LU R28, [R1+0x5f4] ;  /* 0x0005f400011c7983 */ /* 0x000f280000300800 */
[----:B------:R-:W4:Y:S04]  /*a3b0*/  LDL.LU R29, [R1+0x5f0] ;  /* 0x0005f000011d7983 */ /* 0x000f280000300800 */
[----:B------:R-:W4:Y:S04]  /*a3c0*/  LDL.LU R30, [R1+0x5ec] ;  /* 0x0005ec00011e7983 */ /* 0x000f280000300800 */
[----:B------:R-:W4:Y:S01]  /*a3d0*/  LDL.LU R31, [R1+0x5e8] ;  /* 0x0005e800011f7983 */ /* 0x000f220000300800 */
[----:B------:R-:W-:-:S02]  /*a3e0*/  WARPGROUP.DEPBAR.LE gsb0, 0x0 ;  /* 0x00008000000079c5 */ /* 0x000fc40000010000 */
[----:B------:R-:W-:Y:S01]  /*a3f0*/  WARPGROUP.ARRIVE ;  /* 0x00000000000079c5 */ /* 0x000fe20000000000 */
[----:B------:R-:W-:Y:S01]  /*a400*/  UMOV UR8, UR12 ;  /* 0x0000000c00087c82 */ /* 0x000fe20008000000 */
[----:B------:R-:W-:-:S04]  /*a410*/  UMOV UR9, UR13 ;  /* 0x0000000d00097c82 */ /* 0x000fc80008000000 */
[----:B------:R-:W-:Y:S01]  /*a420*/  QGMMA.64x16x32.F32.E4M3.E4M3 R144, gdesc[UR8], R144, UP0, gsb0 ;  /* 0x00200000089079f3 */ /* 0x000fe2000b800890 */
[----:B------:R-:W-:Y:S04]  /*a430*/  STL.64 [R1+0x540], R174 ;  /* 0x000540ae01007387 */ /* 0x000fe80000100a00 */
[----:B------:R-:W-:Y:S04]  /*a440*/  STL.64 [R1+0x538], R172 ;  /* 0x000538ac01007387 */ /* 0x000fe80000100a00 */
[----:B------:R-:W-:Y:S04]  /*a450*/  STL.64 [R1+0x530], R170 ;  /* 0x000530aa01007387 */ /* 0x000fe80000100a00 */
[----:B------:R0:W-:Y:S04]  /*a460*/  STL.64 [R1+0x528], R168 ;  /* 0x000528a801007387 */ /* 0x0001e80000100a00 */
[----:B0-----:R-:W4:Y:S04]  /*a470*/  LDL.LU R168, [R1+0xc0] ;  /* 0x0000c00001a87983 */ /* 0x001f280000300800 */
[----:B------:R-:W4:Y:S04]  /*a480*/  LDL.LU R169, [R1+0xc4] ;  /* 0x0000c40001a97983 */ /* 0x000f280000300800 */
        /* <DEDUP_REMOVED lines=18> */
[----:B--2---:R-:W-:-:S06]  /*a5b0*/  WARPGROUP.ARRIVE ;  /* 0x00000000000079c5 */ /* 0x004fcc0000000000 */
[----:B------:R-:W-:Y:S01]  /*a5c0*/  QGMMA.64x16x32.F32.E4M3.E4M3 R72, gdesc[UR24], R72, UP0, gsb0 ;  /* 0x00200000184879f3 */ /* 0x000fe2000b800848 */
[----:B------:R-:W-:Y:S01]  /*a5d0*/  UMOV UR14, UR18 ;  /* 0x00000012000e7c82 */ /* 0x000fe20008000000 */
[----:B------:R-:W-:Y:S01]  /*a5e0*/  UMOV UR15, UR19 ;  /* 0x00000013000f7c82 */ /* 0x000fe20008000000 */
[----:B------:R-:W-:Y:S02]  /*a5f0*/  WARPGROUP.DEPBAR.LE gsb0, 0x0 ;  /* 0x00008000000079c5 */ /* 0x000fe40000010000 */
[----:B---3--:R-:W-:-:S06]  /*a600*/  WARPGROUP.ARRIVE ;  /* 0x00000000000079c5 */ /* 0x008fcc0000000000 */
[----:B------:R-:W-:Y:S01]  /*a610*/  QGMMA.64x16x32.F32.E4M3.E4M3 R48, gdesc[UR12], R48, UP0, gsb0 ;  /* 0x002000000c3079f3 */ /* 0x000fe2000b800830 */
[----:B------:R-:W-:Y:S01]  /*a620*/  UMOV UR48, UR12 ;  /* 0x0000000c00307c82 */ /* 0x000fe20008000000 */
[----:B------:R-:W-:Y:S01]  /*a630*/  UMOV UR49, UR13 ;  /* 0x0000000d00317c82 */ /* 0x000fe20008000000 */
[----:B------:R-:W-:Y:S02]  /*a640*/  WARPGROUP.DEPBAR.LE gsb0, 0x0 ;  /* 0x00008000000079c5 */ /* 0x000fe40000010000 */
[----:B----4-:R-:W-:-:S06]  /*a650*/  WARPGROUP.ARRIVE ;  /* 0x00000000000079c5 */ /* 0x010fcc0000000000 */
[----:B------:R-:W-:Y:S01]  /*a660*/  QGMMA.64x16x32.F32.E4M3.E4M3 R24, gdesc[UR48], R24, UP0, gsb0 ;  /* 0x00200000301879f3 */ /* 0x000fe2000b800818 */
[----:B------:R-:W-:Y:S01]  /*a670*/  IMAD.MOV.U32 R175, RZ, RZ, R12 ;  /* 0x000000ffffaf7224 */ /* 0x000fe200078e000c */
[----:B------:R-:W-:Y:S02]  /*a680*/  UIADD3 UR16, UR7, 0x2, URZ ;  /* 0x0000000207107890 */ /* 0x000fe4000fffe03f */
[----:B------:R-:W-:Y:S01]  /*a690*/  UIADD3 UR18, UR6, 0x2, URZ ;  /* 0x0000000206127890 */ /* 0x000fe2000fffe03f */
[----:B------:R-:W-:Y:S01]  /*a6a0*/  UMOV UR17, 0x80000020 ;  /* 0x8000002000117882 */ /* 0x000fe20000000000 */
        /* <DEDUP_REMOVED lines=18> */
[----:B------:R-:W-:Y:S04]  /*a7d0*/  STL.64 [R1+0x560], R150 ;  /* 0x0005609601007387 */ /* 0x000fe80000100a00 */
        /* <DEDUP_REMOVED lines=10> */
[----:B------:R-:W-:Y:S01]  /*a880*/  STL.64 [R1+0x78], R198 ;  /* 0x000078c601007387 */ /* 0x000fe20000100a00 */
[----:B------:R-:W-:-:S03]  /*a890*/  WARPGROUP.DEPBAR.LE gsb0, 0x0 ;  /* 0x00008000000079c5 */ /* 0x000fc60000010000 */
[----:B------:R0:W-:Y:S04]  /*a8a0*/  STL.64 [R1], R216 ;  /* 0x000000d801007387 */ /* 0x0001e80000100a00 */
[----:B------:R1:W-:Y:S04]  /*a8b0*/  STL.64 [R1+0x8], R218 ;  /* 0x000008da01007387 */ /* 0x0003e80000100a00 */
[----:B------:R2:W-:Y:S04]  /*a8c0*/  STL.64 [R1+0x10], R220 ;  /* 0x000010dc01007387 */ /* 0x0005e80000100a00 */
[----:B------:R3:W-:Y:S01]  /*a8d0*/  STL.64 [R1+0x18], R222 ;  /* 0x000018de01007387 */ /* 0x0007e20000100a00 */
[----:B0-----:R-:W-:-:S02]  /*a8e0*/  IMAD.MOV.U32 R216, RZ, RZ, R210 ;  /* 0x000000ffffd87224 */ /* 0x001fc400078e00d2 */
[----:B------:R-:W-:Y:S01]  /*a8f0*/  IMAD.MOV.U32 R217, RZ, RZ, R211 ;  /* 0x000000ffffd97224 */ /* 0x000fe200078e00d3 */
[----:B------:R-:W4:Y:S01]  /*a900*/  LDL.LU R210, [R1+0x5e4] ;  /* 0x0005e40001d27983 */ /* 0x000f220000300800 */
[----:B-1----:R-:W-:Y:S02]  /*a910*/  IMAD.MOV.U32 R218, RZ, RZ, R212 ;  /* 0x000000ffffda7224 */ /* 0x002fe400078e00d4 */
[----:B------:R-:W-:Y:S01]  /*a920*/  IMAD.MOV.U32 R219, RZ, RZ, R213 ;  /* 0x000000ffffdb7224 */ /* 0x000fe200078e00d5 */
[----:B------:R-:W4:Y:S01]  /*a930*/  LDL.LU R211, [R1+0x5e0] ;  /* 0x0005e00001d37983 */ /* 0x000f220000300800 */
[----:B--2---:R-:W-:-:S03]  /*a940*/  IMAD.MOV.U32 R220, RZ, RZ, R214 ;  /* 0x000000ffffdc7224 */ /* 0x004fc600078e00d6 */
[----:B------:R-:W4:Y:S01]  /*a950*/  LDL.LU R212, [R1+0x5dc] ;  /* 0x0005dc0001d47983 */ /* 0x000f220000300800 */
[----:B------:R-:W-:-:S03]  /*a960*/  IMAD.MOV.U32 R221, RZ, RZ, R215 ;  /* 0x000000ffffdd7224 */ /* 0x000fc600078e00d7 */
[----:B------:R-:W4:Y:S04]  /*a970*/  LDL.LU R213, [R1+0x5d8] ;  /* 0x0005d80001d57983 */ /* 0x000f280000300800 */
[----:B------:R-:W4:Y:S04]  /*a980*/  LDL.LU R214, [R1+0x5d4] ;  /* 0x0005d40001d67983 */ /* 0x000f280000300800 */
[----:B------:R-:W4:Y:S01]  /*a990*/  LDL.LU R215, [R1+0x5d0] ;  /* 0x0005d00001d77983 */ /* 0x000f220000300800 */
        /* <DEDUP_REMOVED lines=20> */
[----:B----4-:R-:W-:-:S06]  /*aae0*/  WARPGROUP.ARRIVE ;  /* 0x00000000000079c5 */ /* 0x010fcc0000000000 */
[----:B------:R-:W-:Y:S03]  /*aaf0*/  QGMMA.64x16x32.F32.E4M3.E4M3 R208, gdesc[UR36], R208, gsb0 ;  /* 0x0020000024d079f3 */ /* 0x000fe600080008d0 */
[----:B------:R-:W-:Y:S02]  /*ab00*/  WARPGROUP.DEPBAR.LE gsb0, 0x0 ;  /* 0x00008000000079c5 */ /* 0x000fe40000010000 */
[----:B------:R-:W-:-:S06]  /*ab10*/  WARPGROUP.ARRIVE ;  /* 0x00000000000079c5 */ /* 0x000fcc0000000000 */
        /* <DEDUP_REMOVED lines=46> */
[----:B------:R-:W-:-:S02]  /*ae00*/  IMAD.MOV.U32 R144, RZ, RZ, R8 ;  /* 0x000000ffff907224 */ /* 0x000fc400078e0008 */
[----:B------:R-:W-:Y:S02]  /*ae10*/  IMAD.MOV.U32 R145, RZ, RZ, R7 ;  /* 0x000000ffff917224 */ /* 0x000fe400078e0007 */
[----:B------:R-:W-:Y:S02]  /*ae20*/  IMAD.MOV.U32 R146, RZ, RZ, R6 ;  /* 0x000000ffff927224 */ /* 0x000fe400078e0006 */
[----:B------:R-:W-:Y:S02]  /*ae30*/  IMAD.MOV.U32 R147, RZ, RZ, R5 ;  /* 0x000000ffff937224 */ /* 0x000fe400078e0005 */
[----:B------:R-:W-:Y:S02]  /*ae40*/  IMAD.MOV.U32 R148, RZ, RZ, R4 ;  /* 0x000000ffff947224 */ /* 0x000fe400078e0004 */
[----:B------:R-:W-:Y:S02]  /*ae50*/  IMAD.MOV.U32 R149, RZ, RZ, R3 ;  /* 0x000000ffff957224 */ /* 0x000fe400078e0003 */
[----:B------:R-:W-:-:S02]  /*ae60*/  IMAD.MOV.U32 R150, RZ, RZ, R2 ;  /* 0x000000ffff967224 */ /* 0x000fc400078e0002 */
[----:B------:R-:W-:Y:S01]  /*ae70*/  IMAD.MOV.U32 R151, RZ, RZ, R0 ;  /* 0x000000ffff977224 */ /* 0x000fe200078e0000 */
[----:B------:R-:W-:Y:S01]  /*ae80*/  UMOV UR21, UR49 ;  /* 0x0000003100157c82 */ /* 0x000fe20008000000 */
[----:B------:R-:W-:Y:S02]  /*ae90*/  IMAD.MOV.U32 R168, RZ, RZ, R17 ;  /* 0x000000ffffa87224 */ /* 0x000fe400078e0011 */
        /* <DEDUP_REMOVED lines=8> */
[----:B------:R-:W-:Y:S02]  /*af20*/  IMAD.MOV.U32 R192, RZ, RZ, R233 ;  /* 0x000000ffffc07224 */ /* 0x000fe400078e00e9 */
[----:B------:R-:W-:Y:S02]  /*af30*/  IMAD.MOV.U32 R193, RZ, RZ, R232 ;  /* 0x000000ffffc17224 */ /* 0x000fe400078e00e8 */
[----:B------:R-:W-:-:S02]  /*af40*/  IMAD.MOV.U32 R194, RZ, RZ, R23 ;  /* 0x000000ffffc27224 */ /* 0x000fc400078e0017 */
[----:B------:R-:W-:Y:S02]  /*af50*/  IMAD.MOV.U32 R195, RZ, RZ, R22 ;  /* 0x000000ffffc37224 */ /* 0x000fe400078e0016 */
[----:B------:R-:W-:Y:S02]  /*af60*/  IMAD.MOV.U32 R196, RZ, RZ, R21 ;  /* 0x000000ffffc47224 */ /* 0x000fe400078e0015 */
[----:B------:R-:W-:Y:S02]  /*af70*/  IMAD.MOV.U32 R197, RZ, RZ, R20 ;  /* 0x000000ffffc57224 */ /* 0x000fe400078e0014 */
[----:B------:R-:W-:Y:S02]  /*af80*/  IMAD.MOV.U32 R198, RZ, RZ, R19 ;  /* 0x000000ffffc67224 */ /* 0x000fe400078e0013 */
[----:B------:R-:W-:Y:S01]  /*af90*/  IMAD.MOV.U32 R199, RZ, RZ, R18 ;  /* 0x000000ffffc77224 */ /* 0x000fe200078e0012 */
[----:B------:R-:W-:Y:S02]  /*afa0*/  WARPGROUP.DEPBAR.LE gsb0, 0x0 ;  /* 0x00008000000079c5 */ /* 0x000fe40000010000 */
[----:B------:R-:W-:Y:S01]  /*afb0*/  WARPGROUP.ARRIVE ;  /* 0x00000000000079c5 */ /* 0x000fe20000000000 */
[----:B------:R-:W-:Y:S01]  /*afc0*/  UIADD3 UR7, UR7, 0x402, URZ ;  /* 0x0000040207077890 */ /* 0x000fe2000fffe03f */
[----:B------:R-:W-:Y:S01]  /*afd0*/  IMAD.MOV.U32 R12, RZ, RZ, R223 ;  /* 0x000000ffff0c7224 */ /* 0x000fe200078e00df */
[----:B------:R-:W-:Y:S01]  /*afe0*/  UIADD3 UR56, UR56, 0x2, URZ ;  /* 0x0000000238387890 */ /* 0x000fe2000fffe03f */
[----:B---3--:R-:W-:Y:S01]  /*aff0*/  IMAD.MOV.U32 R222, RZ, RZ, R235 ;  /* 0x000000ffffde7224 */ /* 0x008fe200078e00eb */
[----:B------:R-:W-:Y:S01]  /*b000*/  ULDC UR6, c[0x0][0x50c] ;  /* 0x0001430000067ab9 */ /* 0x000fe20000000800 */
[----:B------:R-:W-:Y:S01]  /*b010*/  QGMMA.64x16x32.F32.E4M3.E4M3 R56, gdesc[UR44], R56, gsb0 ;  /* 0x002000002c3879f3 */ /* 0x000fe20008000838 */
        /* <DEDUP_REMOVED lines=9> */
[----:B------:R-:W-:Y:S01]  /*b0b0*/  IMAD.MOV.U32 R223, RZ, RZ, R234 ;  /* 0x000000ffffdf7224 */ /* 0x000fe200078e00ea */
[----:B------:R0:W5:Y:S04]  /*b0c0*/  LDL.LU R235, [R1+0x5cc] ;  /* 0x0005cc0001eb7983 */ /* 0x0001680000300800 */
        /* <DEDUP_REMOVED lines=9> */
[----:B------:R0:W5:Y:S01]  /*b160*/  LDL.LU R17, [R1+0x5a4] ;  /* 0x0005a40001117983 */ /* 0x0001620000300800 */
[----:B------:R-:W-:-:S02]  /*b170*/  WARPGROUP.DEPBAR.LE gsb0, 0x0 ;  /* 0x00008000000079c5 */ /* 0x000fc40000010000 */
[----:B------:R-:W-:Y:S01]  /*b180*/  WARPGROUP.ARRIVE ;  /* 0x00000000000079c5 */ /* 0x000fe20000000000 */
[----:B------:R0:W5:Y:S04]  /*b190*/  LDL.LU R16, [R1+0x5a0] ;  /* 0x0005a00001107983 */ /* 0x0001680000300800 */
[----:B------:R0:W5:Y:S01]  /*b1a0*/  LDL.LU R15, [R1+0x59c] ;  /* 0x00059c00010f7983 */ /* 0x0001620000300800 */
[----:B------:R-:W-:Y:S03]  /*b1b0*/  QGMMA.64x16x32.F32.E4M3.E4M3 R80, gdesc[UR12], R80, gsb0 ;  /* 0x002000000c5079f3 */ /* 0x000fe60008000850 */
        /* <DEDUP_REMOVED lines=37> */
[----:B------:R-:W-:Y:S01]  /*b410*/  UMOV UR16, UR7 ;  /* 0x0000000700107c82 */ /* 0x000fe20008000000 */
[----:B------:R-:W-:Y:S01]  /*b420*/  UMOV UR17, 0x80000020 ;  /* 0x8000002000117882 */ /* 0x000fe20000000000 */
[----:B------:R-:W-:Y:S02]  /*b430*/  WARPGROUP.DEPBAR.LE gsb0, 0x0 ;  /* 0x00008000000079c5 */ /* 0x000fe40000010000 */
[----:B------:R-:W-:-:S06]  /*b440*/  WARPGROUP.ARRIVE ;  /* 0x00000000000079c5 */ /* 0x000fcc0000000000 */
[----:B------:R-:W-:Y:S01]  /*b450*/  QGMMA.64x16x32.F32.E4M3.E4M3 R192, gdesc[UR16], R192, gsb0 ;  /* 0x0020000010c079f3 */ /* 0x000fe200080008c0 */
[----:B------:R-:W-:Y:S01]  /*b460*/  UMOV UR20, UR16 ;  /* 0x0000001000147c82 */ /* 0x000fe20008000000 */
[----:B------:R-:W-:Y:S01]  /*b470*/  UMOV UR21, UR17 ;  /* 0x0000001100157c82 */ /* 0x000fe20008000000 */
[----:B------:R-:W-:Y:S04]  /*b480*/  STL.64 [R1+0x40], R144 ;  /* 0x0000409001007387 */ /* 0x000fe80000100a00 */
[----:B------:R-:W-:Y:S04]  /*b490*/  STL.64 [R1+0x48], R146 ;  /* 0x0000489201007387 */ /* 0x000fe80000100a00 */
[----:B------:R-:W-:Y:S01]  /*b4a0*/  STL.64 [R1+0x50], R148 ;  /* 0x0000509401007387 */ /* 0x000fe20000100a00 */
[----:B------:R-:W-:-:S02]  /*b4b0*/  WARPGROUP.DEPBAR.LE gsb0, 0x0 ;  /* 0x00008000000079c5 */ /* 0x000fc40000010000 */
[----:B------:R-:W-:-:S06]  /*b4c0*/  WARPGROUP.ARRIVE ;  /* 0x00000000000079c5 */ /* 0x000fcc0000000000 */
[----:B------:R-:W-:Y:S01]  /*b4d0*/  QGMMA.64x16x32.F32.E4M3.E4M3 R216, gdesc[UR20], R216, gsb0 ;  /* 0x0020000014d879f3 */ /* 0x000fe200080008d8 */
[----:B------:R1:W-:Y:S04]  /*b4e0*/  STL.64 [R1+0x58], R150 ;  /* 0x0000589601007387 */ /* 0x0003e80000100a00 */
[----:B-1----:R-:W2:Y:S04]  /*b4f0*/  LDL.LU.64 R150, [R1+0x560] ;  /* 0x0005600001967983 */ /* 0x002ea80000300a00 */
[----:B------:R-:W2:Y:S04]  /*b500*/  LDL.LU.64 R148, [R1+0x558] ;  /* 0x0005580001947983 */ /* 0x000ea80000300a00 */
[----:B------:R-:W2:Y:S04]  /*b510*/  LDL.LU.64 R146, [R1+0x550] ;  /* 0x0005500001927983 */ /* 0x000ea80000300a00 */
[----:B------:R-:W2:Y:S04]  /*b520*/  LDL.LU.64 R144, [R1+0x548] ;  /* 0x0005480001907983 */ /* 0x000ea80000300a00 */
[----:B------:R-:W-:Y:S04]  /*b530*/  STL.64 [R1+0xa0], R168 ;  /* 0x0000a0a801007387 */ /* 0x000fe80000100a00 */
[----:B------:R-:W-:Y:S04]  /*b540*/  STL.64 [R1+0xa8], R170 ;  /* 0x0000a8aa01007387 */ /* 0x000fe80000100a00 */
[----:B------:R-:W-:Y:S04]  /*b550*/  STL.64 [R1+0xb0], R172 ;  /* 0x0000b0ac01007387 */ /* 0x000fe80000100a00 */
[----:B------:R1:W-:Y:S04]  /*b560*/  STL.64 [R1+0xb8], R174 ;  /* 0x0000b8ae01007387 */ /* 0x0003e80000100a00 */
[----:B-1----:R-:W3:Y:S04]  /*b570*/  LDL.LU.64 R174, [R1+0x540] ;  /* 0x0005400001ae7983 */ /* 0x002ee80000300a00 */
[----:B------:R-:W3:Y:S04]  /*b580*/  LDL.LU.64 R172, [R1+0x538] ;  /* 0x0005380001ac7983 */ /* 0x000ee80000300a00 */
[----:B------:R-:W3:Y:S04]  /*b590*/  LDL.LU.64 R170, [R1+0x530] ;  /* 0x0005300001aa7983 */ /* 0x000ee80000300a00 */
[----:B------:R-:W3:Y:S04]  /*b5a0*/  LDL.LU.64 R168, [R1+0x528] ;  /* 0x0005280001a87983 */ /* 0x000ee80000300a00 */
[----:B------:R-:W-:Y:S04]  /*b5b0*/  STL.64 [R1+0x80], R192 ;  /* 0x000080c001007387 */ /* 0x000fe80000100a00 */
[----:B------:R-:W-:Y:S04]  /*b5c0*/  STL.64 [R1+0x88], R194 ;  /* 0x000088c201007387 */ /* 0x000fe80000100a00 */
[----:B------:R-:W-:Y:S04]  /*b5d0*/  STL.64 [R1+0x90], R196 ;  /* 0x000090c401007387 */ /* 0x000fe80000100a00 */
[----:B------:R1:W-:Y:S01]  /*b5e0*/  STL.64 [R1+0x98], R198 ;  /* 0x000098c601007387 */ /* 0x0003e20000100a00 */
[----:B------:R-:W-:-:S03]  /*b5f0*/  WARPGROUP.DEPBAR.LE gsb0, 0x0 ;  /* 0x00008000000079c5 */ /* 0x000fc60000010000 */
[----:B-1----:R-:W4:Y:S04]  /*b600*/  LDL.LU.64 R198, [R1+0x520] ;  /* 0x0005200001c67983 */ /* 0x002f280000300a00 */
[----:B------:R-:W4:Y:S04]  /*b610*/  LDL.LU.64 R196, [R1+0x518] ;  /* 0x0005180001c47983 */ /* 0x000f280000300a00 */
[----:B------:R-:W4:Y:S04]  /*b620*/  LDL.LU.64 R194, [R1+0x510] ;  /* 0x0005100001c27983 */ /* 0x000f280000300a00 */
[----:B------:R-:W4:Y:S04]  /*b630*/  LDL.LU.64 R192, [R1+0x508] ;  /* 0x0005080001c07983 */ /* 0x000f280000300a00 */
[----:B------:R-:W-:Y:S04]  /*b640*/  STL.64 [R1+0x20], R216 ;  /* 0x000020d801007387 */ /* 0x000fe80000100a00 */
[----:B------:R-:W-:Y:S04]  /*b650*/  STL.64 [R1+0x28], R218 ;  /* 0x000028da01007387 */ /* 0x000fe80000100a00 */
[----:B------:R-:W-:Y:S04]  /*b660*/  STL.64 [R1+0x30], R220 ;  /* 0x000030dc01007387 */ /* 0x000fe80000100a00 */
[----:B------:R1:W-:Y:S04]  /*b670*/  STL.64 [R1+0x38], R222 ;  /* 0x000038de01007387 */ /* 0x0003e80000100a00 */
[----:B-1----:R-:W2:Y:S04]  /*b680*/  LDL.LU.64 R222, [R1+0x500] ;  /* 0x0005000001de7983 */ /* 0x002ea80000300a00 */
[----:B------:R-:W2:Y:S04]  /*b690*/  LDL.LU.64 R220, [R1+0x4f8] ;  /* 0x0004f80001dc7983 */ /* 0x000ea80000300a00 */
[----:B------:R-:W2:Y:S04]  /*b6a0*/  LDL.LU.64 R218, [R1+0x4f0] ;  /* 0x0004f00001da7983 */ /* 0x000ea80000300a00 */
[----:B------:R-:W2:Y:S01]  /*b6b0*/  LDL.LU.64 R216, [R1+0x4e8] ;  /* 0x0004e80001d87983 */ /* 0x000ea20000300a00 */
        /* <DEDUP_REMOVED lines=10> */
[----:B--2---:R-:W-:-:S06]  /*b760*/  WARPGROUP.ARRIVE ;  /* 0x00000000000079c5 */ /* 0x004fcc0000000000 */
[----:B------:R-:W-:Y:S03]  /*b770*/  QGMMA.64x16x32.F32.E4M3.E4M3 R216, gdesc[UR8], R216, gsb0 ;  /* 0x0020000008d879f3 */ /* 0x000fe600080008d8 */
[----:B------:R-:W-:Y:S02]  /*b780*/  WARPGROUP.DEPBAR.LE gsb0, 0x0 ;  /* 0x00008000000079c5 */ /* 0x000fe40000010000 */
[----:B----4-:R-:W-:-:S06]  /*b790*/  WARPGROUP.ARRIVE ;  /* 0x00000000000079c5 */ /* 0x010fcc0000000000 */
[----:B------:R-:W-:Y:S03]  /*b7a0*/  QGMMA.64x16x32.F32.E4M3.E4M3 R192, gdesc[UR36], R192, gsb0 ;  /* 0x0020000024c079f3 */ /* 0x000fe600080008c0 */
[----:B------:R-:W-:Y:S02]  /*b7b0*/  WARPGROUP.DEPBAR.LE gsb0, 0x0 ;  /* 0x00008000000079c5 */ /* 0x000fe40000010000 */
[----:B---3--:R-:W-:-:S06]  /*b7c0*/  WARPGROUP.ARRIVE ;  /* 0x00000000000079c5 */ /* 0x008fcc0000000000 */
        /* <DEDUP_REMOVED lines=24> */
[----:B------:R-:W-:-:S04]  /*b950*/  UISETP.NE.AND UP0, UPT, UR56, UR6, UPT ;  /* 0x000000063800728c */ /* 0x000fc8000bf05270 */
[----:B------:R-:W-:Y:S01]  /*b960*/  USEL UR6, URZ, 0x1, UP0 ;  /* 0x000000013f067887 */ /* 0x000fe20008000000 */
[----:B------:R-:W-:Y:S02]  /*b970*/  WARPGROUP.DEPBAR.LE gsb0, 0x0 ;  /* 0x00008000000079c5 */ /* 0x000fe40000010000 */
[----:B------:R-:W-:-:S06]  /*b980*/  WARPGROUP.ARRIVE ;  /* 0x00000000000079c5 */ /* 0x000fcc0000000000 */
[----:B------:R-:W-:Y:S01]  /*b990*/  QGMMA.64x16x32.F32.E4M3.E4M3 R24, gdesc[UR16], R24, gsb0 ;  /* 0x00200000101879f3 */ /* 0x000fe20008000818 */
[----:B------:R-:W-:Y:S02]  /*b9a0*/  ISETP.NE.AND P0, PT, RZ, UR6, PT ;  /* 0x00000006ff007c0c */ /* 0x000fe4000bf05270 */
[----:B------:R-:W-:-:S11]  /*b9b0*/  WARPGROUP.DEPBAR.LE gsb0, 0x0 ;  /* 0x00008000000079c5 */ /* 0x000fd60000010000 */
[----:B0-----:R-:W-:Y:S05]  /*b9c0*/  @!P0 BRA `(.L_x_28) ;  /* 0x0000003400e88947 */ /* 0x001fea0003800000 */
[----:B------:R0:W-:Y:S04]  /*b9d0*/  STL [R1+0x57c], R53 ;  /* 0x00057c3501007387 */ /* 0x0001e80000100800 */
[----:B0-----:R-:W2:Y:S04]  /*b9e0*/  LDL.LU R53, [R1+0xfc] ;  /* 0x0000fc0001357983 */ /* 0x001ea80000300800 */
[----:B------:R0:W-:Y:S04]  /*b9f0*/  STL [R1+0x578], R54 ;  /* 0x0005783601007387 */ /* 0x0001e80000100800 */
[----:B0-----:R-:W3:Y:S04]  /*ba00*/  LDL R54, [R1+0xdc] ;  /* 0x0000dc0001367983 */ /* 0x001ee80000100800 */
[----:B------:R0:W-:Y:S04]  /*ba10*/  STL [R1+0x574], R55 ;  /* 0x0005743701007387 */ /* 0x0001e80000100800 */
[----:B0-----:R-:W2:Y:S04]  /*ba20*/  LDL R55, [R1+0x60] ;  /* 0x0000600001377983 */ /* 0x001ea80000100800 */
[----:B------:R0:W-:Y:S04]  /*ba30*/  STL [R1+0x570], R40 ;  /* 0x0005702801007387 */ /* 0x0001e80000100800 */
[----:B0-----:R-:W4:Y:S04]  /*ba40*/  LDL R40, [R1+0xd8] ;  /* 0x0000d80001287983 */ /* 0x001f280000100800 */
        /* <DEDUP_REMOVED lines=15> */
[----:B0-----:R-:W2:Y:S04]  /*bb40*/  LDL.LU R32, [R1+0xf0] ;  /* 0x0000f00001207983 */ /* 0x001ea80000300800 */
        /* <DEDUP_REMOVED lines=30> */
[----:B-----5:R0:W-:Y:S04]  /*bd30*/  STL [R1+0x510], R11 ;  /* 0x0005100b01007387 */ /* 0x0201e80000100800 */
[----:B0-----:R-:W2:Y:S04]  /*bd40*/  LDL R11, [R1+0xa8] ;  /* 0x0000a800010b7983 */ /* 0x001ea80000100800 */
[----:B------:R0:W-:Y:S04]  /*bd50*/  STL [R1+0x50c], R10 ;  /* 0x00050c0a01007387 */ /* 0x0001e80000100800 */
[----:B0-----:R-:W2:Y:S04]  /*bd60*/  LDL R10, [R1+0xa4] ;  /* 0x0000a400010a7983 */ /* 0x001ea80000100800 */
[----:B------:R0:W-:Y:S04]  /*bd70*/  STL [R1+0x508], R9 ;  /* 0x0005080901007387 */ /* 0x0001e80000100800 */
[----:B0-----:R-:W2:Y:S04]  /*bd80*/  LDL R9, [R1+0xa0] ;  /* 0x0000a00001097983 */ /* 0x001ea80000100800 */
[----:B------:R0:W-:Y:S04]  /*bd90*/  STL [R1+0x504], R8 ;  /* 0x0005040801007387 */ /* 0x0001e80000100800 */
[----:B0-----:R-:W2:Y:S04]  /*bda0*/  LDL R8, [R1+0xc8] ;  /* 0x0000c80001087983 */ /* 0x001ea80000100800 */
[----:B------:R0:W-:Y:S01]  /*bdb0*/  STL [R1+0x500], R7 ;  /* 0x0005000701007387 */ /* 0x0001e20000100800 */
[----:B---3--:R-:W-:-:S03]  /*bdc0*/  FADD R16, R46, R16 ;  /* 0x000000102e107221 */ /* 0x008fc60000000000 */
[----:B0-----:R-:W3:Y:S04]  /*bdd0*/  LDL R7, [R1+0xc4] ;  /* 0x0000c40001077983 */ /* 0x001ee80000100800 */
[----:B------:R0:W-:Y:S01]  /*bde0*/  STL [R1+0x4fc], R6 ;  /* 0x0004fc0601007387 */ /* 0x0001e20000100800 */
[----:B----4-:R-:W-:-:S03]  /*bdf0*/  FADD R17, R44, R17 ;  /* 0x000000112c117221 */ /* 0x010fc60000000000 */
[----:B0-----:R-:W4:Y:S01]  /*be00*/  LDL R6, [R1+0xc0] ;  /* 0x0000c00001067983 */ /* 0x001f220000100800 */
[----:B------:R-:W-:-:S01]  /*be10*/  FADD R18, R42, R18 ;  /* 0x000000122a127221 */ /* 0x000fc20000000000 */
[----:B------:R-:W-:Y:S01]  /*be20*/  FADD R19, R40, R19 ;  /* 0x0000001328137221 */ /* 0x000fe20000000000 */
[----:B------:R-:W-:-:S01]  /*be30*/  FADD R20, R54, R20 ;  /* 0x0000001436147221 */ /* 0x000fc20000000000 */
[----:B------:R0:W-:Y:S04]  /*be40*/  STL [R1+0x4f8], R5 ;  /* 0x0004f80501007387 */ /* 0x0001e80000100800 */
[----:B------:R1:W-:Y:S04]  /*be50*/  STL [R1+0x4f4], R4 ;  /* 0x0004f40401007387 */ /* 0x0003e80000100800 */
[----:B------:R1:W-:Y:S04]  /*be60*/  STL [R1+0x4f0], R3 ;  /* 0x0004f00301007387 */ /* 0x0003e80000100800 */
[----:B------:R-:W-:Y:S04]  /*be70*/  STL [R1+0x4ec], R2 ;  /* 0x0004ec0201007387 */ /* 0x000fe80000100800 */
[----:B------:R1:W-:Y:S04]  /*be80*/  STL [R1+0x4e8], R0 ;  /* 0x0004e80001007387 */ /* 0x0003e80000100800 */
[----:B------:R-:W4:Y:S04]  /*be90*/  LDL R46, [R1+0x64] ;  /* 0x00006400012e7983 */ /* 0x000f280000100800 */
[----:B0-----:R-:W4:Y:S04]  /*bea0*/  LDL.LU R5, [R1+0x100] ;  /* 0x0001000001057983 */ /* 0x001f280000300800 */
[----:B------:R-:W4:Y:S04]  /*beb0*/  LDL R44, [R1+0x68] ;  /* 0x00006800012c7983 */ /* 0x000f280000100800 */
[----:B-1----:R-:W4:Y:S04]  /*bec0*/  LDL.LU R4, [R1+0x104] ;  /* 0x0001040001047983 */ /* 0x002f280000300800 */
[----:B------:R-:W4:Y:S04]  /*bed0*/  LDL R42, [R1+0x6c] ;  /* 0x00006c00012a7983 */ /* 0x000f280000100800 */
[----:B------:R-:W4:Y:S04]  /*bee0*/  LDL.LU R3, [R1+0x108] ;  /* 0x0001080001037983 */ /* 0x000f280000300800 */
[----:B------:R-:W4:Y:S04]  /*bef0*/  LDL R40, [R1+0x70] ;  /* 0x0000700001287983 */ /* 0x000f280000100800 */
[----:B------:R-:W4:Y:S04]  /*bf00*/  LDL.LU R0, [R1+0x10c] ;  /* 0x00010c0001007983 */ /* 0x000f280000300800 */
[----:B------:R-:W4:Y:S04]  /*bf10*/  LDL R54, [R1+0x74] ;  /* 0x0000740001367983 */ /* 0x000f280000100800 */
[----:B------:R-:W4:Y:S01]  /*bf20*/  LDL.LU R2, [R1+0x110] ;  /* 0x0001100001027983 */ /* 0x000f220000300800 */
[----:B--2---:R-:W-:-:S01]  /*bf30*/  FADD R34, R35, R34 ;  /* 0x0000002223227221 */ /* 0x004fc20000000000 */
[----:B------:R-:W-:Y:S01]  /*bf40*/  FADD R32, R33, R32 ;  /* 0x0000002021207221 */ /* 0x000fe20000000000 */
[----:B------:R-:W-:-:S01]  /*bf50*/  FADD R53, R55, R53 ;  /* 0x0000003537357221 */ /* 0x000fc20000000000 */
[----:B------:R-:W-:Y:S01]  /*bf60*/  FADD R45, R47, R45 ;  /* 0x0000002d2f2d7221 */ /* 0x000fe20000000000 */
[----:B------:R-:W-:-:S01]  /*bf70*/  FADD R41, R43, R41 ;  /* 0x000000292b297221 */ /* 0x000fc20000000000 */
[----:B------:R-:W-:Y:S01]  /*bf80*/  FADD R36, R37, R36 ;  /* 0x0000002425247221 */ /* 0x000fe20000000000 */
[----:B------:R-:W-:-:S01]  /*bf90*/  FADD R38, R39, R38 ;  /* 0x0000002627267221 */ /* 0x000fc20000000000 */
[----:B------:R-:W-:-:S05]  /*bfa0*/  FADD R24, R25, R24 ;  /* 0x0000001819187221 */ /* 0x000fca0000000000 */
[----:B------:R-:W-:Y:S04]  /*bfb0*/  STL [R1+0xe0], R24 ;  /* 0x0000e01801007387 */ /* 0x000fe80000100800 */
[----:B------:R-:W-:Y:S04]  /*bfc0*/  STL [R1+0xe4], R38 ;  /* 0x0000e42601007387 */ /* 0x000fe80000100800 */
[----:B------:R-:W-:Y:S04]  /*bfd0*/  STL [R1+0xe8], R36 ;  /* 0x0000e82401007387 */ /* 0x000fe80000100800 */
[----:B------:R-:W-:Y:S04]  /*bfe0*/  STL [R1+0xec], R34 ;  /* 0x0000ec2201007387 */ /* 0x000fe80000100800 */
[----:B------:R-:W-:Y:S04]  /*bff0*/  STL [R1+0xf0], R32 ;  /* 0x0000f02001007387 */ /* 0x000fe80000100800 */
[----:B------:R0:W-:Y:S04]  /*c000*/  STL [R1+0xfc], R53 ;  /* 0x0000fc3501007387 */ /* 0x0001e80000100800 */
[----:B------:R-:W-:Y:S04]  /*c010*/  STL [R1+0xf4], R45 ;  /* 0x0000f42d01007387 */ /* 0x000fe80000100800 */
[----:B0-----:R-:W2:Y:S04]  /*c020*/  LDL R53, [R1+0x78] ;  /* 0x0000780001357983 */ /* 0x001ea80000100800 */
[----:B------:R0:W-:Y:S04]  /*c030*/  STL [R1+0xf8], R41 ;  /* 0x0000f82901007387 */ /* 0x0001e80000100800 */
[----:B------:R-:W2:Y:S04]  /*c040*/  LDL R55, [R1+0x7c] ;  /* 0x00007c0001377983 */ /* 0x000ea80000100800 */
[----:B------:R-:W2:Y:S04]  /*c050*/  LDL R43, [R1+0x44] ;  /* 0x00004400012b7983 */ /* 0x000ea80000100800 */
[----:B0-----:R-:W2:Y:S04]  /*c060*/  LDL R41, [R1+0x40] ;  /* 0x0000400001297983 */ /* 0x001ea80000100800 */
[----:B------:R-:W2:Y:S04]  /*c070*/  LDL R45, [R1+0x48] ;  /* 0x00004800012d7983 */ /* 0x000ea80000100800 */
[----:B------:R-:W2:Y:S04]  /*c080*/  LDL R25, [R1+0x54] ;  /* 0x0000540001197983 */ /* 0x000ea80000100800 */
[----:B------:R-:W2:Y:S04]  /*c090*/  LDL R39, [R1+0x58] ;  /* 0x0000580001277983 */ /* 0x000ea80000100800 */
[----:B------:R-:W2:Y:S04]  /*c0a0*/  LDL R37, [R1+0x5c] ;  /* 0x00005c0001257983 */ /* 0x000ea80000100800 */
[----:B------:R-:W2:Y:S04]  /*c0b0*/  LDL R35, [R1+0x20] ;  /* 0x0000200001237983 */ /* 0x000ea80000100800 */
[----:B------:R-:W2:Y:S04]  /*c0c0*/  LDL R33, [R1+0x24] ;  /* 0x0000240001217983 */ /* 0x000ea80000100800 */
[----:B------:R-:W2:Y:S01]  /*c0d0*/  LDL R47, [R1+0x28] ;  /* 0x00002800012f7983 */ /* 0x000ea20000100800 */
[----:B------:R-:W-:-:S03]  /*c0e0*/  FADD R23, R11, R23 ;  /* 0x000000170b177221 */ /* 0x000fc60000000000 */
[----:B------:R-:W2:Y:S01]  /*c0f0*/  LDL R11, [R1+0x50] ;  /* 0x00005000010b7983 */ /* 0x000ea20000100800 */
[----:B------:R-:W-:-:S03]  /*c100*/  FADD R22, R10, R22 ;  /* 0x000000160a167221 */ /* 0x000fc60000000000 */
[----:B------:R-:W2:Y:S01]  /*c110*/  LDL R10, [R1+0x4c] ;  /* 0x00004c00010a7983 */ /* 0x000ea20000100800 */
[----:B------:R-:W-:-:S01]  /*c120*/  FADD R21, R9, R21 ;  /* 0x0000001509157221 */ /* 0x000fc20000000000 */
[----:B------:R-:W-:Y:S01]  /*c130*/  FADD R15, R8, R15 ;  /* 0x0000000f080f7221 */ /* 0x000fe20000000000 */
[----:B---3--:R-:W-:-:S01]  /*c140*/  FADD R14, R7, R14 ;  /* 0x0000000e070e7221 */ /* 0x008fc20000000000 */
[----:B----4-:R-:W-:Y:S01]  /*c150*/  FADD R13, R6, R13 ;  /* 0x0000000d060d7221 */ /* 0x010fe20000000000 */
[----:B------:R-:W-:-:S05]  /*c160*/  FADD R5, R46, R5 ;  /* 0x000000052e057221 */ /* 0x000fca0000000000 */
[----:B------:R-:W-:Y:S01]  /*c170*/  STL [R1+0x100], R5 ;  /* 0x0001000501007387 */ /* 0x000fe20000100800 */
[----:B------:R-:W-:-:S01]  /*c180*/  FADD R4, R44, R4 ;  /* 0x000000042c047221 */ /* 0x000fc20000000000 */
[----:B------:R-:W-:Y:S01]  /*c190*/  FADD R3, R42, R3 ;  /* 0x000000032a037221 */ /* 0x000fe20000000000 */
[----:B------:R-:W-:-:S05]  /*c1a0*/  FADD R0, R40, R0 ;  /* 0x0000000028007221 */ /* 0x000fca0000000000 */
[----:B------:R0:W-:Y:S04]  /*c1b0*/  STL [R1+0x10c], R0 ;  /* 0x00010c0001007387 */ /* 0x0001e80000100800 */
[----:B------:R1:W-:Y:S01]  /*c1c0*/  STL [R1+0x104], R4 ;  /* 0x0001040401007387 */ /* 0x0003e20000100800 */
[----:B------:R-:W-:-:S03]  /*c1d0*/  FADD R2, R54, R2 ;  /* 0x0000000236027221 */ /* 0x000fc60000000000 */
[----:B0-----:R-:W3:Y:S04]  /*c1e0*/  LDL.LU R0, [R1+0x144] ;  /* 0x0001440001007983 */ /* 0x001ee80000300800 */
[----:B------:R0:W-:Y:S04]  /*c1f0*/  STL [R1+0x108], R3 ;  /* 0x0001080301007387 */ /* 0x0001e80000100800 */
[----:B------:R-:W2:Y:S04]  /*c200*/  LDL.LU R54, [R1+0x114] ;  /* 0x0001140001367983 */ /* 0x000ea80000300800 */
[----:B------:R-:W4:Y:S04]  /*c210*/  LDL.LU R40, [R1+0x118] ;  /* 0x0001180001287983 */ /* 0x000f280000300800 */
[----:B------:R-:W3:Y:S04]  /*c220*/  LDL.LU R42, [R1+0x11c] ;  /* 0x00011c00012a7983 */ /* 0x000ee80000300800 */
[----:B------:R0:W-:Y:S04]  /*c230*/  STL [R1+0x110], R2 ;  /* 0x0001100201007387 */ /* 0x0001e80000100800 */
[----:B------:R-:W3:Y:S04]  /*c240*/  LDL.LU R44, [R1+0x120] ;  /* 0x00012000012c7983 */ /* 0x000ee80000300800 */
[----:B------:R-:W3:Y:S04]  /*c250*/  LDL.LU R9, [R1+0x124] ;  /* 0x0001240001097983 */ /* 0x000ee80000300800 */
[----:B------:R-:W3:Y:S04]  /*c260*/  LDL.LU R8, [R1+0x128] ;  /* 0x0001280001087983 */ /* 0x000ee80000300800 */
[----:B------:R-:W3:Y:S04]  /*c270*/  LDL.LU R7, [R1+0x12c] ;  /* 0x00012c0001077983 */ /* 0x000ee80000300800 */
[----:B------:R-:W3:Y:S04]  /*c280*/  LDL.LU R6, [R1+0x130] ;  /* 0x0001300001067983 */ /* 0x000ee80000300800 */
[----:B------:R-:W3:Y:S04]  /*c290*/  LDL.LU R5, [R1+0x134] ;  /* 0x0001340001057983 */ /* 0x000ee80000300800 */
[----:B-1----:R-:W3:Y:S04]  /*c2a0*/  LDL.LU R4, [R1+0x138] ;  /* 0x0001380001047983 */ /* 0x002ee80000300800 */
[----:B0-----:R-:W3:Y:S04]  /*c2b0*/  LDL.LU R3, [R1+0x13c] ;  /* 0x00013c0001037983 */ /* 0x001ee80000300800 */
[----:B------:R-:W3:Y:S01]  /*c2c0*/  LDL.LU R2, [R1+0x140] ;  /* 0x0001400001027983 */ /* 0x000ee20000300800 */
[----:B------:R-:W-:-:S01]  /*c2d0*/  FADD R232, R31, R232 ;  /* 0x000000e81fe87221 */ /* 0x000fc20000000000 */
[----:B------:R-:W-:Y:S01]  /*c2e0*/  FADD R233, R30, R233 ;  /* 0x000000e91ee97221 */ /* 0x000fe20000000000 */
[----:B------:R-:W-:-:S01]  /*c2f0*/  FADD R234, R29, R234 ;  /* 0x000000ea1dea7221 */ /* 0x000fc20000000000 */
[----:B------:R-:W-:Y:S01]  /*c300*/  FADD R235, R28, R235 ;  /* 0x000000eb1ceb7221 */ /* 0x000fe20000000000 */
[----:B------:R-:W-:-:S01]  /*c310*/  FADD R236, R27, R236 ;  /* 0x000000ec1bec7221 */ /* 0x000fc20000000000 */
[----:B------:R-:W-:Y:S01]  /*c320*/  FADD R237, R26, R237 ;  /* 0x000000ed1aed7221 */ /* 0x000fe20000000000 */
[----:B------:R-:W3:Y:S04]  /*c330*/  LDL R46, [R1+0x2c] ;  /* 0x00002c00012e7983 */ /* 0x000ee80000100800 */
[----:B------:R-:W3:Y:S04]  /*c340*/  LDL R32, [R1+0x30] ;  /* 0x0000300001207983 */ /* 0x000ee80000100800 */
[----:B------:R-:W3:Y:S04]  /*c350*/  LDL R34, [R1+0x34] ;  /* 0x0000340001227983 */ /* 0x000ee80000100800 */
[----:B------:R-:W3:Y:S04]  /*c360*/  LDL R36, [R1+0x38] ;  /* 0x0000380001247983 */ /* 0x000ee80000100800 */
[----:B------:R-:W3:Y:S04]  /*c370*/  LDL R38, [R1+0x3c] ;  /* 0x00003c0001267983 */ /* 0x000ee80000100800 */
[----:B------:R-:W3:Y:S04]  /*c380*/  LDL R24, [R1] ;  /* 0x0000000001187983 */ /* 0x000ee80000100800 */
[----:B------:R-:W3:Y:S04]  /*c390*/  LDL R26, [R1+0x4] ;  /* 0x00000400011a7983 */ /* 0x000ee80000100800 */
[----:B------:R-:W3:Y:S04]  /*c3a0*/  LDL R31, [R1+0x8] ;  /* 0x00000800011f7983 */ /* 0x000ee80000100800 */
[----:B------:R-:W3:Y:S04]  /*c3b0*/  LDL R30, [R1+0xc] ;  /* 0x00000c00011e7983 */ /* 0x000ee80000100800 */
[----:B------:R-:W3:Y:S04]  /*c3c0*/  LDL R29, [R1+0x10] ;  /* 0x00001000011d7983 */ /* 0x000ee80000100800 */
[----:B------:R-:W3:Y:S04]  /*c3d0*/  LDL R28, [R1+0x14] ;  /* 0x00001400011c7983 */ /* 0x000ee80000100800 */
[----:B------:R-:W3:Y:S01]  /*c3e0*/  LDL R27, [R1+0x18] ;  /* 0x00001800011b7983 */ /* 0x000ee20000100800 */
[----:B--2---:R-:W-:-:S03]  /*c3f0*/  FADD R54, R53, R54 ;  /* 0x0000003635367221 */ /* 0x004fc60000000000 */
[----:B------:R-:W2:Y:S01]  /*c400*/  LDL.LU R53, [R1+0x57c] ;  /* 0x00057c0001357983 */ /* 0x000ea20000300800 */
[----:B----4-:R-:W-:-:S03]  /*c410*/  FADD R40, R55, R40 ;  /* 0x0000002837287221 */ /* 0x010fc60000000000 */
[----:B------:R0:W-:Y:S01]  /*c420*/  STL [R1+0x114], R54 ;  /* 0x0001143601007387 */ /* 0x0001e20000100800 */
[----:B---3--:R-:W-:-:S03]  /*c430*/  FADD R42, R41, R42 ;  /* 0x0000002a292a7221 */ /* 0x008fc60000000000 */
[----:B0-----:R-:W3:Y:S01]  /*c440*/  LDL.LU R54, [R1+0x578] ;  /* 0x0005780001367983 */ /* 0x001ee20000300800 */
[----:B------:R-:W-:-:S03]  /*c450*/  FADD R44, R43, R44 ;  /* 0x0000002c2b2c7221 */ /* 0x000fc60000000000 */
[----:B------:R-:W4:Y:S04]  /*c460*/  LDL.LU R55, [R1+0x574] ;  /* 0x0005740001377983 */ /* 0x000f280000300800 */
[----:B------:R0:W-:Y:S01]  /*c470*/  STL [R1+0x118], R40 ;  /* 0x0001182801007387 */ /* 0x0001e20000100800 */
[----:B------:R-:W-:-:S01]  /*c480*/  FADD R9, R45, R9 ;  /* 0x000000092d097221 */ /* 0x000fc20000000000 */
[----:B------:R-:W-:Y:S01]  /*c490*/  FADD R8, R10, R8 ;  /* 0x000000080a087221 */ /* 0x000fe20000000000 */
[----:B------:R-:W-:-:S01]  /*c4a0*/  FADD R7, R11, R7 ;  /* 0x000000070b077221 */ /* 0x000fc20000000000 */
[----:B0-----:R-:W4:Y:S04]  /*c4b0*/  LDL.LU R40, [R1+0x570] ;  /* 0x0005700001287983 */ /* 0x001f280000300800 */
        /* <DEDUP_REMOVED lines=9> */
[----:B------:R-:W-:-:S02]  /*c550*/  FADD R0, R47, R0 ;  /* 0x000000002f007221 */ /* 0x000fc40000000000 */
[----:B0-----:R-:W4:Y:S04]  /*c560*/  LDL.LU R44, [R1+0x560] ;  /* 0x00056000012c7983 */ /* 0x001f280000300800 */
[----:B------:R-:W4:Y:S04]  /*c570*/  LDL.LU R45, [R1+0x55c] ;  /* 0x00055c00012d7983 */ /* 0x000f280000300800 */
[----:B------:R0:W-:Y:S04]  /*c580*/  STL [R1+0x124], R9 ;  /* 0x0001240901007387 */ /* 0x0001e80000100800 */
[----:B------:R1:W-:Y:S04]  /*c590*/  STL [R1+0x128], R8 ;  /* 0x0001280801007387 */ /* 0x0003e80000100800 */
[----:B------:R1:W-:Y:S01]  /*c5a0*/  STL [R1+0x12c], R7 ;  /* 0x00012c0701007387 */ /* 0x0003e20000100800 */
[----:B------:R-:W-:-:S03]  /*c5b0*/  FADD R2, R33, R2 ;  /* 0x0000000221027221 */ /* 0x000fc60000000000 */
[----:B------:R1:W-:Y:S04]  /*c5c0*/  STL [R1+0x130], R6 ;  /* 0x0001300601007387 */ /* 0x0003e80000100800 */
[----:B------:R1:W-:Y:S04]  /*c5d0*/  STL [R1+0x134], R5 ;  /* 0x0001340501007387 */ /* 0x0003e80000100800 */
[----:B------:R1:W-:Y:S04]  /*c5e0*/  STL [R1+0x138], R4 ;  /* 0x0001380401007387 */ /* 0x0003e80000100800 */
[----:B------:R-:W2:Y:S04]  /*c5f0*/  LDL.LU R47, [R1+0x148] ;  /* 0x00014800012f7983 */ /* 0x000ea80000300800 */
[----:B------:R1:W-:Y:S04]  /*c600*/  STL [R1+0x13c], R3 ;  /* 0x00013c0301007387 */ /* 0x0003e80000100800 */
[----:B------:R-:W3:Y:S04]  /*c610*/  LDL.LU R33, [R1+0x14c] ;  /* 0x00014c0001217983 */ /* 0x000ee80000300800 */
[----:B------:R1:W-:Y:S04]  /*c620*/  STL [R1+0x140], R2 ;  /* 0x0001400201007387 */ /* 0x0003e80000100800 */
[----:B------:R-:W4:Y:S04]  /*c630*/  LDL.LU R35, [R1+0x150] ;  /* 0x0001500001237983 */ /* 0x000f280000300800 */
[----:B------:R1:W-:Y:S04]  /*c640*/  STL [R1+0x144], R0 ;  /* 0x0001440001007387 */ /* 0x0003e80000100800 */
[----:B------:R-:W4:Y:S04]  /*c650*/  LDL.LU R37, [R1+0x154] ;  /* 0x0001540001257983 */ /* 0x000f280000300800 */
[----:B------:R-:W4:Y:S04]  /*c660*/  LDL.LU R39, [R1+0x158] ;  /* 0x0001580001277983 */ /* 0x000f280000300800 */
[----:B------:R-:W4:Y:S04]  /*c670*/  LDL.LU R25, [R1+0x15c] ;  /* 0x00015c0001197983 */ /* 0x000f280000300800 */
[----:B------:R-:W4:Y:S04]  /*c680*/  LDL.LU R11, [R1+0x160] ;  /* 0x00016000010b7983 */ /* 0x000f280000300800 */
[----:B------:R-:W4:Y:S04]  /*c690*/  LDL.LU R10, [R1+0x164] ;  /* 0x00016400010a7983 */ /* 0x000f280000300800 */
[----:B0-----:R-:W4:Y:S04]  /*c6a0*/  LDL.LU R9, [R1+0x168] ;  /* 0x0001680001097983 */ /* 0x001f280000300800 */
[----:B-1----:R-:W4:Y:S04]  /*c6b0*/  LDL.LU R8, [R1+0x16c] ;  /* 0x00016c0001087983 */ /* 0x002f280000300800 */
[----:B------:R-:W4:Y:S04]  /*c6c0*/  LDL.LU R7, [R1+0x170] ;  /* 0x0001700001077983 */ /* 0x000f280000300800 */
[----:B------:R-:W4:Y:S04]  /*c6d0*/  LDL.LU R6, [R1+0x174] ;  /* 0x0001740001067983 */ /* 0x000f280000300800 */
[----:B------:R-:W4:Y:S04]  /*c6e0*/  LDL.LU R5, [R1+0x178] ;  /* 0x0001780001057983 */ /* 0x000f280000300800 */
[----:B------:R-:W4:Y:S04]  /*c6f0*/  LDL.LU R4, [R1+0x17c] ;  /* 0x00017c0001047983 */ /* 0x000f280000300800 */
[----:B------:R-:W4:Y:S04]  /*c700*/  LDL.LU R3, [R1+0x180] ;  /* 0x0001800001037983 */ /* 0x000f280000300800 */
[----:B------:R-:W4:Y:S04]  /*c710*/  LDL.LU R2, [R1+0x184] ;  /* 0x0001840001027983 */ /* 0x000f280000300800 */
[----:B------:R-:W4:Y:S01]  /*c720*/  LDL.LU R0, [R1+0x188] ;  /* 0x0001880001007983 */ /* 0x000f220000300800 */
[----:B--2---:R-:W-:-:S03]  /*c730*/  FADD R47, R46, R47 ;  /* 0x0000002f2e2f7221 */ /* 0x004fc60000000000 */
[----:B------:R-:W2:Y:S04]  /*c740*/  LDL.LU R46, [R1+0x558] ;  /* 0x00055800012e7983 */ /* 0x000ea80000300800 */
[----:B------:R0:W-:Y:S01]  /*c750*/  STL [R1+0x148], R47 ;  /* 0x0001482f01007387 */ /* 0x0001e20000100800 */
[----:B---3--:R-:W-:-:S03]  /*c760*/  FADD R33, R32, R33 ;  /* 0x0000002120217221 */ /* 0x008fc60000000000 */
[----:B0-----:R-:W3:Y:S01]  /*c770*/  LDL.LU R47, [R1+0x554] ;  /* 0x00055400012f7983 */ /* 0x001ee20000300800 */
[----:B----4-:R-:W-:-:S03]  /*c780*/  FADD R35, R34, R35 ;  /* 0x0000002322237221 */ /* 0x010fc60000000000 */
[----:B------:R-:W4:Y:S04]  /*c790*/  LDL.LU R32, [R1+0x550] ;  /* 0x0005500001207983 */ /* 0x000f280000300800 */
[----:B------:R0:W-:Y:S01]  /*c7a0*/  STL [R1+0x14c], R33 ;  /* 0x00014c2101007387 */ /* 0x0001e20000100800 */
[----:B------:R-:W-:-:S01]  /*c7b0*/  FADD R37, R36, R37 ;  /* 0x0000002524257221 */ /* 0x000fc20000000000 */
[----:B------:R-:W-:Y:S02]  /*c7c0*/  FADD R39, R38, R39 ;  /* 0x0000002726277221 */ /* 0x000fe40000000000 */
        /* <DEDUP_REMOVED lines=51> */
[----:B------:R-:W4:Y:S04]  /*cb00*/  LDL.LU R3, [R1+0x1c4] ;  /* 0x0001c40001037983 */ /* 0x000f280000300800 */
[----:B------:R-:W4:Y:S04]  /*cb10*/  LDL.LU R2, [R1+0x1c8] ;  /* 0x0001c80001027983 */ /* 0x000f280000300800 */
[----:B------:R-:W4:Y:S01]  /*cb20*/  LDL.LU R0, [R1+0x1cc] ;  /* 0x0001cc0001007983 */ /* 0x000f220000300800 */
[----:B--2---:R-:W-:-:S01]  /*cb30*/  FADD R31, R228, R31 ;  /* 0x0000001fe41f7221 */ /* 0x004fc20000000000 */
[----:B---3--:R-:W-:-:S04]  /*cb40*/  FADD R30, R229, R30 ;  /* 0x0000001ee51e7221 */ /* 0x008fc80000000000 */
[----:B------:R0:W-:Y:S01]  /*cb50*/  STL [R1+0x18c], R31 ;  /* 0x00018c1f01007387 */ /* 0x0001e20000100800 */
[----:B----4-:R-:W-:-:S03]  /*cb60*/  FADD R29, R230, R29 ;  /* 0x0000001de61d7221 */ /* 0x010fc60000000000 */
[----:B------:R1:W-:Y:S01]  /*cb70*/  STL [R1+0x190], R30 ;  /* 0x0001901e01007387 */ /* 0x0003e20000100800 */
[----:B------:R-:W-:-:S03]  /*cb80*/  FADD R28, R231, R28 ;  /* 0x0000001ce71c7221 */ /* 0x000fc60000000000 */
        /* <DEDUP_REMOVED lines=24> */
[----:B0-----:R-:W4:Y:S01]  /*cd10*/  LDL.LU R31, [R1+0x1d0] ;  /* 0x0001d000011f7983 */ /* 0x001f220000300800 */
[----:B------:R-:W-:-:S03]  /*cd20*/  FADD R0, R212, R0 ;  /* 0x00000000d4007221 */ /* 0x000fc60000000000 */
[----:B------:R0:W-:Y:S04]  /*cd30*/  STL [R1+0x1c4], R3 ;  /* 0x0001c40301007387 */ /* 0x0001e80000100800 */
[----:B-1----:R-:W4:Y:S04]  /*cd40*/  LDL.LU R30, [R1+0x1d4] ;  /* 0x0001d400011e7983 */ /* 0x002f280000300800 */
[----:B------:R1:W-:Y:S04]  /*cd50*/  STL [R1+0x1c8], R2 ;  /* 0x0001c80201007387 */ /* 0x0003e80000100800 */
[----:B--2---:R-:W2:Y:S04]  /*cd60*/  LDL.LU R29, [R1+0x1d8] ;  /* 0x0001d800011d7983 */ /* 0x004ea80000300800 */
[----:B------:R1:W-:Y:S04]  /*cd70*/  STL [R1+0x1cc], R0 ;  /* 0x0001cc0001007387 */ /* 0x0003e80000100800 */
[----:B---3--:R-:W3:Y:S04]  /*cd80*/  LDL.LU R28, [R1+0x1dc] ;  /* 0x0001dc00011c7983 */ /* 0x008ee80000300800 */
[----:B----4-:R-:W4:Y:S04]  /*cd90*/  LDL.LU R27, [R1+0x1e0] ;  /* 0x0001e000011b7983 */ /* 0x010f280000300800 */
        /* <DEDUP_REMOVED lines=9> */
[----:B0-----:R-:W4:Y:S04]  /*ce30*/  LDL.LU R3, [R1+0x208] ;  /* 0x0002080001037983 */ /* 0x001f280000300800 */
[----:B-1----:R-:W4:Y:S04]  /*ce40*/  LDL.LU R2, [R1+0x20c] ;  /* 0x00020c0001027983 */ /* 0x002f280000300800 */
[----:B------:R-:W4:Y:S01]  /*ce50*/  LDL.LU R0, [R1+0x210] ;  /* 0x0002100001007983 */ /* 0x000f220000300800 */
[----:B------:R-:W-:-:S01]  /*ce60*/  FADD R31, R213, R31 ;  /* 0x0000001fd51f7221 */ /* 0x000fc20000000000 */
[----:B------:R-:W-:-:S04]  /*ce70*/  FADD R30, R214, R30 ;  /* 0x0000001ed61e7221 */ /* 0x000fc80000000000 */
[----:B------:R0:W-:Y:S01]  /*ce80*/  STL [R1+0x1d0], R31 ;  /* 0x0001d01f01007387 */ /* 0x0001e20000100800 */
[----:B--2---:R-:W-:-:S03]  /*ce90*/  FADD R29, R215, R29 ;  /* 0x0000001dd71d7221 */ /* 0x004fc60000000000 */
[----:B------:R1:W-:Y:S01]  /*cea0*/  STL [R1+0x1d4], R30 ;  /* 0x0001d41e01007387 */ /* 0x0003e20000100800 */
[----:B---3--:R-:W-:-:S03]  /*ceb0*/  FADD R28, R200, R28 ;  /* 0x0000001cc81c7221 */ /* 0x008fc60000000000 */
        /* <DEDUP_REMOVED lines=455> */
[----:B------:R-:W-:Y:S01]  /*eb30*/  STL [R1+0x434], R31 ;  /* 0x0004341f01007387 */ /* 0x000fe20000100800 */
[----:B--2---:R-:W-:-:S03]  /*eb40*/  FADD R29, R48, R29 ;  /* 0x0000001d301d7221 */ /* 0x004fc60000000000 */
[----:B------:R-:W-:Y:S01]  /*eb50*/  STL [R1+0x438], R30 ;  /* 0x0004381e01007387 */ /* 0x000fe20000100800 */
[----:B---3--:R-:W-:-:S03]  /*eb60*/  FADD R28, R49, R28 ;  /* 0x0000001c311c7221 */ /* 0x008fc60000000000 */
[----:B------:R-:W-:Y:S01]  /*eb70*/  STL [R1+0x43c], R29 ;  /* 0x00043c1d01007387 */ /* 0x000fe20000100800 */
[----:B----4-:R-:W-:-:S03]  /*eb80*/  FADD R27, R50, R27 ;  /* 0x0000001b321b7221 */ /* 0x010fc60000000000 */
[----:B------:R-:W-:Y:S01]  /*eb90*/  STL [R1+0x440], R28 ;  /* 0x0004401c01007387 */ /* 0x000fe20000100800 */
[----:B------:R-:W-:-:S03]  /*eba0*/  FADD R12, R51, R12 ;  /* 0x0000000c330c7221 */ /* 0x000fc60000000000 */
[----:B------:R0:W-:Y:S01]  /*ebb0*/  STL [R1+0x444], R27 ;  /* 0x0004441b01007387 */ /* 0x0001e20000100800 */
[----:B------:R-:W-:-:S03]  /*ebc0*/  FADD R11, R52, R11 ;  /* 0x0000000b340b7221 */ /* 0x000fc60000000000 */
[----:B------:R-:W-:Y:S01]  /*ebd0*/  STL [R1+0x448], R12 ;  /* 0x0004480c01007387 */ /* 0x000fe20000100800 */
        /* <DEDUP_REMOVED lines=20> */
[----:B------:R-:W4:Y:S04]  /*ed20*/  LDL.LU R28, [R1+0x47c] ;  /* 0x00047c00011c7983 */ /* 0x000f280000300800 */
[----:B------:R0:W-:Y:S04]  /*ed30*/  STL [R1+0x470], R2 ;  /* 0x0004700201007387 */ /* 0x0001e80000100800 */
[----:B------:R-:W4:Y:S04]  /*ed40*/  LDL.LU R29, [R1+0x480] ;  /* 0x00048000011d7983 */ /* 0x000f280000300800 */
[----:B------:R0:W-:Y:S04]  /*ed50*/  STL [R1+0x474], R0 ;  /* 0x0004740001007387 */ /* 0x0001e80000100800 */
[----:B------:R-:W4:Y:S04]  /*ed60*/  LDL.LU R30, [R1+0x484] ;  /* 0x00048400011e7983 */ /* 0x000f280000300800 */
[----:B------:R-:W4:Y:S04]  /*ed70*/  LDL.LU R31, [R1+0x488] ;  /* 0x00048800011f7983 */ /* 0x000f280000300800 */
[----:B-1----:R-:W4:Y:S04]  /*ed80*/  LDL.LU R11, [R1+0x48c] ;  /* 0x00048c00010b7983 */ /* 0x002f280000300800 */
[----:B--2---:R-:W2:Y:S04]  /*ed90*/  LDL.LU R10, [R1+0x490] ;  /* 0x00049000010a7983 */ /* 0x004ea80000300800 */
[----:B---3--:R-:W3:Y:S04]  /*eda0*/  LDL.LU R9, [R1+0x494] ;  /* 0x0004940001097983 */ /* 0x008ee80000300800 */
[----:B----4-:R-:W4:Y:S04]  /*edb0*/  LDL.LU R8, [R1+0x498] ;  /* 0x0004980001087983 */ /* 0x010f280000300800 */
[----:B------:R-:W4:Y:S04]  /*edc0*/  LDL.LU R7, [R1+0x49c] ;  /* 0x00049c0001077983 */ /* 0x000f280000300800 */
[----:B------:R-:W4:Y:S04]  /*edd0*/  LDL.LU R6, [R1+0x4a0] ;  /* 0x0004a00001067983 */ /* 0x000f280000300800 */
[----:B------:R-:W4:Y:S04]  /*ede0*/  LDL.LU R5, [R1+0x4a4] ;  /* 0x0004a40001057983 */ /* 0x000f280000300800 */
[----:B------:R-:W4:Y:S04]  /*edf0*/  LDL.LU R4, [R1+0x4a8] ;  /* 0x0004a80001047983 */ /* 0x000f280000300800 */
[----:B0-----:R-:W4:Y:S04]  /*ee00*/  LDL.LU R3, [R1+0x4ac] ;  /* 0x0004ac0001037983 */ /* 0x001f280000300800 */
[----:B------:R-:W4:Y:S04]  /*ee10*/  LDL.LU R2, [R1+0x4b0] ;  /* 0x0004b00001027983 */ /* 0x000f280000300800 */
[----:B------:R-:W4:Y:S04]  /*ee20*/  LDL.LU R0, [R1+0x4b4] ;  /* 0x0004b40001007983 */ /* 0x000f280000300800 */
[----:B------:R-:W4:Y:S01]  /*ee30*/  LDL.LU R12, [R1+0x4b8] ;  /* 0x0004b800010c7983 */ /* 0x000f220000300800 */
[----:B------:R-:W-:-:S05]  /*ee40*/  FADD R27, R47, R27 ;  /* 0x0000001b2f1b7221 */ /* 0x000fca0000000000 */
[----:B------:R0:W-:Y:S01]  /*ee50*/  STL [R1+0x478], R27 ;  /* 0x0004781b01007387 */ /* 0x0001e20000100800 */
[----:B------:R-:W-:-:S03]  /*ee60*/  FADD R28, R32, R28 ;  /* 0x0000001c201c7221 */ /* 0x000fc60000000000 */
[----:B0-----:R-:W4:Y:S01]  /*ee70*/  LDL.LU R27, [R1+0x524] ;  /* 0x00052400011b7983 */ /* 0x001f220000300800 */
[----:B------:R-:W-:-:S03]  /*ee80*/  FADD R29, R33, R29 ;  /* 0x0000001d211d7221 */ /* 0x000fc60000000000 */
[----:B------:R0:W-:Y:S01]  /*ee90*/  STL [R1+0x47c], R28 ;  /* 0x00047c1c01007387 */ /* 0x0001e20000100800 */
[----:B------:R-:W-:-:S01]  /*eea0*/  FADD R30, R34, R30 ;  /* 0x0000001e221e7221 */ /* 0x000fc20000000000 */
[----:B------:R-:W-:Y:S02]  /*eeb0*/  FADD R31, R35, R31 ;  /* 0x0000001f231f7221 */ /* 0x000fe40000000000 */
[----:B0-----:R-:W4:Y:S04]  /*eec0*/  LDL.LU R28, [R1+0x520] ;  /* 0x00052000011c7983 */ /* 0x001f280000300800 */
[----:B------:R0:W-:Y:S04]  /*eed0*/  STL [R1+0x480], R29 ;  /* 0x0004801d01007387 */ /* 0x0001e80000100800 */
[----:B0-----:R-:W4:Y:S04]  /*eee0*/  LDL.LU R29, [R1+0x51c] ;  /* 0x00051c00011d7983 */ /* 0x001f280000300800 */
[----:B------:R0:W-:Y:S04]  /*eef0*/  STL [R1+0x484], R30 ;  /* 0x0004841e01007387 */ /* 0x0001e80000100800 */
[----:B0-----:R-:W4:Y:S04]  /*ef00*/  LDL.LU R30, [R1+0x518] ;  /* 0x00051800011e7983 */ /* 0x001f280000300800 */
[----:B------:R0:W-:Y:S04]  /*ef10*/  STL [R1+0x488], R31 ;  /* 0x0004881f01007387 */ /* 0x0001e80000100800 */
[----:B0-----:R-:W4:Y:S01]  /*ef20*/  LDL.LU R31, [R1+0x514] ;  /* 0x00051400011f7983 */ /* 0x001f220000300800 */
[----:B------:R-:W-:-:S01]  /*ef30*/  FADD R11, R36, R11 ;  /* 0x0000000b240b7221 */ /* 0x000fc20000000000 */
[----:B--2---:R-:W-:Y:S01]  /*ef40*/  FADD R10, R37, R10 ;  /* 0x0000000a250a7221 */ /* 0x004fe20000000000 */
[----:B---3--:R-:W-:-:S01]  /*ef50*/  FADD R9, R38, R9 ;  /* 0x0000000926097221 */ /* 0x008fc20000000000 */
[----:B----4-:R-:W-:-:S02]  /*ef60*/  FADD R8, R39, R8 ;  /* 0x0000000827087221 */ /* 0x010fc40000000000 */
[----:B------:R0:W-:Y:S01]  /*ef70*/  STL [R1+0x48c], R11 ;  /* 0x00048c0b01007387 */ /* 0x0001e20000100800 */
[----:B------:R-:W-:-:S01]  /*ef80*/  FADD R7, R24, R7 ;  /* 0x0000000718077221 */ /* 0x000fc20000000000 */
[----:B------:R-:W-:Y:S01]  /*ef90*/  FADD R6, R25, R6 ;  /* 0x0000000619067221 */ /* 0x000fe20000000000 */
[----:B------:R-:W-:-:S01]  /*efa0*/  FADD R5, R26, R5 ;  /* 0x000000051a057221 */ /* 0x000fc20000000000 */
[----:B0-----:R0:W5:Y:S04]  /*efb0*/  LDL.LU R11, [R1+0x510] ;  /* 0x00051000010b7983 */ /* 0x0011680000300800 */
        /* <DEDUP_REMOVED lines=11> */
[----:B-1----:R0:W5:Y:S01]  /*f070*/  LDL.LU R5, [R1+0x4f8] ;  /* 0x0004f80001057983 */ /* 0x0021620000300800 */
[----:B------:R-:W-:Y:S01]  /*f080*/  UMOV UR56, URZ ;  /* 0x0000003f00387c82 */ /* 0x000fe20008000000 */
[----:B------:R-:W-:-:S05]  /*f090*/  FADD R4, R27, R4 ;  /* 0x000000041b047221 */ /* 0x000fca0000000000 */
[----:B------:R1:W-:Y:S01]  /*f0a0*/  STL [R1+0x4a8], R4 ;  /* 0x0004a80401007387 */ /* 0x0003e20000100800 */
[----:B------:R-:W-:-:S03]  /*f0b0*/  FADD R3, R28, R3 ;  /* 0x000000031c037221 */ /* 0x000fc60000000000 */
[----:B-1----:R0:W5:Y:S04]  /*f0c0*/  LDL.LU R4, [R1+0x4f4] ;  /* 0x0004f40001047983 */ /* 0x0021680000300800 */
        /* <DEDUP_REMOVED lines=9> */
[----:B------:R0:W-:Y:S02]  /*f160*/  STL [R1+0x4b8], R12 ;  /* 0x0004b80c01007387 */ /* 0x0001e40000100800 */
.L_x_28:
[----:B------:R-:W-:Y:S05]  /*f170*/  @!P1 BRA `(.L_x_29) ;  /* 0x0000000000049947 */ /* 0x000fea0003800000 */
[----:B------:R-:W-:Y:S01]  /*f180*/  BPT.TRAP 0x1 ;  /* 0x000000040000795c */ /* 0x000fe20000300000 */
.L_x_29:
[----:B0-----:R-:W2:Y:S04]  /*f190*/  LDL R12, [R1+0x4bc] ;  /* 0x0004bc00010c7983 */ /* 0x001ea80000100800 */
[----:B-----5:R0:W-:Y:S04]  /*f1a0*/  STL [R1+0x4e8], R0 ;  /* 0x0004e80001007387 */ /* 0x0201e80000100800 */
[----:B0-----:R-:W3:Y:S01]  /*f1b0*/  LDL R0, [R1+0x4c4] ;  /* 0x0004c40001007983 */ /* 0x001ee20000100800 */
[----:B--2---:R-:W-:Y:S01]  /*f1c0*/  ISETP.NE.AND P0, PT, R12, RZ, PT ;  /* 0x000000ff0c00720c */ /* 0x004fe20003f05270 */
[----:B------:R-:W-:-:S12]  /*f1d0*/  IMAD.U32 R12, RZ, RZ, UR57 ;  /* 0x00000039ff0c7e24 */ /* 0x000fd8000f8e00ff */
[----:B------:R-:W-:-:S05]  /*f1e0*/  @P0 LEA R12, R12, UR55, 0x3 ;  /* 0x000000370c0c0c11 */ /* 0x000fca000f8e18ff */
[----:B------:R-:W-:-:S05]  /*f1f0*/  @P0 VIADD R12, R12, 0x30 ;  /* 0x000000300c0c0836 */ /* 0x000fca0000000000 */
[----:B---3--:R-:W-:Y:S02]  /*f200*/  @P0 PRMT R12, R0, 0x654, R12 ;  /* 0x00000654000c0816 */ /* 0x008fe4000000000c */
[----:B------:R0:W5:Y:S01]  /*f210*/  LDL.LU R0, [R1+0x4e8] ;  /* 0x0004e80001007983 */ /* 0x0001620000300800 */
[----:B------:R-:W-:Y:S01]  /*f220*/  UISETP.GT.U32.AND UP0, UPT, UR60, 0x1, UPT ;  /* 0x000000013c00788c */ /* 0x000fe2000bf04070 */
[----:B------:R0:W-:Y:S05]  /*f230*/  @P0 SYNCS.ARRIVE.TRANS64.RED.A1T0 RZ, [R12+URZ], RZ ;  /* 0x000000ff0cff09a7 */ /* 0x0001ea000810043f */
[----:B------:R-:W-:-:S13]  /*f240*/  PLOP3.LUT P0, PT, PT, PT, UP0, 0x80, 0x0 ;  /* 0x000000000000781c */ /* 0x000fda0003f0f008 */
[----:B0-----:R-:W-:Y:S05]  /*f250*/  @P0 BRA `(.L_x_30) ;  /* 0x0000000000040947 */ /* 0x001fea0003800000 */
[----:B------:R-:W-:Y:S01]  /*f260*/  BPT.TRAP 0x1 ;  /* 0x000000040000795c */ /* 0x000fe20000300000 */
.L_x_30:
[----:B------:R-:W-:Y:S01]  /*f270*/  UIADD3 UR54, UR54, 0x1, URZ ;  /* 0x0000000136367890 */ /* 0x000fe2000fffe03f */
[C---:B------:R-:W-:Y:S01]  /*f280*/  ISETP.GT.AND P0, PT, R11.reuse, 0x1, PT ;  /* 0x000000010b00780c */ /* 0x040fe20003f04270 */
[----:B------:R-:W-:Y:S01]  /*f290*/  UIADD3 UR57, UR57, 0x1, URZ ;  /* 0x0000000139397890 */ /* 0x000fe2000fffe03f */
[----:B------:R-:W-:Y:S01]  /*f2a0*/  VIADD R11, R11, 0xffffffff ;  /* 0xffffffff0b0b7836 */ /* 0x000fe20000000000 */
[----:B------:R-:W-:Y:S02]  /*f2b0*/  UISETP.NE.AND UP0, UPT, UR54, 0x6, UPT ;  /* 0x000000063600788c */ /* 0x000fe4000bf05270 */
[----:B------:R-:W-:Y:S02]  /*f2c0*/  UISETP.NE.AND UP1, UPT, UR57, 0x6, UPT ;  /* 0x000000063900788c */ /* 0x000fe4000bf25270 */
[----:B------:R-:W-:Y:S02]  /*f2d0*/  USEL UR7, URZ, 0x1, UP0 ;  /* 0x000000013f077887 */ /* 0x000fe40008000000 */
[----:B------:R-:W-:-:S02]  /*f2e0*/  USEL UR54, UR54, URZ, UP0 ;  /* 0x0000003f36367287 */ /* 0x000fc40008000000 */
[----:B------:R-:W-:Y:S02]  /*f2f0*/  USEL UR57, UR57, URZ, UP1 ;  /* 0x0000003f39397287 */ /* 0x000fe40008800000 */
[----:B------:R-:W-:Y:S01]  /*f300*/  LOP3.LUT R10, R10, UR7, RZ, 0x3c, !PT ;  /* 0x000000070a0a7c12 */ /* 0x000fe2000f8e3cff */
[----:B------:R-:W-:Y:S01]  /*f310*/  UMOV UR8, 0x1 ;  /* 0x0000000100087882 */ /* 0x000fe20000000000 */
[----:B------:R-:W-:Y:S08]  /*f320*/  @P0 BRA `(.L_x_31) ;  /* 0xffffff9800cc0947 */ /* 0x000ff0000383ffff */
.L_x_23:
[----:B------:R-:W-:-:S04]  /*f330*/  UISETP.NE.AND UP0, UPT, UR56, URZ, UPT ;  /* 0x0000003f3800728c */ /* 0x000fc8000bf05270 */
[----:B------:R-:W-:-:S06]  /*f340*/  USEL UR6, URZ, 0x1, !UP0 ;  /* 0x000000013f067887 */ /* 0x000fcc000c000000 */
[----:B------:R-:W-:-:S13]  /*f350*/  ISETP.NE.AND P0, PT, RZ, UR6, PT ;  /* 0x00000006ff007c0c */ /* 0x000fda000bf05270 */
[----:B------:R-:W-:Y:S05]  /*f360*/  @!P0 BRA `(.L_x_32) ;  /* 0x0000003800488947 */ /* 0x000fea0003800000 */
[----:B------:R-:W2:Y:S04]  /*f370*/  LDL.LU R10, [R1+0xd4] ;  /* 0x0000d400010a7983 */ /* 0x000ea80000300800 */
[----:B------:R-:W3:Y:S04]  /*f380*/  LDL.LU R11, [R1+0xd8] ;  /* 0x0000d800010b7983 */ /* 0x000ee80000300800 */
[----:B------:R-:W4:Y:S04]  /*f390*/  LDL.LU R12, [R1+0xdc] ;  /* 0x0000dc00010c7983 */ /* 0x000f280000300800 */
[----:B------:R0:W-:Y:S04]  /*f3a0*/  STL [R1+0x5ac], R71 ;  /* 0x0005ac4701007387 */ /* 0x0001e80000100800 */
[----:B0-----:R-:W4:Y:S04]  /*f3b0*/  LDL.LU R71, [R1+0xd0] ;  /* 0x0000d00001477983 */ /* 0x001f280000300800 */
        /* <DEDUP_REMOVED lines=44> */
[----:B-----5:R-:W-:Y:S04]  /*f680*/  STL [R1+0x508], R9 ;  /* 0x0005080901007387 */ /* 0x020fe80000100800 */
[----:B------:R-:W-:Y:S04]  /*f690*/  STL [R1+0x504], R8 ;  /* 0x0005040801007387 */ /* 0x000fe80000100800 */
[----:B------:R-:W-:Y:S04]  /*f6a0*/  STL [R1+0x500], R7 ;  /* 0x0005000701007387 */ /* 0x000fe80000100800 */
[----:B------:R-:W-:Y:S04]  /*f6b0*/  STL [R1+0x4fc], R6 ;  /* 0x0004fc0601007387 */ /* 0x000fe80000100800 */
[----:B------:R-:W-:Y:S04]  /*f6c0*/  STL [R1+0x4f8], R5 ;  /* 0x0004f80501007387 */ /* 0x000fe80000100800 */
[----:B------:R-:W-:Y:S04]  /*f6d0*/  STL [R1+0x4f4], R4 ;  /* 0x0004f40401007387 */ /* 0x000fe80000100800 */
[----:B------:R-:W-:Y:S04]  /*f6e0*/  STL [R1+0x4f0], R3 ;  /* 0x0004f00301007387 */ /* 0x000fe80000100800 */
[----:B------:R-:W-:Y:S04]  /*f6f0*/  STL [R1+0x4ec], R2 ;  /* 0x0004ec0201007387 */ /* 0x000fe80000100800 */
[----:B------:R1:W-:Y:S01]  /*f700*/  STL [R1+0x4e8], R0 ;  /* 0x0004e80001007387 */ /* 0x0003e20000100800 */
[----:B--2---:R-:W-:Y:S01]  /*f710*/  FADD R18, R10, R18 ;  /* 0x000000120a127221 */ /* 0x004fe20000000000 */
[----:B---3--:R-:W-:Y:S01]  /*f720*/  FADD R19, R11, R19 ;  /* 0x000000130b137221 */ /* 0x008fe20000000000 */
[----:B----4-:R-:W-:Y:S01]  /*f730*/  FADD R20, R12, R20 ;  /* 0x000000140c147221 */ /* 0x010fe20000000000 */
[----:B------:R-:W-:-:S02]  /*f740*/  FADD R17, R71, R17 ;  /* 0x0000001147117221 */ /* 0x000fc40000000000 */
[----:B------:R-:W2:Y:S01]  /*f750*/  LDL.LU R71, [R1+0xa0] ;  /* 0x0000a00001477983 */ /* 0x000ea20000300800 */
[----:B------:R-:W-:-:S03]  /*f760*/  FADD R16, R56, R16 ;  /* 0x0000001038107221 */ /* 0x000fc60000000000 */
[----:B------:R-:W3:Y:S01]  /*f770*/  LDL.LU R56, [R1+0xa4] ;  /* 0x0000a40001387983 */ /* 0x000ee20000300800 */
[----:B------:R-:W-:-:S03]  /*f780*/  FADD R15, R57, R15 ;  /* 0x0000000f390f7221 */ /* 0x000fc60000000000 */
[----:B------:R-:W4:Y:S01]  /*f790*/  LDL.LU R57, [R1+0xa8] ;  /* 0x0000a80001397983 */ /* 0x000f220000300800 */
[----:B------:R-:W-:-:S03]  /*f7a0*/  FADD R14, R58, R14 ;  /* 0x0000000e3a0e7221 */ /* 0x000fc60000000000 */
[----:B------:R-:W4:Y:S01]  /*f7b0*/  LDL.LU R58, [R1+0xac] ;  /* 0x0000ac00013a7983 */ /* 0x000f220000300800 */
[----:B------:R-:W-:-:S03]  /*f7c0*/  FADD R13, R59, R13 ;  /* 0x0000000d3b0d7221 */ /* 0x000fc60000000000 */
        /* <DEDUP_REMOVED lines=50> */
[----:B------:R-:W2:Y:S01]  /*faf0*/  LDL.LU R71, [R1+0x5ac] ;  /* 0x0005ac0001477983 */ /* 0x000ea20000300800 */
[----:B---3--:R-:W-:-:S03]  /*fb00*/  FADD R22, R56, R22 ;  /* 0x0000001638167221 */ /* 0x008fc60000000000 */
[----:B------:R-:W3:Y:S01]  /*fb10*/  LDL.LU R56, [R1+0x5a8] ;  /* 0x0005a80001387983 */ /* 0x000ee20000300800 */
[----:B----4-:R-:W-:-:S03]  /*fb20*/  FADD R23, R57, R23 ;  /* 0x0000001739177221 */ /* 0x010fc60000000000 */
[----:B------:R-:W4:Y:S01]  /*fb30*/  LDL.LU R57, [R1+0x5a4] ;  /* 0x0005a40001397983 */ /* 0x000f220000300800 */
[----:B------:R-:W-:-:S03]  /*fb40*/  FADD R232, R58, R232 ;  /* 0x000000e83ae87221 */ /* 0x000fc60000000000 */
        /* <DEDUP_REMOVED lines=12> */
[----:B------:R-:W4:Y:S04]  /*fc10*/  LDL.LU R48, [R1+0x588] ;  /* 0x0005880001307983 */ /* 0x000f280000300800 */
[----:B------:R0:W-:Y:S01]  /*fc20*/  STL [R1+0xe0], R49 ;  /* 0x0000e03101007387 */ /* 0x0001e20000100800 */
[----:B------:R-:W-:-:S03]  /*fc30*/  FADD R51, R50, R51 ;  /* 0x0000003332337221 */ /* 0x000fc60000000000 */
[----:B0-----:R-:W4:Y:S01]  /*fc40*/  LDL.LU R49, [R1+0x584] ;  /* 0x0005840001317983 */ /* 0x001f220000300800 */
[----:B------:R-:W-:-:S03]  /*fc50*/  FADD R53, R52, R53 ;  /* 0x0000003534357221 */ /* 0x000fc60000000000 */
[----:B------:R-:W4:Y:S04]  /*fc60*/  LDL.LU R50, [R1+0x580] ;  /* 0x0005800001327983 */ /* 0x000f280000300800 */
[----:B------:R0:W-:Y:S01]  /*fc70*/  STL [R1+0xe4], R51 ;  /* 0x0000e43301007387 */ /* 0x0001e20000100800 */
[----:B------:R-:W-:-:S03]  /*fc80*/  FADD R55, R54, R55 ;  /* 0x0000003736377221 */ /* 0x000fc60000000000 */
[----:B0-----:R-:W4:Y:S01]  /*fc90*/  LDL.LU R51, [R1+0x57c] ;  /* 0x00057c0001337983 */ /* 0x001f220000300800 */
[----:B------:R-:W-:-:S03]  /*fca0*/  FADD R0, R40, R0 ;  /* 0x0000000028007221 */ /* 0x000fc60000000000 */
[----:B------:R-:W4:Y:S01]  /*fcb0*/  LDL.LU R52, [R1+0x578] ;  /* 0x0005780001347983 */ /* 0x000f220000300800 */
[----:B------:R-:W-:-:S03]  /*fcc0*/  FADD R3, R2, R3 ;  /* 0x0000000302037221 */ /* 0x000fc60000000000 */
[----:B------:R0:W-:Y:S01]  /*fcd0*/  STL [R1+0xe8], R53 ;  /* 0x0000e83501007387 */ /* 0x0001e20000100800 */
[----:B------:R-:W-:-:S03]  /*fce0*/  FADD R5, R4, R5 ;  /* 0x0000000504057221 */ /* 0x000fc60000000000 */
[----:B0-----:R-:W4:Y:S04]  /*fcf0*/  LDL.LU R53, [R1+0x574] ;  /* 0x0005740001357983 */ /* 0x001f280000300800 */
[----:B------:R-:W4:Y:S01]  /*fd00*/  LDL.LU R54, [R1+0x570] ;  /* 0x0005700001367983 */ /* 0x000f220000300800 */
[----:B------:R-:W-:-:S03]  /*fd10*/  FADD R7, R6, R7 ;  /* 0x0000000706077221 */ /* 0x000fc60000000000 */
[----:B------:R0:W-:Y:S01]  /*fd20*/  STL [R1+0xec], R55 ;  /* 0x0000ec3701007387 */ /* 0x0001e20000100800 */
[----:B------:R-:W-:-:S03]  /*fd30*/  FADD R9, R8, R9 ;  /* 0x0000000908097221 */ /* 0x000fc60000000000 */
[----:B0-----:R-:W4:Y:S01]  /*fd40*/  LDL.LU R55, [R1+0x56c] ;  /* 0x00056c0001377983 */ /* 0x001f220000300800 */
[----:B------:R-:W-:-:S03]  /*fd50*/  FADD R30, R31, R30 ;  /* 0x0000001e1f1e7221 */ /* 0x000fc60000000000 */
[----:B------:R-:W4:Y:S04]  /*fd60*/  LDL.LU R40, [R1+0x568] ;  /* 0x0005680001287983 */ /* 0x000f280000300800 */
[----:B------:R-:W-:Y:S01]  /*fd70*/  STL [R1+0xf0], R0 ;  /* 0x0000f00001007387 */ /* 0x000fe20000100800 */
[----:B------:R-:W-:-:S03]  /*fd80*/  FADD R28, R29, R28 ;  /* 0x0000001c1d1c7221 */ /* 0x000fc60000000000 */
[----:B------:R-:W-:Y:S04]  /*fd90*/  STL [R1+0xf4], R3 ;  /* 0x0000f40301007387 */ /* 0x000fe80000100800 */
        /* <DEDUP_REMOVED lines=8> */
[----:B------:R-:W-:Y:S01]  /*fe20*/  STL [R1+0x10c], R26 ;  /* 0x00010c1a01007387 */ /* 0x000fe20000100800 */
[----:B------:R-:W-:-:S03]  /*fe30*/  FADD R36, R37, R36 ;  /* 0x0000002425247221 */ /* 0x000fc60000000000 */
[----:B------:R-:W-:Y:S04]  /*fe40*/  STL [R1+0x110], R24 ;  /* 0x0001101801007387 */ /* 0x000fe80000100800 */
[----:B------:R-:W-:Y:S01]  /*fe50*/  STL [R1+0x114], R38 ;  /* 0x0001142601007387 */ /* 0x000fe20000100800 */
[----:B------:R-:W-:-:S03]  /*fe60*/  FADD R34, R35, R34 ;  /* 0x0000002223227221 */ /* 0x000fc60000000000 */
[----:B------:R-:W-:Y:S01]  /*fe70*/  STL [R1+0x118], R36 ;  /* 0x0001182401007387 */ /* 0x000fe20000100800 */
[----:B------:R-:W-:-:S03]  /*fe80*/  FADD R32, R33, R32 ;  /* 0x0000002021207221 */ /* 0x000fc60000000000 */
[----:B------:R-:W-:Y:S01]  /*fe90*/  STL [R1+0x11c], R34 ;  /* 0x00011c2201007387 */ /* 0x000fe20000100800 */
[----:B------:R-:W-:-:S03]  /*fea0*/  FADD R46, R47, R46 ;  /* 0x0000002e2f2e7221 */ /* 0x000fc60000000000 */
[----:B------:R-:W-:Y:S01]  /*feb0*/  STL [R1+0x120], R32 ;  /* 0x0001202001007387 */ /* 0x000fe20000100800 */
[----:B------:R-:W-:-:S03]  /*fec0*/  FADD R44, R45, R44 ;  /* 0x0000002c2d2c7221 */ /* 0x000fc60000000000 */
[----:B------:R-:W-:Y:S04]  /*fed0*/  STL [R1+0x124], R46 ;  /* 0x0001242e01007387 */ /* 0x000fe80000100800 */
[----:B------:R-:W-:Y:S01]  /*fee0*/  STL [R1+0x128], R44 ;  /* 0x0001282c01007387 */ /* 0x000fe20000100800 */
[----:B------:R-:W-:Y:S01]  /*fef0*/  FADD R42, R43, R42 ;  /* 0x0000002a2b2a7221 */ /* 0x000fe20000000000 */
[----:B------:R-:W-:Y:S02]  /*ff00*/  FADD R10, R41, R10 ;  /* 0x0000000a290a7221 */ /* 0x000fe40000000000 */
[----:B------:R-:W2:Y:S04]  /*ff10*/  LDL.LU R41, [R1+0x5c] ;  /* 0x00005c0001297983 */ /* 0x000ea80000300800 */
[----:B------:R0:W-:Y:S01]  /*ff20*/  STL [R1+0x12c], R42 ;  /* 0x00012c2a01007387 */ /* 0x0001e20000100800 */
[----:B------:R-:W-:-:S03]  /*ff30*/  FADD R12, R11, R12 ;  /* 0x0000000c0b0c7221 */ /* 0x000fc60000000000 */
[----:B------:R-:W2:Y:S04]  /*ff40*/  LDL.LU R31, [R1+0x138] ;  /* 0x00013800011f7983 */ /* 0x000ea80000300800 */
[----:B------:R1:W-:Y:S04]  /*ff50*/  STL [R1+0x130], R10 ;  /* 0x0001300a01007387 */ /* 0x0003e80000100800 */
[----:B0-----:R-:W3:Y:S04]  /*ff60*/  LDL.LU R42, [R1+0x20] ;  /* 0x00002000012a7983 */ /* 0x001ee80000300800 */
[----:B------:R0:W-:Y:S04]  /*ff70*/  STL [R1+0x134], R12 ;  /* 0x0001340c01007387 */ /* 0x0001e80000100800 */
[----:B------:R-:W3:Y:S04]  /*ff80*/  LDL.LU R9, [R1+0x13c] ;  /* 0x00013c0001097983 */ /* 0x000ee80000300800 */
        /* <DEDUP_REMOVED lines=13> */
[----:B-1----:R-:W4:Y:S04]  /*10060*/  LDL.LU R10, [R1+0x158] ;  /* 0x00015800010a7983 */ /* 0x002f280000300800 */
[----:B------:R-:W4:Y:S04]  /*10070*/  LDL.LU R32, [R1] ;  /* 0x0000000001207983 */ /* 0x000f280000300800 */
[----:B------:R-:W4:Y:S04]  /*10080*/  LDL.LU R11, [R1+0x15c] ;  /* 0x00015c00010b7983 */ /* 0x000f280000300800 */
[----:B------:R-:W4:Y:S04]  /*10090*/  LDL.LU R33, [R1+0x4] ;  /* 0x0000040001217983 */ /* 0x000f280000300800 */
[----:B0-----:R-:W4:Y:S04]  /*100a0*/  LDL.LU R12, [R1+0x160] ;  /* 0x00016000010c7983 */ /* 0x001f280000300800 */
        /* <DEDUP_REMOVED lines=17> */
[----:B0-----:R-:W3:Y:S04]  /*101c0*/  LDL.LU R31, [R1+0x180] ;  /* 0x00018000011f7983 */ /* 0x001ee80000300800 */
[----:B------:R-:W2:Y:S01]  /*101d0*/  LDL.LU R42, [R1+0x560] ;  /* 0x00056000012a7983 */ /* 0x000ea20000300800 */
[----:B----4-:R-:W-:-:S03]  /*101e0*/  FADD R8, R43, R8 ;  /* 0x000000082b087221 */ /* 0x010fc60000000000 */
[----:B------:R0:W-:Y:S01]  /*101f0*/  STL [R1+0x13c], R9 ;  /* 0x00013c0901007387 */ /* 0x0001e20000100800 */
[----:B------:R-:W-:-:S03]  /*10200*/  FADD R7, R44, R7 ;  /* 0x000000072c077221 */ /* 0x000fc60000000000 */
[----:B0-----:R-:W4:Y:S04]  /*10210*/  LDL.LU R9, [R1+0x184] ;  /* 0x0001840001097983 */ /* 0x001f280000300800 */
[----:B------:R-:W2:Y:S01]  /*10220*/  LDL.LU R43, [R1+0x55c] ;  /* 0x00055c00012b7983 */ /* 0x000ea20000300800 */
[----:B------:R-:W-:-:S03]  /*10230*/  FADD R6, R45, R6 ;  /* 0x000000062d067221 */ /* 0x000fc60000000000 */
[----:B------:R0:W-:Y:S01]  /*10240*/  STL [R1+0x140], R8 ;  /* 0x0001400801007387 */ /* 0x0001e20000100800 */
[----:B------:R-:W-:-:S03]  /*10250*/  FADD R5, R46, R5 ;  /* 0x000000052e057221 */ /* 0x000fc60000000000 */
[----:B0-----:R-:W2:Y:S04]  /*10260*/  LDL.LU R8, [R1+0x188] ;  /* 0x0001880001087983 */ /* 0x001ea80000300800 */
[----:B------:R-:W2:Y:S04]  /*10270*/  LDL.LU R44, [R1+0x558] ;  /* 0x00055800012c7983 */ /* 0x000ea80000300800 */
[----:B------:R0:W-:Y:S01]  /*10280*/  STL [R1+0x144], R7 ;  /* 0x0001440701007387 */ /* 0x0001e20000100800 */
[----:B------:R-:W-:-:S03]  /*10290*/  FADD R4, R0, R4 ;  /* 0x0000000400047221 */ /* 0x000fc60000000000 */
[----:B0-----:R-:W2:Y:S04]  /*102a0*/  LDL.LU R7, [R1+0x18c] ;  /* 0x00018c0001077983 */ /* 0x001ea80000300800 */
[----:B------:R-:W2:Y:S04]  /*102b0*/  LDL.LU R45, [R1+0x554] ;  /* 0x00055400012d7983 */ /* 0x000ea80000300800 */
[----:B------:R0:W-:Y:S04]  /*102c0*/  STL [R1+0x148], R6 ;  /* 0x0001480601007387 */ /* 0x0001e80000100800 */
[----:B0-----:R-:W2:Y:S04]  /*102d0*/  LDL.LU R6, [R1+0x190] ;  /* 0x0001900001067983 */ /* 0x001ea80000300800 */
[----:B------:R-:W2:Y:S04]  /*102e0*/  LDL.LU R46, [R1+0x550] ;  /* 0x00055000012e7983 */ /* 0x000ea80000300800 */
[----:B------:R0:W-:Y:S04]  /*102f0*/  STL [R1+0x14c], R5 ;  /* 0x00014c0501007387 */ /* 0x0001e80000100800 */
[----:B0-----:R-:W2:Y:S04]  /*10300*/  LDL.LU R5, [R1+0x194] ;  /* 0x0001940001057983 */ /* 0x001ea80000300800 */
[----:B------:R0:W-:Y:S04]  /*10310*/  STL [R1+0x150], R4 ;  /* 0x0001500401007387 */ /* 0x0001e80000100800 */
[----:B0-----:R-:W2:Y:S01]  /*10320*/  LDL.LU R4, [R1+0x198] ;  /* 0x0001980001047983 */ /* 0x001ea20000300800 */
[----:B------:R-:W-:Y:S01]  /*10330*/  FADD R3, R2, R3 ;  /* 0x0000000302037221 */ /* 0x000fe20000000000 */
[----:B------:R-:W-:-:S02]  /*10340*/  FADD R10, R47, R10 ;  /* 0x0000000a2f0a7221 */ /* 0x000fc40000000000 */
[----:B------:R-:W2:Y:S01]  /*10350*/  LDL.LU R0, [R1+0x1bc] ;  /* 0x0001bc0001007983 */ /* 0x000ea20000300800 */
[----:B------:R-:W-:-:S03]  /*10360*/  FADD R11, R32, R11 ;  /* 0x0000000b200b7221 */ /* 0x000fc60000000000 */
[----:B------:R-:W2:Y:S04]  /*10370*/  LDL.LU R2, [R1+0x1c0] ;  /* 0x0001c00001027983 */ /* 0x000ea80000300800 */
[----:B------:R0:W-:Y:S01]  /*10380*/  STL [R1+0x154], R3 ;  /* 0x0001540301007387 */ /* 0x0001e20000100800 */
[----:B------:R-:W-:Y:S01]  /*10390*/  FADD R12, R33, R12 ;  /* 0x0000000c210c7221 */ /* 0x000fe20000000000 */
[----:B------:R-:W-:Y:S02]  /*103a0*/  FADD R35, R34, R35 ;  /* 0x0000002322237221 */ /* 0x000fe40000000000 */
[----:B0-----:R-:W2:Y:S04]  /*103b0*/  LDL.LU R3, [R1+0x1c4] ;  /* 0x0001c40001037983 */ /* 0x001ea80000300800 */
[----:B------:R-:W2:Y:S04]  /*103c0*/  LDL.LU R47, [R1+0x54c] ;  /* 0x00054c00012f7983 */ /* 0x000ea80000300800 */
        /* <DEDUP_REMOVED lines=17> */
[----:B------:R-:W-:Y:S01]  /*104e0*/  FADD R29, R28, R29 ;  /* 0x0000001d1c1d7221 */ /* 0x000fe20000000000 */
[----:B------:R-:W-:-:S02]  /*104f0*/  FADD R30, R224, R30 ;  /* 0x0000001ee01e7221 */ /* 0x000fc40000000000 */
[----:B0-----:R-:W2:Y:S04]  /*10500*/  LDL.LU R37, [R1+0x534] ;  /* 0x0005340001257983 */ /* 0x001ea80000300800 */
[----:B------:R-:W2:Y:S04]  /*10510*/  LDL.LU R38, [R1+0x530] ;  /* 0x0005300001267983 */ /* 0x000ea80000300800 */
[----:B------:R0:W-:Y:S04]  /*10520*/  STL [R1+0x16c], R39 ;  /* 0x00016c2701007387 */ /* 0x0001e80000100800 */
        /* <DEDUP_REMOVED lines=10> */
[----:B------:R0:W-:Y:S01]  /*105d0*/  STL [R1+0x17c], R30 ;  /* 0x00017c1e01007387 */ /* 0x0001e20000100800 */
[----:B---3--:R-:W-:-:S03]  /*105e0*/  FADD R31, R225, R31 ;  /* 0x0000001fe11f7221 */ /* 0x008fc60000000000 */
[----:B0-----:R-:W3:Y:S04]  /*105f0*/  LDL.LU R30, [R1+0x510] ;  /* 0x00051000011e7983 */ /* 0x001ee80000300800 */
[----:B------:R-:W3:Y:S04]  /*10600*/  LDL.LU R224, [R1+0x1b8] ;  /* 0x0001b80001e07983 */ /* 0x000ee80000300800 */
[----:B------:R0:W-:Y:S01]  /*10610*/  STL [R1+0x180], R31 ;  /* 0x0001801f01007387 */ /* 0x0001e20000100800 */
[----:B----4-:R-:W-:-:S03]  /*10620*/  FADD R9, R226, R9 ;  /* 0x00000009e2097221 */ /* 0x010fc60000000000 */
[----:B0-----:R-:W4:Y:S04]  /*10630*/  LDL.LU R31, [R1+0x50c] ;  /* 0x00050c00011f7983 */ /* 0x001f280000300800 */
[----:B------:R-:W4:Y:S04]  /*10640*/  LDL.LU R225, [R1+0x1b4] ;  /* 0x0001b40001e17983 */ /* 0x000f280000300800 */
[----:B------:R0:W-:Y:S01]  /*10650*/  STL [R1+0x184], R9 ;  /* 0x0001840901007387 */ /* 0x0001e20000100800 */
[----:B--2---:R-:W-:-:S03]  /*10660*/  FADD R8, R227, R8 ;  /* 0x00000008e3087221 */ /* 0x004fc60000000000 */
[----:B0-----:R0:W5:Y:S04]  /*10670*/  LDL.LU R9, [R1+0x508] ;  /* 0x0005080001097983 */ /* 0x0011680000300800 */
[----:B------:R-:W2:Y:S04]  /*10680*/  LDL.LU R226, [R1+0x1b0] ;  /* 0x0001b00001e27983 */ /* 0x000ea80000300800 */
[----:B------:R1:W-:Y:S01]  /*10690*/  STL [R1+0x188], R8 ;  /* 0x0001880801007387 */ /* 0x0003e20000100800 */
[----:B------:R-:W-:-:S03]  /*106a0*/  FADD R7, R228, R7 ;  /* 0x00000007e4077221 */ /* 0x000fc60000000000 */
[----:B-1----:R0:W5:Y:S04]  /*106b0*/  LDL.LU R8, [R1+0x504] ;  /* 0x0005040001087983 */ /* 0x0021680000300800 */
        /* <DEDUP_REMOVED lines=13> */
[----:B------:R1:W-:Y:S04]  /*10790*/  STL [R1+0x198], R4 ;  /* 0x0001980401007387 */ /* 0x0003e80000100800 */
[----:B-1----:R0:W5:Y:S04]  /*107a0*/  LDL.LU R4, [R1+0x4f4] ;  /* 0x0004f40001047983 */ /* 0x0021680000300800 */
[----:B------:R-:W2:Y:S01]  /*107b0*/  LDL.LU R231, [R1+0x19c] ;  /* 0x00019c0001e77983 */ /* 0x000ea20000300800 */
[----:B------:R-:W-:Y:S01]  /*107c0*/  FADD R3, R210, R3 ;  /* 0x00000003d2037221 */ /* 0x000fe20000000000 */
[----:B------:R-:W-:Y:S01]  /*107d0*/  FADD R0, R208, R0 ;  /* 0x00000000d0007221 */ /* 0x000fe20000000000 */
[----:B------:R-:W-:Y:S01]  /*107e0*/  FADD R2, R209, R2 ;  /* 0x00000002d1027221 */ /* 0x000fe20000000000 */
[----:B---3--:R-:W-:Y:S01]  /*107f0*/  FADD R224, R223, R224 ;  /* 0x000000e0dfe07221 */ /* 0x008fe20000000000 */
[----:B----4-:R-:W-:Y:S01]  /*10800*/  FADD R225, R222, R225 ;  /* 0x000000e1dee17221 */ /* 0x010fe20000000000 */
[----:B--2---:R-:W-:Y:S01]  /*10810*/  FADD R226, R221, R226 ;  /* 0x000000e2dde27221 */ /* 0x004fe20000000000 */
[----:B------:R-:W-:Y:S01]  /*10820*/  FADD R227, R220, R227 ;  /* 0x000000e3dce37221 */ /* 0x000fe20000000000 */
[----:B------:R-:W-:Y:S01]  /*10830*/  FADD R228, R219, R228 ;  /* 0x000000e4dbe47221 */ /* 0x000fe20000000000 */
[----:B------:R-:W-:Y:S01]  /*10840*/  FADD R229, R218, R229 ;  /* 0x000000e5dae57221 */ /* 0x000fe20000000000 */
[----:B------:R-:W-:Y:S01]  /*10850*/  FADD R230, R217, R230 ;  /* 0x000000e6d9e67221 */ /* 0x000fe20000000000 */
[----:B------:R-:W-:-:S05]  /*10860*/  FADD R231, R216, R231 ;  /* 0x000000e7d8e77221 */ /* 0x000fca0000000000 */
        /* <DEDUP_REMOVED lines=10> */
[----:B-1----:R-:W2:Y:S04]  /*10910*/  LDL.LU R3, [R1+0x1d4] ;  /* 0x0001d40001037983 */ /* 0x002ea80000300800 */
[----:B------:R1:W-:Y:S04]  /*10920*/  STL [R1+0x1c0], R2 ;  /* 0x0001c00201007387 */ /* 0x0003e80000100800 */
[----:B-1----:R-:W3:Y:S04]  /*10930*/  LDL.LU R2, [R1+0x1d8] ;  /* 0x0001d80001027983 */ /* 0x002ee80000300800 */
[----:B------:R-:W4:Y:S01]  /*10940*/  LDL.LU R0, [R1+0x1dc] ;  /* 0x0001dc0001007983 */ /* 0x000f220000300800 */
[----:B------:R-:W-:Y:S01]  /*10950*/  FADD R10, R211, R10 ;  /* 0x0000000ad30a7221 */ /* 0x000fe20000000000 */
[----:B------:R-:W-:Y:S01]  /*10960*/  FADD R11, R212, R11 ;  /* 0x0000000bd40b7221 */ /* 0x000fe20000000000 */
[----:B------:R-:W-:-:S03]  /*10970*/  FADD R12, R213, R12 ;  /* 0x0000000cd50c7221 */ /* 0x000fc60000000000 */
[----:B------:R1:W-:Y:S04]  /*10980*/  STL [R1+0x1c8], R10 ;  /* 0x0001c80a01007387 */ /* 0x0003e80000100800 */
[----:B------:R-:W4:Y:S04]  /*10990*/  LDL.LU R213, [R1+0x1ec] ;  /* 0x0001ec0001d57983 */ /* 0x000f280000300800 */
[----:B------:R0:W-:Y:S04]  /*109a0*/  STL [R1+0x1cc], R11 ;  /* 0x0001cc0b01007387 */ /* 0x0001e80000100800 */
[----:B------:R-:W4:Y:S04]  /*109b0*/  LDL.LU R212, [R1+0x1f0] ;  /* 0x0001f00001d47983 */ /* 0x000f280000300800 */
[----:B------:R-:W4:Y:S04]  /*109c0*/  LDL.LU R211, [R1+0x1f4] ;  /* 0x0001f40001d37983 */ /* 0x000f280000300800 */
[----:B------:R0:W-:Y:S04]  /*109d0*/  STL [R1+0x1d0], R12 ;  /* 0x0001d00c01007387 */ /* 0x0001e80000100800 */
        /* <DEDUP_REMOVED lines=20> */
[----:B0-----:R-:W4:Y:S04]  /*10b20*/  LDL.LU R11, [R1+0x248] ;  /* 0x00024800010b7983 */ /* 0x001f280000300800 */
[----:B------:R-:W4:Y:S01]  /*10b30*/  LDL.LU R12, [R1+0x24c] ;  /* 0x00024c00010c7983 */ /* 0x000f220000300800 */
[----:B--2---:R-:W-:-:S05]  /*10b40*/  FADD R3, R214, R3 ;  /* 0x00000003d6037221 */ /* 0x004fca0000000000 */
[----:B------:R0:W-:Y:S01]  /*10b50*/  STL [R1+0x1d4], R3 ;  /* 0x0001d40301007387 */ /* 0x0001e20000100800 */
[----:B---3--:R-:W-:-:S03]  /*10b60*/  FADD R2, R215, R2 ;  /* 0x00000002d7027221 */ /* 0x008fc60000000000 */
[----:B0-----:R0:W5:Y:S01]  /*10b70*/  LDL.LU R3, [R1+0x4f0] ;  /* 0x0004f00001037983 */ /* 0x0011620000300800 */
[----:B----4-:R-:W-:-:S03]  /*10b80*/  FADD R0, R200, R0 ;  /* 0x00000000c8007221 */ /* 0x010fc60000000000 */
[----:B------:R-:W2:Y:S04]  /*10b90*/  LDL.LU R214, [R1+0x1e8] ;  /* 0x0001e80001d67983 */ /* 0x000ea80000300800 */
[----:B------:R1:W-:Y:S04]  /*10ba0*/  STL [R1+0x1d8], R2 ;  /* 0x0001d80201007387 */ /* 0x0003e80000100800 */
[----:B-1----:R0:W5:Y:S04]  /*10bb0*/  LDL.LU R2, [R1+0x4ec] ;  /* 0x0004ec0001027983 */ /* 0x0021680000300800 */
[----:B------:R-:W3:Y:S04]  /*10bc0*/  LDL.LU R215, [R1+0x1e4] ;  /* 0x0001e40001d77983 */ /* 0x000ee80000300800 */
[----:B------:R1:W-:Y:S04]  /*10bd0*/  STL [R1+0x1dc], R0 ;  /* 0x0001dc0001007387 */ /* 0x0003e80000100800 */
[----:B-1----:R0:W5:Y:S04]  /*10be0*/  LDL.LU R0, [R1+0x4e8] ;  /* 0x0004e80001007983 */ /* 0x0021680000300800 */
[----:B------:R-:W4:Y:S01]  /*10bf0*/  LDL.LU R200, [R1+0x1e0] ;  /* 0x0001e00001c87983 */ /* 0x000f220000300800 */
[----:B------:R-:W-:Y:S01]  /*10c00*/  FADD R213, R204, R213 ;  /* 0x000000d5ccd57221 */ /* 0x000fe20000000000 */
        /* <DEDUP_REMOVED lines=24> */
[----:B--2---:R-:W-:Y:S01]  /*10d90*/  FADD R214, R203, R214 ;  /* 0x000000d6cbd67221 */ /* 0x004fe20000000000 */
[----:B---3--:R-:W-:Y:S01]  /*10da0*/  FADD R215, R202, R215 ;  /* 0x000000d7cad77221 */ /* 0x008fe20000000000 */
[----:B----4-:R-:W-:-:S05]  /*10db0*/  FADD R200, R201, R200 ;  /* 0x000000c8c9c87221 */ /* 0x010fca0000000000 */
        /* <DEDUP_REMOVED lines=25> */
[----:B------:R-:W4:Y:S04]  /*10f50*/  LDL.LU R203, [R1+0x250] ;  /* 0x0002500001cb7983 */ /* 0x000f280000300800 */
[----:B------:R0:W-:Y:S04]  /*10f60*/  STL [R1+0x244], R10 ;  /* 0x0002440a01007387 */ /* 0x0001e80000100800 */
[----:B------:R-:W4:Y:S04]  /*10f70*/  LDL.LU R202, [R1+0x254] ;  /* 0x0002540001ca7983 */ /* 0x000f280000300800 */
[----:B------:R0:W-:Y:S04]  /*10f80*/  STL [R1+0x248], R11 ;  /* 0x0002480b01007387 */ /* 0x0001e80000100800 */
[----:B------:R-:W4:Y:S04]  /*10f90*/  LDL.LU R201, [R1+0x258] ;  /* 0x0002580001c97983 */ /* 0x000f280000300800 */
[----:B------:R0:W-:Y:S04]  /*10fa0*/  STL [R1+0x24c], R12 ;  /* 0x00024c0c01007387 */ /* 0x0001e80000100800 */
[----:B-1----:R-:W4:Y:S04]  /*10fb0*/  LDL.LU R200, [R1+0x25c] ;  /* 0x00025c0001c87983 */ /* 0x002f280000300800 */
[----:B--2---:R-:W2:Y:S04]  /*10fc0*/  LDL.LU R215, [R1+0x260] ;  /* 0x0002600001d77983 */ /* 0x004ea80000300800 */
[----:B---3--:R-:W3:Y:S04]  /*10fd0*/  LDL.LU R214, [R1+0x264] ;  /* 0x0002640001d67983 */ /* 0x008ee80000300800 */
[----:B----4-:R-:W4:Y:S04]  /*10fe0*/  LDL.LU R213, [R1+0x268] ;  /* 0x0002680001d57983 */ /* 0x010f280000300800 */
        /* <DEDUP_REMOVED lines=24> */
[----:B------:R-:W-:Y:S01]  /*11170*/  FADD R203, R181, R203 ;  /* 0x000000cbb5cb7221 */ /* 0x000fe20000000000 */
[----:B------:R-:W-:-:S04]  /*11180*/  FADD R202, R182, R202 ;  /* 0x000000cab6ca7221 */ /* 0x000fc80000000000 */
[----:B------:R0:W-:Y:S01]  /*11190*/  STL [R1+0x250], R203 ;  /* 0x000250cb01007387 */ /* 0x0001e20000100800 */
[----:B------:R-:W-:-:S03]  /*111a0*/  FADD R201, R183, R201 ;  /* 0x000000c9b7c97221 */ /* 0x000fc60000000000 */
[----:B------:R1:W-:Y:S01]  /*111b0*/  STL [R1+0x254], R202 ;  /* 0x000254ca01007387 */ /* 0x0003e20000100800 */
[----:B------:R-:W-:-:S03]  /*111c0*/  FADD R200, R168, R200 ;  /* 0x000000c8a8c87221 */ /* 0x000fc60000000000 */
        /* <DEDUP_REMOVED lines=57> */
[----:B------:R-:W4:Y:S04]  /*11560*/  LDL.LU R201, [R1+0x2d4] ;  /* 0x0002d40001c97983 */ /* 0x000f280000300800 */
[----:B------:R1:W-:Y:S04]  /*11570*/  STL [R1+0x2c8], R12 ;  /* 0x0002c80c01007387 */ /* 0x0003e80000100800 */
[----:B--2---:R-:W2:Y:S04]  /*11580*/  LDL.LU R200, [R1+0x2d8] ;  /* 0x0002d80001c87983 */ /* 0x004ea80000300800 */
        /* <DEDUP_REMOVED lines=27> */
[----:B------:R-:W-:Y:S01]  /*11740*/  FADD R203, R148, R203 ;  /* 0x000000cb94cb7221 */ /* 0x000fe20000000000 */
[----:B------:R-:W-:-:S04]  /*11750*/  FADD R202, R149, R202 ;  /* 0x000000ca95ca7221 */ /* 0x000fc80000000000 */
        /* <DEDUP_REMOVED lines=334> */
[----:B------:R-:W-:Y:S01]  /*12c40*/  FADD R11, R30, R11 ;  /* 0x0000000b1e0b7221 */ /* 0x000fe20000000000 */
[----:B------:R-:W-:-:S05]  /*12c50*/  FADD R12, R12, R31 ;  /* 0x0000001f0c0c7221 */ /* 0x000fca0000000000 */
[----:B------:R0:W-:Y:S04]  /*12c60*/  STL [R1+0x4b8], R12 ;  /* 0x0004b80c01007387 */ /* 0x0001e80000100800 */
[----:B------:R0:W-:Y:S04]  /*12c70*/  STL [R1+0x4b0], R10 ;  /* 0x0004b00a01007387 */ /* 0x0001e80000100800 */
[----:B------:R0:W-:Y:S02]  /*12c80*/  STL [R1+0x4b4], R11 ;  /* 0x0004b40b01007387 */ /* 0x0001e40000100800 */
.L_x_32:
[----:B0-----:R0:W5:Y:S01]  /*12c90*/  LDL R11, [R1+0x4dc] ;  /* 0x0004dc00010b7983 */ /* 0x0011620000100800 */
[----:B------:R-:W2:Y:S02]  /*12ca0*/  LDC R10, c[0x0][0x28c] ;  /* 0x0000a300ff0a7b82 */ /* 0x000ea40000000800 */
[----:B--2---:R-:W-:-:S13]  /*12cb0*/  ISETP.GE.AND P0, PT, R10, 0x1, PT ;  /* 0x000000010a00780c */ /* 0x004fda0003f06270 */
[----:B0-----:R-:W-:Y:S05]  /*12cc0*/  @!P0 BRA `(.L_x_33) ;  /* 0x0000000000688947 */ /* 0x001fea0003800000 */
[----:B------:R-:W-:-:S06]  /*12cd0*/  UISETP.NE.AND UP0, UPT, UR59, 0x3, UPT ;  /* 0x000000033b00788c */ /* 0x000fcc000bf05270 */
[----:B------:R-:W-:-:S13]  /*12ce0*/  PLOP3.LUT P0, PT, PT, PT, UP0, 0x80, 0x0 ;  /* 0x000000000000781c */ /* 0x000fda0003f0f008 */
[----:B------:R-:W-:Y:S05]  /*12cf0*/  @!P0 BRA `(.L_x_34) ;  /* 0x0000000000048947 */ /* 0x000fea0003800000 */
[----:B------:R-:W-:Y:S01]  /*12d00*/  BPT.TRAP 0x1 ;  /* 0x000000040000795c */ /* 0x000fe20000300000 */
.L_x_34:
[----:B------:R-:W2:Y:S01]  /*12d10*/  LDL R10, [R1+0x4bc] ;  /* 0x0004bc00010a7983 */ /* 0x000ea20000100800 */
[----:B------:R-:W-:Y:S01]  /*12d20*/  BSSY B0, `(.L_x_35) ;  /* 0x0000010000007945 */ /* 0x000fe20003800000 */
[----:B--2---:R-:W-:-:S13]  /*12d30*/  ISETP.NE.AND P0, PT, R10, RZ, PT ;  /* 0x000000ff0a00720c */ /* 0x004fda0003f05270 */
[----:B------:R-:W-:Y:S05]  /*12d40*/  @!P0 BRA `(.L_x_36) ;  /* 0x0000000000348947 */ /* 0x000fea0003800000 */
[----:B------:R-:W2:Y:S01]  /*12d50*/  LDL R12, [R1+0x4c4] ;  /* 0x0004c400010c7983 */ /* 0x000ea20000100800 */
[----:B-----5:R-:W-:-:S13]  /*12d60*/  R2UR UR6, R11 ;  /* 0x000000000b0672ca */ /* 0x020fda00000e0000 */
[----:B------:R-:W-:-:S04]  /*12d70*/  UISETP.LT.AND UP0, UPT, UR6, 0x1, UPT ;  /* 0x000000010600788c */ /* 0x000fc8000bf01270 */
[----:B------:R-:W-:-:S04]  /*12d80*/  USEL UR8, UR6, 0x1, UP0 ;  /* 0x0000000106087887 */ /* 0x000fc80008000000 */
[----:B------:R-:W-:-:S04]  /*12d90*/  UIADD3 UR8, UR61, UR6, -UR8 ;  /* 0x000000063d087290 */ /* 0x000fc8000fffe808 */
[----:B------:R-:W-:-:S04]  /*12da0*/  UIMAD.WIDE.U32 UR6, UR8, -0x55555555, URZ ;  /* 0xaaaaaaab080678a5 */ /* 0x000fc8000f8e003f */
[----:B------:R-:W-:-:S04]  /*12db0*/  USHF.R.U32.HI UR6, URZ, 0x2, UR7 ;  /* 0x000000023f067899 */ /* 0x000fc80008011607 */
[----:B------:R-:W-:-:S04]  /*12dc0*/  UIMAD UR8, UR6, -0x6, UR8 ;  /* 0xfffffffa060878a4 */ /* 0x000fc8000f8e0208 */
[----:B------:R-:W-:-:S04]  /*12dd0*/  ULEA UR8, UR8, UR55, 0x3 ;  /* 0x0000003708087291 */ /* 0x000fc8000f8e183f */
[----:B------:R-:W-:-:S06]  /*12de0*/  UIADD3 UR8, UR8, 0x30, URZ ;  /* 0x0000003008087890 */ /* 0x000fcc000fffe03f */
[----:B------:R-:W-:-:S05]  /*12df0*/  IMAD.U32 R10, RZ, RZ, UR8 ;  /* 0x00000008ff0a7e24 */ /* 0x000fca000f8e00ff */
[----:B--2---:R-:W-:-:S04]  /*12e00*/  PRMT R10, R12, 0x654, R10 ;  /* 0x000006540c0a7816 */ /* 0x004fc8000000000a */
[----:B------:R0:W-:Y:S03]  /*12e10*/  SYNCS.ARRIVE.TRANS64.RED.A1T0 RZ, [R10+URZ], RZ ;  /* 0x000000ff0aff79a7 */ /* 0x0001e6000810043f */
.L_x_36:
[----:B------:R-:W-:Y:S05]  /*12e20*/  BSYNC B0 ;  /* 0x0000000000007941 */ /* 0x000fea0003800000 */
.L_x_35:
[----:B------:R-:W-:-:S06]  /*12e30*/  UISETP.GT.U32.AND UP0, UPT, UR60, 0x1, UPT ;  /* 0x000000013c00788c */ /* 0x000fcc000bf04070 */
[----:B------:R-:W-:-:S13]  /*12e40*/  PLOP3.LUT P0, PT, PT, PT, UP0, 0x80, 0x0 ;  /* 0x000000000000781c */ /* 0x000fda0003f0f008 */
[----:B------:R-:W-:Y:S05]  /*12e50*/  @P0 BRA `(.L_x_33) ;  /* 0x0000000000040947 */ /* 0x000fea0003800000 */
[----:B------:R-:W-:Y:S01]  /*12e60*/  BPT.TRAP 0x1 ;  /* 0x000000040000795c */ /* 0x000fe20000300000 */
.L_x_33:
[----:B0-----:R-:W2:Y:S01]  /*12e70*/  LDL.LU R10, [R1+0x4d8] ;  /* 0x0004d800010a7983 */ /* 0x001ea20000300800 */
[----:B------:R-:W0:Y:S01]  /*12e80*/  LDC R25, c[0x0][0x288] ;  /* 0x0000a200ff197b82 */ /* 0x000e220000000800 */
[----:B-----5:R-:W-:Y:S01]  /*12e90*/  R2UR UR14, R11 ;  /* 0x000000000b0e72ca */ /* 0x020fe200000e0000 */
[----:B------:R-:W-:Y:S01]  /*12ea0*/  ULDC UR6, c[0x0][0x284] ;  /* 0x0000a10000067ab9 */ /* 0x000fe20000000800 */
[----:B------:R-:W3:Y:S01]  /*12eb0*/  LDL.LU R24, [R1+0x4cc] ;  /* 0x0004cc0001187983 */ /* 0x000ee20000300800 */
[----:B------:R-:W-:-:S03]  /*12ec0*/  ULDC.64 UR10, c[0x0][0x5d0] ;  /* 0x00017400000a7ab9 */ /* 0x000fc60000000a00 */
[----:B------:R-:W4:Y:S04]  /*12ed0*/  LDL.LU R29, [R1+0x4c8] ;  /* 0x0004c800011d7983 */ /* 0x000f280000300800 */
[----:B------:R-:W4:Y:S01]  /*12ee0*/  LDL R31, [R1+0x4c0] ;  /* 0x0004c000011f7983 */ /* 0x000f220000100800 */
[----:B------:R-:W-:Y:S02]  /*12ef0*/  IMAD.MOV.U32 R206, RZ, RZ, -0x1 ;  /* 0xffffffffffce7424 */ /* 0x000fe400078e00ff */
[----:B------:R-:W-:Y:S01]  /*12f00*/  UISETP.GE.U32.AND UP1, UPT, UR14, 0x6, UPT ;  /* 0x000000060e00788c */ /* 0x000fe2000bf26070 */
[----:B------:R-:W1:Y:S01]  /*12f10*/  S2R R32, SR_TID.X ;  /* 0x0000000000207919 */ /* 0x000e620000002100 */
[----:B------:R-:W-:-:S04]  /*12f20*/  UIADD3 UR61, UR14, UR61, URZ ;  /* 0x0000003d0e3d7290 */ /* 0x000fc8000fffe03f */
[----:B------:R-:W-:-:S04]  /*12f30*/  UISETP.GT.U32.AND UP0, UPT, UR61, 0x5, UPT ;  /* 0x000000053d00788c */ /* 0x000fc8000bf04070 */
[----:B------:R-:W-:Y:S01]  /*12f40*/  UISETP.LT.U32.AND UP0, UPT, UR14, 0x6, UP0 ;  /* 0x000000060e00788c */ /* 0x000fe20008701070 */
[--C-:B-1----:R-:W-:Y:S02]  /*12f50*/  SHF.R.U32.HI R11, RZ, 0x2, R32.reuse ;  /* 0x00000002ff0b7819 */ /* 0x102fe40000011620 */
[----:B------:R-:W-:Y:S02]  /*12f60*/  LOP3.LUT R12, R32, 0x60, RZ, 0xc0, !PT ;  /* 0x00000060200c7812 */ /* 0x000fe400078ec0ff */
[----:B------:R-:W-:Y:S02]  /*12f70*/  SHF.R.U32.HI R26, RZ, 0x7, R32 ;  /* 0x00000007ff1a7819 */ /* 0x000fe40000011620 */
[----:B------:R-:W-:Y:S02]  /*12f80*/  LOP3.LUT R11, R11, 0x7, RZ, 0xc0, !PT ;  /* 0x000000070b0b7812 */ /* 0x000fe400078ec0ff */
[----:B------:R-:W-:Y:S02]  /*12f90*/  SHF.R.U32.HI R12, RZ, 0x1, R12 ;  /* 0x00000001ff0c7819 */ /* 0x000fe4000001160c */
[----:B------:R-:W-:-:S02]  /*12fa0*/  LOP3.LUT R26, R26, 0x1, RZ, 0xc0, !PT ;  /* 0x000000011a1a7812 */ /* 0x000fc400078ec0ff */
[----:B------:R-:W-:-:S03]  /*12fb0*/  LOP3.LUT R27, R32, 0x3, RZ, 0xc0, !PT ;  /* 0x00000003201b7812 */ /* 0x000fc600078ec0ff */
[----:B------:R-:W-:Y:S02]  /*12fc0*/  IMAD.SHL.U32 R30, R26, 0x40, RZ ;  /* 0x000000401a1e7824 */ /* 0x000fe400078e00ff */
[----:B0-----:R-:W-:-:S03]  /*12fd0*/  IMAD R27, R27, -0x2, R25 ;  /* 0xfffffffe1b1b7824 */ /* 0x001fc600078e0219 */
[--C-:B------:R-:W-:Y:S02]  /*12fe0*/  LOP3.LUT R30, R30, 0x40, R11.reuse, 0xe2, !PT ;  /* 0x000000401e1e7812 */ /* 0x100fe400078ee20b */
[----:B--2---:R-:W-:Y:S02]  /*12ff0*/  R2UR UR12, R10 ;  /* 0x000000000a0c72ca */ /* 0x004fe400000e0000 */
[----:B------:R-:W-:Y:S01]  /*13000*/  IADD3 R10, RZ, -R12, -R11 ;  /* 0x8000000cff0a7210 */ /* 0x000fe20007ffe80b */
[----:B---3--:R-:W-:-:S04]  /*13010*/  IMAD R24, R24, 0xb0, RZ ;  /* 0x000000b018187824 */ /* 0x008fc800078e02ff */
[----:B------:R-:W-:Y:S02]  /*13020*/  IMAD R26, R26, -0x40, R10 ;  /* 0xffffffc01a1a7824 */ /* 0x000fe400078e020a */
[C---:B----4-:R-:W-:Y:S01]  /*13030*/  IMAD R10, R29.reuse, 0x180, RZ ;  /* 0x000001801d0a7824 */ /* 0x050fe200078e02ff */
[----:B------:R-:W-:Y:S01]  /*13040*/  ISETP.GE.AND P0, PT, R24, R25, PT ;  /* 0x000000191800720c */ /* 0x000fe20003f06270 */
[----:B------:R-:W-:Y:S01]  /*13050*/  IMAD.WIDE R54, R29, 0x180, RZ ;  /* 0x000001801d367825 */ /* 0x000fe200078e02ff */
[----:B------:R-:W-:Y:S02]  /*13060*/  R2UR UR13, R31 ;  /* 0x000000001f0d72ca */ /* 0x000fe400000e0000 */
[----:B------:R-:W-:Y:S01]  /*13070*/  IADD3 R26, -R10, UR6, R26 ;  /* 0x000000060a1a7c10 */ /* 0x000fe2000fffe11a */
[----:B------:R-:W-:Y:S01]  /*13080*/  IMAD.SHL.U32 R25, R32, 0x2, RZ ;  /* 0x0000000220197824 */ /* 0x000fe200078e00ff */
[----:B------:R-:W-:Y:S01]  /*13090*/  ISETP.GE.OR P0, PT, R10, UR6, P0 ;  /* 0x000000060a007c0c */ /* 0x000fe20008706670 */
[----:B------:R-:W-:Y:S01]  /*130a0*/  @UP1 UIMAD.WIDE.U32 UR6, UR61, -0x55555555, URZ ;  /* 0xaaaaaaab3d0618a5 */ /* 0x000fe2000f8e003f */
[----:B------:R-:W-:Y:S01]  /*130b0*/  LOP3.LUT R30, R54, R30, R12, 0xfe, !PT ;  /* 0x0000001e361e7212 */ /* 0x000fe200078efe0c */
[----:B------:R-:W-:Y:S01]  /*130c0*/  IMAD.IADD R27, R27, 0x1, -R24 ;  /* 0x000000011b1b7824 */ /* 0x000fe200078e0a18 */
[----:B------:R-:W-:Y:S01]  /*130d0*/  LOP3.LUT R24, R24, 0x6, R25, 0xf8, !PT ;  /* 0x0000000618187812 */ /* 0x000fe200078ef819 */
[----:B------:R-:W-:Y:S01]  /*130e0*/  @UP1 USHF.R.U32.HI UR6, URZ, 0x2, UR7 ;  /* 0x000000023f061899 */ /* 0x000fe20008011607 */
[----:B------:R-:W-:Y:S01]  /*130f0*/  IMAD.U32 R10, RZ, RZ, UR10 ;  /* 0x0000000aff0a7e24 */ /* 0x000fe2000f8e00ff */
[----:B------:R-:W-:Y:S01]  /*13100*/  USEL UR7, URZ, 0x1, !UP0 ;  /* 0x000000013f077887 */ /* 0x000fe2000c000000 */
[----:B------:R-:W-:Y:S01]  /*13110*/  SHF.R.S32.HI R25, RZ, 0x1f, R24 ;  /* 0x0000001fff197819 */ /* 0x000fe20000011418 */
[----:B------:R-:W-:-:S02]  /*13120*/  USHF.R.S32.HI UR9, URZ, 0x1f, UR13 ;  /* 0x0000001f3f097899 */ /* 0x000fc4000801140d */
[----:B------:R-:W-:Y:S02]  /*13130*/  ULOP3.LUT UR12, UR12, UR7, URZ, 0x3c, !UPT ;  /* 0x000000070c0c7292 */ /* 0x000fe4000f8e3c3f */
[----:B------:R-:W-:Y:S01]  /*13140*/  UIMAD UR8, UR9, UR10, URZ ;  /* 0x0000000a090872a4 */ /* 0x000fe2000f8e023f */
[----:B------:R-:W-:Y:S01]  /*13150*/  IMAD.WIDE.U32 R10, R10, UR13, R24 ;  /* 0x0000000d0a0a7c25 */ /* 0x000fe2000f8e0018 */
[----:B------:R-:W-:Y:S02]  /*13160*/  @UP1 ULOP3.LUT UR12, UR12, 0x1, UR6, 0x78, !UPT ;  /* 0x000000010c0c1892 */ /* 0x000fe4000f8e7806 */
[----:B------:R-:W-:-:S03]  /*13170*/  UIMAD UR8, UR13, UR11, UR8 ;  /* 0x0000000b0d0872a4 */ /* 0x000fc6000f8e0208 */
[----:B------:R-:W-:Y:S01]  /*13180*/  ULDC.64 UR10, c[0x0][0x5c8] ;  /* 0x00017200000a7ab9 */ /* 0x000fe20000000a00 */
[----:B------:R-:W-:Y:S02]  /*13190*/  IMAD.U32 R12, RZ, RZ, UR12 ;  /* 0x0000000cff0c7e24 */ /* 0x000fe4000f8e00ff */
[----:B------:R-:W-:Y:S02]  /*131a0*/  VIADD R11, R11, UR8 ;  /* 0x000000080b0b7c36 */ /* 0x000fe40008000000 */
[----:B------:R-:W-:Y:S01]  /*131b0*/  IMAD R29, R55, UR10, RZ ;  /* 0x0000000a371d7c24 */ /* 0x000fe2000f8e02ff */
[----:B------:R0:W-:Y:S01]  /*131c0*/  STL [R1+0x4d8], R12 ;  /* 0x0004d80c01007387 */ /* 0x0001e20000100800 */
[----:B------:R-:W-:-:S04]  /*131d0*/  IMAD.WIDE.U32 R10, R30, UR10, R10 ;  /* 0x0000000a1e0a7c25 */ /* 0x000fc8000f8e000a */
[----:B------:R-:W-:Y:S01]  /*131e0*/  IMAD R29, R30, UR11, R29 ;  /* 0x0000000b1e1d7c24 */ /* 0x000fe2000f8e021d */
[----:B------:R-:W-:Y:S06]  /*131f0*/  @P0 BRA `(.L_x_37) ;  /* 0x000001c800c40947 */ /* 0x000fec0003800000 */
[----:B------:R-:W-:Y:S01]  /*13200*/  FSETP.NEU.AND P0, PT, RZ, UR5, PT ;  /* 0x00000005ff007c0b */ /* 0x000fe2000bf0d000 */
[----:B------:R-:W-:Y:S01]  /*13210*/  BSSY B0, `(.L_x_37) ;  /* 0x0001caf000007945 */ /* 0x000fe20003800000 */
[----:B------:R-:W-:-:S11]  /*13220*/  IMAD.IADD R29, R11, 0x1, R29 ;  /* 0x000000010b1d7824 */ /* 0x000fd600078e021d */
[----:B------:R-:W-:Y:S05]  /*13230*/  @!P0 BRA `(.L_x_38) ;  /* 0x00000114006c8947 */ /* 0x000fea0003800000 */
[----:B------:R-:W-:Y:S01]  /*13240*/  ISETP.GE.AND P2, PT, R26, 0x9, PT ;  /* 0x000000091a00780c */ /* 0x000fe20003f46270 */
[----:B------:R-:W-:Y:S01]  /*13250*/  ULDC.64 UR6, c[0x0][0x5b8] ;  /* 0x00016e0000067ab9 */ /* 0x000fe20000000a00 */
[----:B------:R-:W-:Y:S01]  /*13260*/  R2UR UR8, R31 ;  /* 0x000000001f0872ca */ /* 0x000fe200000e0000 */
[----:B------:R-:W2:Y:S01]  /*13270*/  LDL.LU R58, [R1+0xe0] ;  /* 0x0000e000013a7983 */ /* 0x000ea20000300800 */
[C---:B------:R-:W-:Y:S01]  /*13280*/  ISETP.LT.OR P0, PT, R27.reuse, 0x1, !P2 ;  /* 0x000000011b00780c */ /* 0x040fe20005701670 */
[----:B0-----:R-:W-:Y:S01]  /*13290*/  IMAD.U32 R12, RZ, RZ, UR6 ;  /* 0x00000006ff0c7e24 */ /* 0x001fe2000f8e00ff */
[C---:B------:R-:W-:Y:S01]  /*132a0*/  ISETP.LT.OR P5, PT, R27.reuse, 0x2, !P2 ;  /* 0x000000021b00780c */ /* 0x040fe200057a1670 */
[----:B------:R-:W-:Y:S01]  /*132b0*/  UIMAD UR6, UR9, UR6, URZ ;  /* 0x00000006090672a4 */ /* 0x000fe2000f8e023f */
[----:B------:R-:W-:Y:S02]  /*132c0*/  ISETP.LT.OR P3, PT, R27, 0x9, !P2 ;  /* 0x000000091b00780c */ /* 0x000fe40005761670 */
[----:B------:R-:W-:-:S05]  /*132d0*/  LOP3.LUT R28, R28, 0xfffffffb, RZ, 0xc0, !PT ;  /* 0xfffffffb1c1c7812 */ /* 0x000fca00078ec0ff */
[----:B------:R-:W-:Y:S02]  /*132e0*/  UIMAD UR6, UR8, UR7, UR6 ;  /* 0x00000007080672a4 */ /* 0x000fe4000f8e0206 */
[----:B------:R-:W-:Y:S01]  /*132f0*/  IMAD.WIDE.U32 R24, R12, UR8, R24 ;  /* 0x000000080c187c25 */ /* 0x000fe2000f8e0018 */
[----:B------:R-:W0:Y:S01]  /*13300*/  @!P0 LDC.64 R36, c[0x0][0x5c0] ;  /* 0x00017000ff248b82 */ /* 0x000e220000000a00 */
[----:B------:R-:W-:Y:S02]  /*13310*/  ULDC.64 UR8, c[0x0][0x5a8] ;  /* 0x00016a0000087ab9 */ /* 0x000fe40000000a00 */
[----:B------:R-:W-:-:S05]  /*13320*/  @P3 LOP3.LUT R28, R28, 0x4, RZ, 0xfc, !PT ;  /* 0x000000041c1c3812 */ /* 0x000fca00078efcff */
[----:B------:R-:W1:Y:S01]  /*13330*/  @!P5 LDC.64 R34, c[0x0][0x5c0] ;  /* 0x00017000ff22db82 */ /* 0x000e620000000a00 */
[----:B------:R-:W-:-:S04]  /*13340*/  LOP3.LUT R28, R28, 0xfffffffd, RZ, 0xc0, !PT ;  /* 0xfffffffd1c1c7812 */ /* 0x000fc800078ec0ff */
[----:B------:R-:W-:-:S03]  /*13350*/  @P2 LOP3.LUT R28, R28, 0x2, RZ, 0xfc, !PT ;  /* 0x000000021c1c2812 */ /* 0x000fc600078efcff */
[----:B------:R-:W3:Y:S01]  /*13360*/  @!P3 LDC.64 R32, c[0x0][0x5c0] ;  /* 0x00017000ff20bb82 */ /* 0x000ee20000000a00 */
[----:B0-----:R-:W-:-:S04]  /*13370*/  @!P0 IADD3 R36, P1, P4, R10, R36, R3 ;  /* 0x000000240a248210 */ /* 0x001fc80007c3e003 */
[----:B------:R-:W-:Y:S02]  /*13380*/  @!P0 IADD3.X R37, R29, R37, R4, P1, P4 ;  /* 0x000000251d258210 */ /* 0x000fe40000fe8404 */
[----:B-1----:R-:W-:-:S04]  /*13390*/  @!P5 IADD3 R40, P1, P4, R10, R34, R3 ;  /* 0x000000220a28d210 */ /* 0x002fc80007c3e003 */
[----:B------:R-:W-:Y:S02]  /*133a0*/  @!P5 IADD3.X R41, R29, R35, R4, P1, P4 ;  /* 0x000000231d29d210 */ /* 0x000fe40000fe8404 */
[----:B---3--:R-:W-:-:S04]  /*133b0*/  @!P3 IADD3 R42, P1, P4, R10, R32, R3 ;  /* 0x000000200a2ab210 */ /* 0x008fc80007c3e003 */
[----:B------:R-:W-:Y:S02]  /*133c0*/  @!P3 IADD3.X R43, R29, R33, R4, P1, P4 ;  /* 0x000000211d2bb210 */ /* 0x000fe40000fe8404 */
[----:B------:R-:W-:Y:S02]  /*133d0*/  ISETP.LT.OR P4, PT, R27, 0xa, !P2 ;  /* 0x0000000a1b00780c */ /* 0x000fe40005781670 */
[----:B------:R-:W-:-:S11]  /*133e0*/  ISETP.GE.AND P3, PT, R26, 0x1, PT ;  /* 0x000000011a00780c */ /* 0x000fd60003f66270 */
[----:B------:R-:W0:Y:S02]  /*133f0*/  @!P4 LDC.64 R32, c[0x0][0x5c0] ;  /* 0x00017000ff20cb82 */ /* 0x000e240000000a00 */
[----:B0-----:R-:W-:Y:S01]  /*13400*/  @!P4 IADD3 R44, P1, P6, R10, R32, R3 ;  /* 0x000000200a2cc210 */ /* 0x001fe20007e3e003 */
[----:B------:R-:W-:-:S03]  /*13410*/  IMAD.MOV.U32 R32, RZ, RZ, R24 ;  /* 0x000000ffff207224 */ /* 0x000fc600078e0018 */
[----:B------:R-:W-:Y:S01]  /*13420*/  @!P4 IADD3.X R45, R29, R33, R4, P1, P6 ;  /* 0x000000211d2dc210 */ /* 0x000fe20000fec404 */
[----:B------:R-:W-:Y:S01]  /*13430*/  VIADD R33, R25, UR6 ;  /* 0x0000000619217c36 */ /* 0x000fe20008000000 */
[----:B------:R-:W-:Y:S02]  /*13440*/  ULDC.64 UR6, c[0x0][0x5b0] ;  /* 0x00016c0000067ab9 */ /* 0x000fe40000000a00 */
[----:B------:R-:W-:Y:S02]  /*13450*/  IMAD R12, R55, UR6, RZ ;  /* 0x00000006370c7c24 */ /* 0x000fe4000f8e02ff */
[----:B------:R-:W-:-:S04]  /*13460*/  IMAD.WIDE.U32 R24, R30, UR6, R32 ;  /* 0x000000061e187c25 */ /* 0x000fc8000f8e0020 */
[----:B------:R-:W-:Y:S01]  /*13470*/  IMAD R12, R30, UR7, R12 ;  /* 0x000000071e0c7c24 */ /* 0x000fe2000f8e020c */
[----:B------:R-:W-:-:S04]  /*13480*/  IADD3 R24, P1, R24, UR8, RZ ;  /* 0x0000000818187c10 */ /* 0x000fc8000ff3e0ff */
[--C-:B------:R-:W-:Y:S02]  /*13490*/  IADD3.X R25, R25, UR9, R12.reuse, P1, !PT ;  /* 0x0000000919197c10 */ /* 0x100fe40008ffe40c */
[----:B------:R-:W-:Y:S02]  /*134a0*/  ISETP.LT.OR P1, PT, R27, 0x1, !P3 ;  /* 0x000000011b00780c */ /* 0x000fe40005f21670 */
[----:B------:R-:W-:-:S11]  /*134b0*/  PRMT R12, RZ, 0x7610, R12 ;  /* 0x00007610ff0c7816 */ /* 0x000fd6000000000c */
[----:B------:R-:W3:Y:S02]  /*134c0*/  @!P1 LDG.E.U8 R12, desc[UR52][R24.64] ;  /* 0x00000034180c9981 */ /* 0x000ee4000c1e1100 */
[----:B---3--:R-:W-:-:S04]  /*134d0*/  LOP3.LUT R12, R12, 0xff, RZ, 0xc0, !PT ;  /* 0x000000ff0c0c7812 */ /* 0x008fc800078ec0ff */
[----:B------:R-:W-:-:S05]  /*134e0*/  F2FP.F16.E4M3.UNPACK_B R12, R12 ;  /* 0x0000000cff0c723e */ /* 0x000fca00020006ff */
[----:B------:R-:W-:-:S05]  /*134f0*/  HADD2.F32 R12, -RZ, R12.H0_H0 ;  /* 0x2000000cff0c7230 */ /* 0x000fca0000004100 */
[----:B------:R-:W-:-:S04]  /*13500*/  FMUL R12, R12, UR5 ;  /* 0x000000050c0c7c20 */ /* 0x000fc80008400000 */
[----:B------:R-:W-:Y:S02]  /*13510*/  FFMA R31, R13, UR4, R12 ;  /* 0x000000040d1f7c23 */ /* 0x000fe4000800000c */
[----:B------:R-:W0:Y:S03]  /*13520*/  @!P1 LDC.64 R12, c[0x0][0x5c0] ;  /* 0x00017000ff0c9b82 */ /* 0x000e260000000a00 */
[----:B------:R-:W-:Y:S02]  /*13530*/  F2FP.SATFINITE.E4M3.F32.PACK_AB_MERGE_C R31, RZ, R31, RZ ;  /* 0x0000001fff1f723e */ /* 0x000fe400048070ff */
[----:B0-----:R-:W-:-:S05]  /*13540*/  @!P1 IADD3 R12, P6, R10, R12, RZ ;  /* 0x0000000c0a0c9210 */ /* 0x001fca0007fde0ff */
[----:B------:R-:W-:-:S05]  /*13550*/  @!P1 IMAD.X R13, R29, 0x1, R13, P6 ;  /* 0x000000011d0d9824 */ /* 0x000fca00030e060d */
[----:B------:R0:W-:Y:S01]  /*13560*/  @!P1 STG.E.U8 desc[UR52][R12.64], R31 ;  /* 0x0000001f0c009986 */ /* 0x0001e2000c101134 */
[----:B------:R-:W-:Y:S02]  /*13570*/  ISETP.LT.OR P1, PT, R27, 0x2, !P3 ;  /* 0x000000021b00780c */ /* 0x000fe40005f21670 */
[----:B0-----:R-:W-:-:S11]  /*13580*/  PRMT R31, RZ, 0x7610, R31 ;  /* 0x00007610ff1f7816 */ /* 0x001fd6000000001f */
[----:B------:R-:W0:Y:S01]  /*13590*/  @!P1 LDC.64 R12, c[0x0][0x5c0] ;  /* 0x00017000ff0c9b82 */ /* 0x000e220000000a00 */
[----:B------:R-:W3:Y:S01]  /*135a0*/  @!P1 LDG.E.U8 R31, desc[UR52][R24.64+0x1] ;  /* 0x00000134181f9981 */ /* 0x000ee2000c1e1100 */
[----:B0-----:R-:W-:-:S05]  /*135b0*/  @!P1 IADD3 R12, P6, R10, R12, RZ ;  /* 0x0000000c0a0c9210 */ /* 0x001fca0007fde0ff */
[----:B------:R-:W-:Y:S01]  /*135c0*/  @!P1 IMAD.X R13, R29, 0x1, R13, P6 ;  /* 0x000000011d0d9824 */ /* 0x000fe200030e060d */
[----:B---3--:R-:W-:-:S04]  /*135d0*/  LOP3.LUT R31, R31, 0xff, RZ, 0xc0, !PT ;  /* 0x000000ff1f1f7812 */ /* 0x008fc800078ec0ff */
[----:B------:R-:W-:-:S05]  /*135e0*/  F2FP.F16.E4M3.UNPACK_B R31, R31 ;  /* 0x0000001fff1f723e */ /* 0x000fca00020006ff */
[----:B------:R-:W-:-:S05]  /*135f0*/  HADD2.F32 R31, -RZ, R31.H0_H0 ;  /* 0x2000001fff1f7230 */ /* 0x000fca0000004100 */
[----:B------:R-:W-:-:S04]  /*13600*/  FMUL R31, R31, UR5 ;  /* 0x000000051f1f7c20 */ /* 0x000fc80008400000 */
[----:B------:R-:W-:-:S05]  /*13610*/  FFMA R14, R14, UR4, R31 ;  /* 0x000000040e0e7c23 */ /* 0x000fca000800001f */
[----:B------:R-:W-:-:S05]  /*13620*/  F2FP.SATFINITE.E4M3.F32.PACK_AB_MERGE_C R14, RZ, R14, RZ ;  /* 0x0000000eff0e723e */ /* 0x000fca00048070ff */
[----:B------:R0:W-:Y:S02]  /*13630*/  @!P1 STG.E.U8 desc[UR52][R12.64+0x1], R14 ;  /* 0x0000010e0c009986 */ /* 0x0001e4000c101134 */
[----:B0-----:R-:W-:-:S05]  /*13640*/  IADD3 R12, P1, R30, 0x8, RZ ;  /* 0x000000081e0c7810 */ /* 0x001fca0007f3e0ff */
[----:B------:R-:W-:-:S04]  /*13650*/  IMAD.X R14, RZ, RZ, R55, P1 ;  /* 0x000000ffff0e7224 */ /* 0x000fc800008e0637 */
[----:B------:R-:W-:-:S04]  /*13660*/  IMAD R14, R14, UR6, RZ ;  /* 0x000000060e0e7c24 */ /* 0x000fc8000f8e02ff */
[C---:B------:R-:W-:Y:S02]  /*13670*/  IMAD R14, R12.reuse, UR7, R14 ;  /* 0x000000070c0e7c24 */ /* 0x040fe4000f8e020e */
[----:B------:R-:W-:-:S03]  /*13680*/  IMAD.WIDE.U32 R12, R12, UR6, R32 ;  /* 0x000000060c0c7c25 */ /* 0x000fc6000f8e0020 */
[----:B------:R-:W-:-:S04]  /*13690*/  IADD3 R12, P1, R12, UR8, RZ ;  /* 0x000000080c0c7c10 */ /* 0x000fc8000ff3e0ff */
[--C-:B------:R-:W-:Y:S02]  /*136a0*/  IADD3.X R13, R13, UR9, R14.reuse, P1, !PT ;  /* 0x000000090d0d7c10 */ /* 0x100fe40008ffe40e */
[----:B------:R-:W-:-:S06]  /*136b0*/  PRMT R14, RZ, 0x7610, R14 ;  /* 0x00007610ff0e7816 */ /* 0x000fcc000000000e */
[----:B------:R-:W3:Y:S01]  /*136c0*/  @!P0 LDG.E.U8 R14, desc[UR52][R12.64] ;  /* 0x000000340c0e8981 */ /* 0x000ee2000c1e1100 */
[----:B------:R-:W-:-:S04]  /*136d0*/  ISETP.GE.AND P2, PT, R26, 0x81, PT ;  /* 0x000000811a00780c */ /* 0x000fc80003f46270 */
[----:B------:R-:W-:Y:S02]  /*136e0*/  ISETP.LT.OR P1, PT, R27, 0x1, !P2 ;  /* 0x000000011b00780c */ /* 0x000fe40005721670 */
[----:B---3--:R-:W-:-:S04]  /*136f0*/  LOP3.LUT R14, R14, 0xff, RZ, 0xc0, !PT ;  /* 0x000000ff0e0e7812 */ /* 0x008fc800078ec0ff */
[----:B------:R-:W-:-:S05]  /*13700*/  F2FP.F16.E4M3.UNPACK_B R14, R14 ;  /* 0x0000000eff0e723e */ /* 0x000fca00020006ff */
[----:B------:R-:W-:-:S05]  /*13710*/  HADD2.F32 R14, -RZ, R14.H0_H0 ;  /* 0x2000000eff0e7230 */ /* 0x000fca0000004100 */
[----:B------:R-:W-:-:S04]  /*13720*/  FMUL R14, R14, UR5 ;  /* 0x000000050e0e7c20 */ /* 0x000fc80008400000 */
[----:B------:R-:W-:Y:S02]  /*13730*/  FFMA R31, R15, UR4, R14 ;  /* 0x000000040f1f7c23 */ /* 0x000fe4000800000e */
[----:B------:R-:W0:Y:S03]  /*13740*/  @!P1 LDC.64 R14, c[0x0][0x5c0] ;  /* 0x00017000ff0e9b82 */ /* 0x000e260000000a00 */
[----:B------:R-:W-:-:S05]  /*13750*/  F2FP.SATFINITE.E4M3.F32.PACK_AB_MERGE_C R31, RZ, R31, RZ ;  /* 0x0000001fff1f723e */ /* 0x000fca00048070ff */
[----:B------:R-:W-:Y:S01]  /*13760*/  @!P0 STG.E.U8 desc[UR52][R36.64], R31 ;  /* 0x0000001f24008986 */ /* 0x000fe2000c101134 */
[----:B------:R-:W-:Y:S02]  /*13770*/  ISETP.LT.OR P0, PT, R27, 0x2, !P2 ;  /* 0x000000021b00780c */ /* 0x000fe40005701670 */
[----:B0-----:R-:W-:-:S04]  /*13780*/  @!P1 IADD3 R38, P3, P6, R10, R14, R7 ;  /* 0x0000000e0a269210 */ /* 0x001fc80007e7e007 */
[----:B------:R-:W-:-:S07]  /*13790*/  @!P1 IADD3.X R39, R29, R15, R6, P3, P6 ;  /* 0x0000000f1d279210 */ /* 0x000fce0001fec406 */
[----:B------:R-:W0:Y:S02]  /*137a0*/  @!P0 LDC.64 R14, c[0x0][0x5c0] ;  /* 0x00017000ff0e8b82 */ /* 0x000e240000000a00 */
[----:B0-----:R-:W-:Y:S02]  /*137b0*/  @!P0 IADD3 R34, P3, P6, R10, R14, R7 ;  /* 0x0000000e0a228210 */ /* 0x001fe40007e7e007 */
[----:B------:R-:W-:-:S06]  /*137c0*/  PRMT R14, RZ, 0x7610, R14 ;  /* 0x00007610ff0e7816 */ /* 0x000fcc000000000e */
[----:B------:R-:W3:Y:S01]  /*137d0*/  @!P5 LDG.E.U8 R14, desc[UR52][R12.64+0x1] ;  /* 0x000001340c0ed981 */ /* 0x000ee2000c1e1100 */
[----:B------:R-:W-:Y:S02]  /*137e0*/  @!P0 IADD3.X R35, R29, R15, R6, P3, P6 ;  /* 0x0000000f1d238210 */ /* 0x000fe40001fec406 */
        /* <DEDUP_REMOVED lines=8> */
[----:B------:R0:W-:Y:S02]  /*13870*/  @!P5 STG.E.U8 desc[UR52][R40.64+0x1], R16 ;  /* 0x000001102800d986 */ /* 0x0001e4000c101134 */
[----:B0-----:R-:W-:-:S04]  /*13880*/  @!P3 IADD3 R40, P5, P6, R10, R14, R7 ;  /* 0x0000000e0a28b210 */ /* 0x001fc80007ebe007 */
[----:B------:R-:W-:Y:S02]  /*13890*/  @!P3 IADD3.X R41, R29, R15, R6, P5, P6 ;  /* 0x0000000f1d29b210 */ /* 0x000fe40002fec406 */
[----:B------:R-:W-:-:S04]  /*138a0*/  ISETP.GE.AND P6, PT, R26, 0x1, PT ;  /* 0x000000011a00780c */ /* 0x000fc80003fc6270 */
[----:B------:R-:W-:Y:S02]  /*138b0*/  ISETP.LT.OR P5, PT, R27, 0x9, !P6 ;  /* 0x000000091b00780c */ /* 0x000fe400077a1670 */
[----:B------:R-:W-:-:S11]  /*138c0*/  PRMT R14, RZ, 0x7610, R14 ;  /* 0x00007610ff0e7816 */ /* 0x000fd6000000000e */
[----:B------:R-:W3:Y:S01]  /*138d0*/  @!P5 LDG.E.U8 R14, desc[UR52][R24.64+0x8] ;  /* 0x00000834180ed981 */ /* 0x000ee2000c1e1100 */
[----:B------:R-:W-:Y:S02]  /*138e0*/  PRMT R16, RZ, 0x7610, R16 ;  /* 0x00007610ff107816 */ /* 0x000fe40000000010 */
        /* <DEDUP_REMOVED lines=8> */
[----:B------:R-:W-:Y:S01]  /*13970*/  @!P5 IMAD.X R15, R29, 0x1, R15, P6 ;  /* 0x000000011d0fd824 */ /* 0x000fe200030e060f */
[----:B------:R-:W-:-:S04]  /*13980*/  ISETP.GE.AND P6, PT, R26, 0x1, PT ;  /* 0x000000011a00780c */ /* 0x000fc80003fc6270 */
[----:B------:R0:W-:Y:S01]  /*13990*/  @!P5 STG.E.U8 desc[UR52][R14.64+0x8], R17 ;  /* 0x000008110e00d986 */ /* 0x0001e2000c101134 */
[----:B------:R-:W-:-:S13]  /*139a0*/  ISETP.LT.OR P5, PT, R27, 0xa, !P6 ;  /* 0x0000000a1b00780c */ /* 0x000fda00077a1670 */
[----:B------:R-:W3:Y:S01]  /*139b0*/  @!P5 LDG.E.U8 R16, desc[UR52][R24.64+0x9] ;  /* 0x000009341810d981 */ /* 0x000ee2000c1e1100 */
[----:B0-----:R-:W0:Y:S01]  /*139c0*/  @!P5 LDC.64 R14, c[0x0][0x5c0] ;  /* 0x00017000ff0edb82 */ /* 0x001e220000000a00 */
[----:B------:R-:W-:Y:S02]  /*139d0*/  ISETP.LT.OR P2, PT, R27, 0xa, !P2 ;  /* 0x0000000a1b00780c */ /* 0x000fe40005741670 */
[----:B0-----:R-:W-:-:S05]  /*139e0*/  @!P5 IADD3 R14, P6, R10, R14, RZ ;  /* 0x0000000e0a0ed210 */ /* 0x001fca0007fde0ff */
[----:B------:R-:W-:Y:S01]  /*139f0*/  @!P5 IMAD.X R15, R29, 0x1, R15, P6 ;  /* 0x000000011d0fd824 */ /* 0x000fe200030e060f */
[----:B------:R-:W-:-:S04]  /*13a00*/  LOP3.LUT R0, R0, 0xfffffffd, RZ, 0xc0, !PT ;  /* 0xfffffffd00007812 */ /* 0x000fc800078ec0ff */
[----:B------:R-:W-:Y:S02]  /*13a10*/  @P3 LOP3.LUT R0, R0, 0x2, RZ, 0xfc, !PT ;  /* 0x0000000200003812 */ /* 0x000fe400078efcff */
[----:B------:R-:W-:Y:S02]  /*13a20*/  LOP3.LUT P3, RZ, R28, 0x4, RZ, 0xc0, !PT ;  /* 0x000000041cff7812 */ /* 0x000fe4000786c0ff */
[----:B---3--:R-:W-:-:S04]  /*13a30*/  LOP3.LUT R16, R16, 0xff, RZ, 0xc0, !PT ;  /* 0x000000ff10107812 */ /* 0x008fc800078ec0ff */
[----:B------:R-:W-:-:S05]  /*13a40*/  F2FP.F16.E4M3.UNPACK_B R16, R16 ;  /* 0x00000010ff10723e */ /* 0x000fca00020006ff */
[----:B------:R-:W-:-:S05]  /*13a50*/  HADD2.F32 R16, -RZ, R16.H0_H0 ;  /* 0x20000010ff107230 */ /* 0x000fca0000004100 */
[----:B------:R-:W-:-:S04]  /*13a60*/  FMUL R16, R16, UR5 ;  /* 0x0000000510107c20 */ /* 0x000fc80008400000 */
[----:B------:R-:W-:-:S05]  /*13a70*/  FFMA R18, R18, UR4, R16 ;  /* 0x0000000412127c23 */ /* 0x000fca0008000010 */
[----:B------:R-:W-:-:S05]  /*13a80*/  F2FP.SATFINITE.E4M3.F32.PACK_AB_MERGE_C R18, RZ, R18, RZ ;  /* 0x00000012ff12723e */ /* 0x000fca00048070ff */
[----:B------:R0:W-:Y:S02]  /*13a90*/  @!P5 STG.E.U8 desc[UR52][R14.64+0x9], R18 ;  /* 0x000009120e00d986 */ /* 0x0001e4000c101134 */
[----:B0-----:R-:W0:Y:S02]  /*13aa0*/  @!P2 LDC.64 R14, c[0x0][0x5c0] ;  /* 0x00017000ff0eab82 */ /* 0x001e240000000a00 */
[----:B0-----:R-:W-:Y:S02]  /*13ab0*/  @!P2 IADD3 R36, P5, P6, R10, R14, R7 ;  /* 0x0000000e0a24a210 */ /* 0x001fe40007ebe007 */
[----:B------:R-:W-:-:S06]  /*13ac0*/  PRMT R14, RZ, 0x7610, R14 ;  /* 0x00007610ff0e7816 */ /* 0x000fcc000000000e */
[----:B------:R-:W3:Y:S01]  /*13ad0*/  @!P3 LDG.E.U8 R14, desc[UR52][R12.64+0x8] ;  /* 0x000008340c0eb981 */ /* 0x000ee2000c1e1100 */
[----:B------:R-:W-:Y:S02]  /*13ae0*/  LOP3.LUT R0, R0, 0xfffffffe, RZ, 0xc0, !PT ;  /* 0xfffffffe00007812 */ /* 0x000fe400078ec0ff */
[----:B------:R-:W-:Y:S02]  /*13af0*/  @!P2 IADD3.X R37, R29, R15, R6, P5, P6 ;  /* 0x0000000f1d25a210 */ /* 0x000fe40002fec406 */
[----:B------:R-:W-:Y:S02]  /*13b00*/  @P2 LOP3.LUT R0, R0, 0x1, RZ, 0xfc, !PT ;  /* 0x0000000100002812 */ /* 0x000fe400078efcff */
[----:B------:R-:W-:-:S04]  /*13b10*/  ISETP.GE.AND P2, PT, R26, 0x101, PT ;  /* 0x000001011a00780c */ /* 0x000fc80003f46270 */
[----:B------:R-:W-:Y:S02]  /*13b20*/  ISETP.LT.OR P2, PT, R27, 0x1, !P2 ;  /* 0x000000011b00780c */ /* 0x000fe40005741670 */
[----:B---3--:R-:W-:-:S04]  /*13b30*/  LOP3.LUT R14, R14, 0xff, RZ, 0xc0, !PT ;  /* 0x000000ff0e0e7812 */ /* 0x008fc800078ec0ff */
[----:B------:R-:W-:-:S05]  /*13b40*/  F2FP.F16.E4M3.UNPACK_B R14, R14 ;  /* 0x0000000eff0e723e */ /* 0x000fca00020006ff */
[----:B------:R-:W-:-:S05]  /*13b50*/  HADD2.F32 R14, -RZ, R14.H0_H0 ;  /* 0x2000000eff0e7230 */ /* 0x000fca0000004100 */
[----:B------:R-:W-:-:S04]  /*13b60*/  FMUL R14, R14, UR5 ;  /* 0x000000050e0e7c20 */ /* 0x000fc80008400000 */
[----:B------:R-:W-:Y:S02]  /*13b70*/  FFMA R19, R19, UR4, R14 ;  /* 0x0000000413137c23 */ /* 0x000fe4000800000e */
[----:B------:R-:W0:Y:S02]  /*13b80*/  @!P2 LDC.64 R14, c[0x0][0x5c0] ;  /* 0x00017000ff0eab82 */ /* 0x000e240000000a00 */
[----:B0-----:R-:W-:-:S04]  /*13b90*/  @!P2 IADD3 R46, P5, P6, R10, R14, R9 ;  /* 0x0000000e0a2ea210 */ /* 0x001fc80007ebe009 */
[----:B------:R-:W-:Y:S02]  /*13ba0*/  @!P2 IADD3.X R47, R29, R15, R8, P5, P6 ;  /* 0x0000000f1d2fa210 */ /* 0x000fe40002fec408 */
[----:B------:R-:W-:-:S04]  /*13bb0*/  ISETP.GE.AND P6, PT, R26, 0x101, PT ;  /* 0x000001011a00780c */ /* 0x000fc80003fc6270 */
[----:B------:R-:W-:-:S13]  /*13bc0*/  ISETP.LT.OR P5, PT, R27, 0x2, !P6 ;  /* 0x000000021b00780c */ /* 0x000fda00077a1670 */
[----:B------:R-:W0:Y:S01]  /*13bd0*/  @!P5 LDC.64 R14, c[0x0][0x5c0] ;  /* 0x00017000ff0edb82 */ /* 0x000e220000000a00 */
[----:B------:R-:W-:-:S05]  /*13be0*/  F2FP.SATFINITE.E4M3.F32.PACK_AB_MERGE_C R19, RZ, R19, RZ ;  /* 0x00000013ff13723e */ /* 0x000fca00048070ff */
[----:B------:R0:W-:Y:S02]  /*13bf0*/  @!P3 STG.E.U8 desc[UR52][R42.64+0x8], R19 ;  /* 0x000008132a00b986 */ /* 0x0001e4000c101134 */
[----:B0-----:R-:W-:Y:S02]  /*13c00*/  @!P5 IADD3 R42, P3, P6, R10, R14, R9 ;  /* 0x0000000e0a2ad210 */ /* 0x001fe40007e7e009 */
[----:B------:R-:W-:-:S06]  /*13c10*/  PRMT R14, RZ, 0x7610, R14 ;  /* 0x00007610ff0e7816 */ /* 0x000fcc000000000e */
[----:B------:R-:W3:Y:S01]  /*13c20*/  @!P4 LDG.E.U8 R14, desc[UR52][R12.64+0x9] ;  /* 0x000009340c0ec981 */ /* 0x000ee2000c1e1100 */
[----:B------:R-:W-:Y:S02]  /*13c30*/  @!P5 IADD3.X R43, R29, R15, R8, P3, P6 ;  /* 0x0000000f1d2bd210 */ /* 0x000fe40001fec408 */
[----:B---3--:R-:W-:-:S04]  /*13c40*/  LOP3.LUT R14, R14, 0xff, RZ, 0xc0, !PT ;  /* 0x000000ff0e0e7812 */ /* 0x008fc800078ec0ff */
[----:B------:R-:W-:-:S05]  /*13c50*/  F2FP.F16.E4M3.UNPACK_B R14, R14 ;  /* 0x0000000eff0e723e */ /* 0x000fca00020006ff */
[----:B------:R-:W-:-:S05]  /*13c60*/  HADD2.F32 R14, -RZ, R14.H0_H0 ;  /* 0x2000000eff0e7230 */ /* 0x000fca0000004100 */
[----:B------:R-:W-:-:S04]  /*13c70*/  FMUL R14, R14, UR5 ;  /* 0x000000050e0e7c20 */ /* 0x000fc80008400000 */
[----:B------:R-:W-:Y:S01]  /*13c80*/  FFMA R20, R20, UR4, R14 ;  /* 0x0000000414147c23 */ /* 0x000fe2000800000e */
[----:B------:R-:W-:-:S05]  /*13c90*/  IADD3 R14, P3, R30, 0x80, RZ ;  /* 0x000000801e0e7810 */ /* 0x000fca0007f7e0ff */
[----:B------:R-:W-:-:S04]  /*13ca0*/  IMAD.X R16, RZ, RZ, R55, P3 ;  /* 0x000000ffff107224 */ /* 0x000fc800018e0637 */
[----:B------:R-:W-:-:S04]  /*13cb0*/  IMAD R16, R16, UR6, RZ ;  /* 0x0000000610107c24 */ /* 0x000fc8000f8e02ff */
[C---:B------:R-:W-:Y:S02]  /*13cc0*/  IMAD R16, R14.reuse, UR7, R16 ;  /* 0x000000070e107c24 */ /* 0x040fe4000f8e0210 */
[----:B------:R-:W-:-:S03]  /*13cd0*/  IMAD.WIDE.U32 R14, R14, UR6, R32 ;  /* 0x000000060e0e7c25 */ /* 0x000fc6000f8e0020 */
[----:B------:R-:W-:Y:S02]  /*13ce0*/  IADD3 R14, P3, R14, UR8, RZ ;  /* 0x000000080e0e7c10 */ /* 0x000fe4000ff7e0ff */
[----:B------:R-:W-:Y:S02]  /*13cf0*/  F2FP.SATFINITE.E4M3.F32.PACK_AB_MERGE_C R20, RZ, R20, RZ ;  /* 0x00000014ff14723e */ /* 0x000fe400048070ff */
[--C-:B------:R-:W-:Y:S02]  /*13d00*/  IADD3.X R15, R15, UR9, R16.reuse, P3, !PT ;  /* 0x000000090f0f7c10 */ /* 0x100fe40009ffe410 */
[----:B------:R-:W-:Y:S01]  /*13d10*/  PRMT R16, RZ, 0x7610, R16 ;  /* 0x00007610ff107816 */ /* 0x000fe20000000010 */
[----:B------:R0:W-:Y:S05]  /*13d20*/  @!P4 STG.E.U8 desc[UR52][R44.64+0x9], R20 ;  /* 0x000009142c00c986 */ /* 0x0001ea000c101134 */
[----:B------:R-:W3:Y:S01]  /*13d30*/  @!P1 LDG.E.U8 R16, desc[UR52][R14.64] ;  /* 0x000000340e109981 */ /* 0x000ee2000c1e1100 */
[----:B------:R-:W-:-:S04]  /*13d40*/  LOP3.LUT R0, R0, 0xfffffff7, RZ, 0xc0, !PT ;  /* 0xfffffff700007812 */ /* 0x000fc800078ec0ff */
[----:B------:R-:W-:Y:S02]  /*13d50*/  @P2 LOP3.LUT R0, R0, 0x8, RZ, 0xfc, !PT ;  /* 0x0000000800002812 */ /* 0x000fe400078efcff */
[C---:B------:R-:W-:Y:S02]  /*13d60*/  LOP3.LUT P2, RZ, R28.reuse, 0x2, RZ, 0xc0, !PT ;  /* 0x000000021cff7812 */ /* 0x040fe4000784c0ff */
[----:B------:R-:W-:-:S04]  /*13d70*/  LOP3.LUT R28, R28, 0xfffffffe, RZ, 0xc0, !PT ;  /* 0xfffffffe1c1c7812 */ /* 0x000fc800078ec0ff */
        /* <DEDUP_REMOVED lines=11> */
[----:B0-----:R-:W-:Y:S02]  /*13e30*/  @!P6 IADD3 R44, P3, P4, R10, R16, R9 ;  /* 0x000000100a2ce210 */ /* 0x001fe40007c7e009 */
[----:B------:R-:W-:-:S06]  /*13e40*/  PRMT R16, RZ, 0x7610, R16 ;  /* 0x00007610ff107816 */ /* 0x000fcc0000000010 */
[----:B------:R-:W3:Y:S01]  /*13e50*/  @!P0 LDG.E.U8 R16, desc[UR52][R14.64+0x1] ;  /* 0x000001340e108981 */ /* 0x000ee2000c1e1100 */
[----:B------:R-:W-:Y:S02]  /*13e60*/  ISETP.GE.AND P1, PT, R26, 0x89, PT ;  /* 0x000000891a00780c */ /* 0x000fe40003f26270 */
[----:B------:R-:W-:Y:S02]  /*13e70*/  @!P6 IADD3.X R45, R29, R17, R8, P3, P4 ;  /* 0x000000111d2de210 */ /* 0x000fe40001fe8408 */
[----:B------:R-:W-:Y:S02]  /*13e80*/  ISETP.LT.OR P3, PT, R27, 0x1, !P1 ;  /* 0x000000011b00780c */ /* 0x000fe40004f61670 */
[----:B------:R-:W-:-:S04]  /*13e90*/  LOP3.LUT R0, R0, 0xffffffef, RZ, 0xc0, !PT ;  /* 0xffffffef00007812 */ /* 0x000fc800078ec0ff */
[----:B------:R-:W-:-:S07]  /*13ea0*/  @P6 LOP3.LUT R0, R0, 0x10, RZ, 0xfc, !PT ;  /* 0x0000001000006812 */ /* 0x000fce00078efcff */
[----:B------:R-:W-:Y:S02]  /*13eb0*/  @!P3 IADD3 R20, P4, P6, R3, R10, R7 ;  /* 0x0000000a0314b210 */ /* 0x000fe40007e9e007 */
        /* <DEDUP_REMOVED lines=13> */
[----:B------:R-:W-:Y:S02]  /*13f90*/  IADD3.X R17, R17, UR9, R18, P0, !PT ;  /* 0x0000000911117c10 */ /* 0x000fe400087fe412 */
[----:B------:R-:W0:Y:S02]  /*13fa0*/  @!P3 LDC.64 R18, c[0x0][0x5c0] ;  /* 0x00017000ff12bb82 */ /* 0x000e240000000a00 */
[----:B0-----:R-:W-:Y:S02]  /*13fb0*/  @!P3 IADD3 R18, P0, R20, R18, RZ ;  /* 0x000000121412b210 */ /* 0x001fe40007f1e0ff */
[----:B------:R-:W-:-:S06]  /*13fc0*/  PRMT R20, RZ, 0x7610, R20 ;  /* 0x00007610ff147816 */ /* 0x000fcc0000000014 */
[----:B------:R-:W3:Y:S01]  /*13fd0*/  @!P3 LDG.E.U8 R20, desc[UR52][R16.64] ;  /* 0x000000341014b981 */ /* 0x000ee2000c1e1100 */
[----:B------:R-:W-:Y:S02]  /*13fe0*/  ISETP.LT.OR P5, PT, R27, 0xa, !P5 ;  /* 0x0000000a1b00780c */ /* 0x000fe40006fa1670 */
[----:B------:R-:W-:-:S05]  /*13ff0*/  @!P3 IADD3.X R21, R4, R29, R6, P4, P6 ;  /* 0x0000001d0415b210 */ /* 0x000fca00027ec406 */
[----:B------:R-:W-:Y:S01]  /*14000*/  @!P3 IMAD.X R19, R21, 0x1, R19, P0 ;  /* 0x000000011513b824 */ /* 0x000fe200000e0613 */
[----:B------:R-:W-:-:S13]  /*14010*/  ISETP.LT.OR P0, PT, R27, 0x2, !P1 ;  /* 0x000000021b00780c */ /* 0x000fda0004f01670 */
[----:B------:R-:W-:-:S04]  /*14020*/  @!P0 IADD3 R31, P4, P6, R3, R10, R7 ;  /* 0x0000000a031f8210 */ /* 0x000fc80007e9e007 */
[----:B------:R-:W-:Y:S02]  /*14030*/  @!P0 IADD3.X R38, R4, R29, R6, P4, P6 ;  /* 0x0000001d04268210 */ /* 0x000fe400027ec406 */
[----:B---3--:R-:W-:-:S04]  /*14040*/  LOP3.LUT R20, R20, 0xff, RZ, 0xc0, !PT ;  /* 0x000000ff14147812 */ /* 0x008fc800078ec0ff */
[----:B------:R-:W-:-:S05]  /*14050*/  F2FP.F16.E4M3.UNPACK_B R20, R20 ;  /* 0x00000014ff14723e */ /* 0x000fca00020006ff */
[----:B------:R-:W-:-:S05]  /*14060*/  HADD2.F32 R20, -RZ, R20.H0_H0 ;  /* 0x20000014ff147230 */ /* 0x000fca0000004100 */
[----:B------:R-:W-:-:S04]  /*14070*/  FMUL R20, R20, UR5 ;  /* 0x0000000514147c20 */ /* 0x000fc80008400000 */
[----:B------:R-:W-:Y:S01]  /*14080*/  FFMA R23, R23, UR4, R20 ;  /* 0x0000000417177c23 */ /* 0x000fe20008000014 */
[----:B------:R-:W-:Y:S01]  /*14090*/  LOP3.LUT R0, R0, 0xfffffffb, RZ, 0xc0, !PT ;  /* 0xfffffffb00007812 */ /* 0x000fe200078ec0ff */
[----:B------:R-:W0:Y:S03]  /*140a0*/  @!P0 LDC.64 R20, c[0x0][0x5c0] ;  /* 0x00017000ff148b82 */ /* 0x000e260000000a00 */
[----:B------:R-:W-:-:S05]  /*140b0*/  F2FP.SATFINITE.E4M3.F32.PACK_AB_MERGE_C R23, RZ, R23, RZ ;  /* 0x00000017ff17723e */ /* 0x000fca00048070ff */
[----:B------:R1:W-:Y:S02]  /*140c0*/  @!P3 STG.E.U8 desc[UR52][R18.64], R23 ;  /* 0x000000171200b986 */ /* 0x0003e4000c101134 */
[----:B-1----:R-:W1:Y:S02]  /*140d0*/  @!P5 LDC.64 R18, c[0x0][0x5c0] ;  /* 0x00017000ff12db82 */ /* 0x002e640000000a00 */
[----:B-1----:R-:W-:Y:S02]  /*140e0*/  @!P5 IADD3 R34, P4, P6, R10, R18, R9 ;  /* 0x000000120a22d210 */ /* 0x002fe40007e9e009 */
[----:B------:R-:W-:-:S06]  /*140f0*/  PRMT R18, RZ, 0x7610, R18 ;  /* 0x00007610ff127816 */ /* 0x000fcc0000000012 */
[----:B------:R-:W3:Y:S01]  /*14100*/  @!P0 LDG.E.U8 R18, desc[UR52][R16.64+0x1] ;  /* 0x0000013410128981 */ /* 0x000ee2000c1e1100 */
[----:B------:R-:W-:Y:S02]  /*14110*/  @P5 LOP3.LUT R0, R0, 0x4, RZ, 0xfc, !PT ;  /* 0x0000000400005812 */ /* 0x000fe400078efcff */
[----:B------:R-:W-:Y:S02]  /*14120*/  @!P5 IADD3.X R35, R29, R19, R8, P4, P6 ;  /* 0x000000131d23d210 */ /* 0x000fe400027ec408 */
[----:B------:R-:W-:Y:S02]  /*14130*/  ISETP.LT.OR P5, PT, R27, 0x11, !P2 ;  /* 0x000000111b00780c */ /* 0x000fe400057a1670 */
[----:B0-----:R-:W-:Y:S02]  /*14140*/  @!P0 IADD3 R20, P3, R31, R20, RZ ;  /* 0x000000141f148210 */ /* 0x001fe40007f7e0ff */
[----:B------:R-:W-:-:S03]  /*14150*/  LOP3.LUT P4, RZ, R0, 0x2, RZ, 0xc0, !PT ;  /* 0x0000000200ff7812 */ /* 0x000fc6000788c0ff */
[----:B------:R-:W-:Y:S01]  /*14160*/  @!P0 IMAD.X R21, R38, 0x1, R21, P3 ;  /* 0x0000000126158824 */ /* 0x000fe200018e0615 */
[----:B---3--:R-:W-:-:S04]  /*14170*/  LOP3.LUT R18, R18, 0xff, RZ, 0xc0, !PT ;  /* 0x000000ff12127812 */ /* 0x008fc800078ec0ff */
[----:B------:R-:W-:-:S05]  /*14180*/  F2FP.F16.E4M3.UNPACK_B R18, R18 ;  /* 0x00000012ff12723e */ /* 0x000fca00020006ff */
[----:B------:R-:W-:-:S05]  /*14190*/  HADD2.F32 R18, -RZ, R18.H0_H0 ;  /* 0x20000012ff127230 */ /* 0x000fca0000004100 */
[----:B------:R-:W-:-:S04]  /*141a0*/  FMUL R18, R18, UR5 ;  /* 0x0000000512127c20 */ /* 0x000fc80008400000 */
[----:B------:R-:W-:Y:S02]  /*141b0*/  FFMA R232, R232, UR4, R18 ;  /* 0x00000004e8e87c23 */ /* 0x000fe40008000012 */
[----:B------:R-:W0:Y:S03]  /*141c0*/  @!P5 LDC.64 R18, c[0x0][0x5c0] ;  /* 0x00017000ff12db82 */ /* 0x000e260000000a00 */
[----:B------:R-:W-:-:S05]  /*141d0*/  F2FP.SATFINITE.E4M3.F32.PACK_AB_MERGE_C R232, RZ, R232, RZ ;  /* 0x000000e8ffe8723e */ /* 0x000fca00048070ff */
[----:B------:R1:W-:Y:S01]  /*141e0*/  @!P0 STG.E.U8 desc[UR52][R20.64+0x1], R232 ;  /* 0x000001e814008986 */ /* 0x0003e2000c101134 */
[----:B0-----:R-:W-:Y:S02]  /*141f0*/  @!P5 IADD3 R52, P0, P3, R10, R18, R3 ;  /* 0x000000120a34d210 */ /* 0x001fe40007b1e003 */
[----:B------:R-:W-:-:S06]  /*14200*/  PRMT R18, RZ, 0x7610, R18 ;  /* 0x00007610ff127816 */ /* 0x000fcc0000000012 */
[----:B------:R-:W3:Y:S01]  /*14210*/  @!P4 LDG.E.U8 R18, desc[UR52][R14.64+0x8] ;  /* 0x000008340e12c981 */ /* 0x000ee2000c1e1100 */
[----:B------:R-:W-:Y:S02]  /*14220*/  @!P5 IADD3.X R53, R29, R19, R4, P0, P3 ;  /* 0x000000131d35d210 */ /* 0x000fe400007e6404 */
[----:B------:R-:W-:Y:S02]  /*14230*/  ISETP.LT.OR P5, PT, R27, 0x12, !P2 ;  /* 0x000000121b00780c */ /* 0x000fe400057a1670 */
[----:B------:R-:W-:Y:S02]  /*14240*/  LOP3.LUT P6, RZ, R0, 0x1, RZ, 0xc0, !PT ;  /* 0x0000000100ff7812 */ /* 0x000fe400078cc0ff */
        /* <DEDUP_REMOVED lines=16> */
[----:B------:R-:W-:-:S13]  /*14350*/  ISETP.LT.OR P3, PT, R27, 0x9, !P1 ;  /* 0x000000091b00780c */ /* 0x000fda0004f61670 */
[----:B-1----:R-:W-:-:S04]  /*14360*/  @!P3 IADD3 R20, P0, P4, R3, R10, R7 ;  /* 0x0000000a0314b210 */ /* 0x002fc80007c1e007 */
[----:B------:R-:W-:Y:S02]  /*14370*/  @!P3 IADD3.X R21, R4, R29, R6, P0, P4 ;  /* 0x0000001d0415b210 */ /* 0x000fe400007e8406 */
        /* <DEDUP_REMOVED lines=8> */
[----:B0-----:R-:W-:Y:S02]  /*14400*/  @!P3 IADD3 R18, P0, R20, R18, RZ ;  /* 0x000000121412b210 */ /* 0x001fe40007f1e0ff */
[----:B------:R-:W-:-:S06]  /*14410*/  PRMT R20, RZ, 0x7610, R20 ;  /* 0x00007610ff147816 */ /* 0x000fcc0000000014 */
[----:B------:R-:W3:Y:S01]  /*14420*/  @!P3 LDG.E.U8 R20, desc[UR52][R16.64+0x8] ;  /* 0x000008341014b981 */ /* 0x000ee2000c1e1100 */
[----:B------:R-:W-:Y:S01]  /*14430*/  LOP3.LUT R22, R22, 0xefffffff, RZ, 0xc0, !PT ;  /* 0xefffffff16167812 */ /* 0x000fe200078ec0ff */
[----:B------:R-:W-:Y:S01]  /*14440*/  @!P3 IMAD.X R19, R21, 0x1, R19, P0 ;  /* 0x000000011513b824 */ /* 0x000fe200000e0613 */
[C---:B------:R-:W-:Y:S02]  /*14450*/  ISETP.LT.OR P0, PT, R27.reuse, 0xa, !P1 ;  /* 0x0000000a1b00780c */ /* 0x040fe40004f01670 */
[----:B------:R-:W-:Y:S02]  /*14460*/  @P1 LOP3.LUT R22, R22, 0x10000000, RZ, 0xfc, !PT ;  /* 0x1000000016161812 */ /* 0x000fe400078efcff */
[----:B------:R-:W-:Y:S02]  /*14470*/  ISETP.LT.OR P1, PT, R27, 0x1a, !P2 ;  /* 0x0000001a1b00780c */ /* 0x000fe40005721670 */
[----:B------:R-:W-:-:S07]  /*14480*/  LOP3.LUT P5, RZ, R28, 0x1, RZ, 0xc0, !PT ;  /* 0x000000011cff7812 */ /* 0x000fce00078ac0ff */
[----:B------:R-:W-:-:S04]  /*14490*/  @!P0 IADD3 R23, P4, P6, R3, R10, R7 ;  /* 0x0000000a03178210 */ /* 0x000fc80007e9e007 */
        /* <DEDUP_REMOVED lines=9> */
[----:B-1----:R-:W1:Y:S02]  /*14530*/  @!P1 LDC.64 R18, c[0x0][0x5c0] ;  /* 0x00017000ff129b82 */ /* 0x002e640000000a00 */
[----:B-1----:R-:W-:Y:S02]  /*14540*/  @!P1 IADD3 R50, P4, P6, R10, R18, R3 ;  /* 0x000000120a329210 */ /* 0x002fe40007e9e003 */
[----:B------:R-:W-:-:S06]  /*14550*/  PRMT R18, RZ, 0x7610, R18 ;  /* 0x00007610ff127816 */ /* 0x000fcc0000000012 */
[----:B------:R-:W3:Y:S01]  /*14560*/  @!P0 LDG.E.U8 R18, desc[UR52][R16.64+0x9] ;  /* 0x0000093410128981 */ /* 0x000ee2000c1e1100 */
[----:B0-----:R-:W-:-:S05]  /*14570*/  @!P0 IADD3 R20, P3, R23, R20, RZ ;  /* 0x0000001417148210 */ /* 0x001fca0007f7e0ff */
[----:B------:R-:W-:Y:S01]  /*14580*/  @!P0 IMAD.X R21, R28, 0x1, R21, P3 ;  /* 0x000000011c158824 */ /* 0x000fe200018e0615 */
[----:B------:R-:W-:Y:S02]  /*14590*/  @!P1 IADD3.X R51, R29, R19, R4, P4, P6 ;  /* 0x000000131d339210 */ /* 0x000fe400027ec404 */
[----:B------:R-:W-:Y:S02]  /*145a0*/  LOP3.LUT P6, RZ, R0, 0x8, RZ, 0xc0, !PT ;  /* 0x0000000800ff7812 */ /* 0x000fe400078cc0ff */
[----:B---3--:R-:W-:-:S04]  /*145b0*/  LOP3.LUT R18, R18, 0xff, RZ, 0xc0, !PT ;  /* 0x000000ff12127812 */ /* 0x008fc800078ec0ff */
[----:B------:R-:W-:-:S05]  /*145c0*/  F2FP.F16.E4M3.UNPACK_B R18, R18 ;  /* 0x00000012ff12723e */ /* 0x000fca00020006ff */
[----:B------:R-:W-:-:S05]  /*145d0*/  HADD2.F32 R18, -RZ, R18.H0_H0 ;  /* 0x20000012ff127230 */ /* 0x000fca0000004100 */
[----:B------:R-:W-:-:S04]  /*145e0*/  FMUL R18, R18, UR5 ;  /* 0x0000000512127c20 */ /* 0x000fc80008400000 */
[----:B------:R-:W-:-:S05]  /*145f0*/  FFMA R236, R236, UR4, R18 ;  /* 0x00000004ecec7c23 */ /* 0x000fca0008000012 */
[----:B------:R-:W-:-:S05]  /*14600*/  F2FP.SATFINITE.E4M3.F32.PACK_AB_MERGE_C R236, RZ, R236, RZ ;  /* 0x000000ecffec723e */ /* 0x000fca00048070ff */
[----:B------:R0:W-:Y:S01]  /*14610*/  @!P0 STG.E.U8 desc[UR52][R20.64+0x9], R236 ;  /* 0x000009ec14008986 */ /* 0x0001e2000c101134 */
[----:B------:R-:W-:-:S05]  /*14620*/  IADD3 R18, P0, R30, 0x100, RZ ;  /* 0x000001001e127810 */ /* 0x000fca0007f1e0ff */
[----:B0-----:R-:W-:-:S04]  /*14630*/  IMAD.X R20, RZ, RZ, R55, P0 ;  /* 0x000000ffff147224 */ /* 0x001fc800000e0637 */
[----:B------:R-:W-:-:S04]  /*14640*/  IMAD R20, R20, UR6, RZ ;  /* 0x0000000614147c24 */ /* 0x000fc8000f8e02ff */
[C---:B------:R-:W-:Y:S02]  /*14650*/  IMAD R20, R18.reuse, UR7, R20 ;  /* 0x0000000712147c24 */ /* 0x040fe4000f8e0214 */
[----:B------:R-:W-:-:S03]  /*14660*/  IMAD.WIDE.U32 R18, R18, UR6, R32 ;  /* 0x0000000612127c25 */ /* 0x000fc6000f8e0020 */
[----:B------:R-:W-:-:S04]  /*14670*/  IADD3 R18, P0, R18, UR8, RZ ;  /* 0x0000000812127c10 */ /* 0x000fc8000ff1e0ff */
[--C-:B------:R-:W-:Y:S02]  /*14680*/  IADD3.X R19, R19, UR9, R20.reuse, P0, !PT ;  /* 0x0000000913137c10 */ /* 0x100fe400087fe414 */
[----:B------:R-:W-:-:S06]  /*14690*/  PRMT R20, RZ, 0x7610, R20 ;  /* 0x00007610ff147816 */ /* 0x000fcc0000000014 */
[----:B------:R-:W3:Y:S01]  /*146a0*/  @!P6 LDG.E.U8 R20, desc[UR52][R18.64] ;  /* 0x000000341214e981 */ /* 0x000ee2000c1e1100 */
        /* <DEDUP_REMOVED lines=12> */
[----:B------:R-:W-:-:S13]  /*14770*/  ISETP.LT.OR P3, PT, R27, 0x12, !P2 ;  /* 0x000000121b00780c */ /* 0x000fda0005761670 */
[----:B------:R-:W0:Y:S01]  /*14780*/  @!P3 LDC.64 R20, c[0x0][0x5c0] ;  /* 0x00017000ff14bb82 */ /* 0x000e220000000a00 */
[----:B------:R-:W-:-:S05]  /*14790*/  F2FP.SATFINITE.E4M3.F32.PACK_AB_MERGE_C R237, RZ, R237, RZ ;  /* 0x000000edffed723e */ /* 0x000fca00048070ff */
[----:B------:R-:W-:Y:S01]  /*147a0*/  @!P6 STG.E.U8 desc[UR52][R46.64], R237 ;  /* 0x000000ed2e00e986 */ /* 0x000fe2000c101134 */
[----:B0-----:R-:W-:Y:S02]  /*147b0*/  @!P3 IADD3 R36, P0, P4, R10, R20, R7 ;  /* 0x000000140a24b210 */ /* 0x001fe40007c1e007 */
[----:B------:R-:W-:-:S06]  /*147c0*/  PRMT R20, RZ, 0x7610, R20 ;  /* 0x00007610ff147816 */ /* 0x000fcc0000000014 */
[----:B------:R-:W3:Y:S01]  /*147d0*/  @!P5 LDG.E.U8 R20, desc[UR52][R18.64+0x1] ;  /* 0x000001341214d981 */ /* 0x000ee2000c1e1100 */
[----:B------:R-:W-:-:S04]  /*147e0*/  LOP3.LUT R22, R22, 0xdfffffff, RZ, 0xc0, !PT ;  /* 0xdfffffff16167812 */ /* 0x000fc800078ec0ff */
[----:B------:R-:W-:Y:S02]  /*147f0*/  @P1 LOP3.LUT R22, R22, 0x20000000, RZ, 0xfc, !PT ;  /* 0x2000000016161812 */ /* 0x000fe400078efcff */
[----:B------:R-:W-:Y:S02]  /*14800*/  ISETP.LT.OR P1, PT, R27, 0x19, !P2 ;  /* 0x000000191b00780c */ /* 0x000fe40005721670 */
[----:B------:R-:W-:Y:S02]  /*14810*/  @!P3 IADD3.X R37, R29, R21, R6, P0, P4 ;  /* 0x000000151d25b210 */ /* 0x000fe400007e8406 */
[----:B------:R-:W-:-:S09]  /*14820*/  LOP3.LUT R0, R0, 0xfffffbff, RZ, 0xc0, !PT ;  /* 0xfffffbff00007812 */ /* 0x000fd200078ec0ff */
[----:B------:R-:W-:Y:S02]  /*14830*/  @P1 LOP3.LUT R0, R0, 0x400, RZ, 0xfc, !PT ;  /* 0x0000040000001812 */ /* 0x000fe400078efcff */
[----:B---3--:R-:W-:-:S04]  /*14840*/  LOP3.LUT R20, R20, 0xff, RZ, 0xc0, !PT ;  /* 0x000000ff14147812 */ /* 0x008fc800078ec0ff */
[----:B------:R-:W-:-:S05]  /*14850*/  F2FP.F16.E4M3.UNPACK_B R20, R20 ;  /* 0x00000014ff14723e */ /* 0x000fca00020006ff */
[----:B------:R-:W-:-:S05]  /*14860*/  HADD2.F32 R20, -RZ, R20.H0_H0 ;  /* 0x20000014ff147230 */ /* 0x000fca0000004100 */
[----:B------:R-:W-:-:S04]  /*14870*/  FMUL R20, R20, UR5 ;  /* 0x0000000514147c20 */ /* 0x000fc80008400000 */
[----:B--2---:R-:W-:Y:S02]  /*14880*/  FFMA R20, R58, UR4, R20 ;  /* 0x000000043a147c23 */ /* 0x004fe40008000014 */
[----:B------:R-:W2:Y:S03]  /*14890*/  LDL.LU R58, [R1+0xe4] ;  /* 0x0000e400013a7983 */ /* 0x000ea60000300800 */
[----:B------:R-:W-:Y:S01]  /*148a0*/  F2FP.SATFINITE.E4M3.F32.PACK_AB_MERGE_C R20, RZ, R20, RZ ;  /* 0x00000014ff14723e */ /* 0x000fe200048070ff */
[----:B------:R-:W3:Y:S04]  /*148b0*/  LDL.LU R59, [R1+0xe8] ;  /* 0x0000e800013b7983 */ /* 0x000ee80000300800 */
[----:B------:R0:W-:Y:S02]  /*148c0*/  @!P5 STG.E.U8 desc[UR52][R42.64+0x1], R20 ;  /* 0x000001142a00d986 */ /* 0x0001e4000c101134 */
[----:B0-----:R-:W0:Y:S02]  /*148d0*/  @!P1 LDC.64 R20, c[0x0][0x5c0] ;  /* 0x00017000ff149b82 */ /* 0x001e240000000a00 */
[----:B0-----:R-:W-:-:S04]  /*148e0*/  @!P1 IADD3 R40, P0, P4, R10, R20, R7 ;  /* 0x000000140a289210 */ /* 0x001fc80007c1e007 */
[----:B------:R-:W-:Y:S02]  /*148f0*/  @!P1 IADD3.X R41, R29, R21, R6, P0, P4 ;  /* 0x000000151d299210 */ /* 0x000fe400007e8406 */
[----:B------:R-:W-:-:S13]  /*14900*/  ISETP.LT.OR P1, PT, R27, 0x1a, !P2 ;  /* 0x0000001a1b00780c */ /* 0x000fda0005721670 */
[----:B------:R-:W0:Y:S02]  /*14910*/  @!P1 LDC.64 R20, c[0x0][0x5c0] ;  /* 0x00017000ff149b82 */ /* 0x000e240000000a00 */
[----:B0-----:R-:W-:-:S04]  /*14920*/  @!P1 IADD3 R46, P0, P4, R10, R20, R7 ;  /* 0x000000140a2e9210 */ /* 0x001fc80007c1e007 */
[----:B------:R-:W-:Y:S02]  /*14930*/  @!P1 IADD3.X R47, R29, R21, R6, P0, P4 ;  /* 0x000000151d2f9210 */ /* 0x000fe400007e8406 */
[----:B------:R-:W-:-:S05]  /*14940*/  IADD3 R30, P0, R30, 0x108, RZ ;  /* 0x000001081e1e7810 */ /* 0x000fca0007f1e0ff */
[----:B------:R-:W-:Y:S01]  /*14950*/  IMAD.X R20, RZ, RZ, R55, P0 ;  /* 0x000000ffff147224 */ /* 0x000fe200000e0637 */
[----:B------:R-:W-:-:S04]  /*14960*/  ISETP.GE.AND P0, PT, R26, 0x109, PT ;  /* 0x000001091a00780c */ /* 0x000fc80003f06270 */
[----:B------:R-:W-:Y:S01]  /*14970*/  ISETP.LT.OR P5, PT, R27, 0x1, !P0 ;  /* 0x000000011b00780c */ /* 0x000fe200047a1670 */
[----:B------:R-:W-:Y:S02]  /*14980*/  IMAD R20, R20, UR6, RZ ;  /* 0x0000000614147c24 */ /* 0x000fe4000f8e02ff */
[----:B------:R-:W-:-:S04]  /*14990*/  IMAD.WIDE.U32 R32, R30, UR6, R32 ;  /* 0x000000061e207c25 */ /* 0x000fc8000f8e0020 */
[----:B------:R-:W-:-:S06]  /*149a0*/  IMAD R30, R30, UR7, R20 ;  /* 0x000000071e1e7c24 */ /* 0x000fcc000f8e0214 */
[----:B------:R-:W-:-:S04]  /*149b0*/  @!P5 IADD3 R23, P4, P6, R3, R10, R9 ;  /* 0x0000000a0317d210 */ /* 0x000fc80007e9e009 */
[----:B------:R-:W-:Y:S02]  /*149c0*/  @!P5 IADD3.X R28, R4, R29, R8, P4, P6 ;  /* 0x0000001d041cd210 */ /* 0x000fe400027ec408 */
[----:B------:R-:W-:-:S04]  /*149d0*/  IADD3 R20, P4, R32, UR8, RZ ;  /* 0x0000000820147c10 */ /* 0x000fc8000ff9e0ff */
[----:B------:R-:W-:Y:S02]  /*149e0*/  IADD3.X R21, R33, UR9, R30, P4, !PT ;  /* 0x0000000921157c10 */ /* 0x000fe4000a7fe41e */
[----:B------:R-:W0:Y:S02]  /*149f0*/  @!P5 LDC.64 R30, c[0x0][0x5c0] ;  /* 0x00017000ff1edb82 */ /* 0x000e240000000a00 */
[----:B0-----:R-:W-:Y:S02]  /*14a00*/  @!P5 IADD3 R30, P4, R23, R30, RZ ;  /* 0x0000001e171ed210 */ /* 0x001fe40007f9e0ff */
[----:B------:R-:W-:-:S06]  /*14a10*/  PRMT R23, RZ, 0x7610, R23 ;  /* 0x00007610ff177816 */ /* 0x000fcc0000000017 */
[----:B------:R-:W4:Y:S01]  /*14a20*/  @!P5 LDG.E.U8 R23, desc[UR52][R20.64] ;  /* 0x000000341417d981 */ /* 0x000f22000c1e1100 */
[----:B------:R-:W-:Y:S01]  /*14a30*/  @!P5 IMAD.X R31, R28, 0x1, R31, P4 ;  /* 0x000000011c1fd824 */ /* 0x000fe200020e061f */
[----:B------:R-:W-:Y:S02]  /*14a40*/  ISETP.LT.OR P4, PT, R27, 0x2, !P0 ;  /* 0x000000021b00780c */ /* 0x000fe40004781670 */
[----:B------:R-:W-:Y:S02]  /*14a50*/  LOP3.LUT R22, R22, 0xbfffffff, RZ, 0xc0, !PT ;  /* 0xbfffffff16167812 */ /* 0x000fe400078ec0ff */
[----:B----4-:R-:W-:-:S09]  /*14a60*/  LOP3.LUT R23, R23, 0xff, RZ, 0xc0, !PT ;  /* 0x000000ff17177812 */ /* 0x010fd200078ec0ff */
[----:B------:R-:W0:Y:S01]  /*14a70*/  @!P4 LDC.64 R32, c[0x0][0x5c0] ;  /* 0x00017000ff20cb82 */ /* 0x000e220000000a00 */
[----:B------:R-:W-:-:S05]  /*14a80*/  F2FP.F16.E4M3.UNPACK_B R23, R23 ;  /* 0x00000017ff17723e */ /* 0x000fca00020006ff */
[----:B------:R-:W-:-:S05]  /*14a90*/  HADD2.F32 R23, -RZ, R23.H0_H0 ;  /* 0x20000017ff177230 */ /* 0x000fca0000004100 */
[----:B------:R-:W-:-:S04]  /*14aa0*/  FMUL R23, R23, UR5 ;  /* 0x0000000517177c20 */ /* 0x000fc80008400000 */
[----:B--2---:R-:W-:Y:S01]  /*14ab0*/  FFMA R23, R58, UR4, R23 ;  /* 0x000000043a177c23 */ /* 0x004fe20008000017 */
[----:B------:R-:W-:Y:S01]  /*14ac0*/  @P3 LOP3.LUT R22, R22, 0x40000000, RZ, 0xfc, !PT ;  /* 0x4000000016163812 */ /* 0x000fe200078efcff */
[----:B------:R-:W2:Y:S03]  /*14ad0*/  LDL.LU R58, [R1+0xec] ;  /* 0x0000ec00013a7983 */ /* 0x000ea60000300800 */
[----:B------:R-:W-:Y:S01]  /*14ae0*/  F2FP.SATFINITE.E4M3.F32.PACK_AB_MERGE_C R23, RZ, R23, RZ ;  /* 0x00000017ff17723e */ /* 0x000fe200048070ff */
[----:B------:R-:W4:Y:S04]  /*14af0*/  LDL.LU R60, [R1+0xf0] ;  /* 0x0000f000013c7983 */ /* 0x000f280000300800 */
[----:B------:R1:W-:Y:S01]  /*14b00*/  @!P5 STG.E.U8 desc[UR52][R30.64], R23 ;  /* 0x000000171e00d986 */ /* 0x0003e2000c101134 */
[----:B------:R-:W-:-:S02]  /*14b10*/  ISETP.GE.AND P3, PT, R26, 0x101, PT ;  /* 0x000001011a00780c */ /* 0x000fc40003f66270 */
[----:B------:R-:W-:Y:S01]  /*14b20*/  LOP3.LUT R0, R0, 0xfffffff7, RZ, 0xc0, !PT ;  /* 0xfffffff700007812 */ /* 0x000fe200078ec0ff */
[----:B------:R-:W5:Y:S01]  /*14b30*/  LDL.LU R61, [R1+0xf4] ;  /* 0x0000f400013d7983 */ /* 0x000f620000300800 */
[----:B-1----:R-:W-:-:S06]  /*14b40*/  PRMT R23, RZ, 0x7610, R23 ;  /* 0x00007610ff177816 */ /* 0x002fcc0000000017 */
[----:B------:R-:W3:Y:S01]  /*14b50*/  @!P4 LDG.E.U8 R23, desc[UR52][R20.64+0x1] ;  /* 0x000001341417c981 */ /* 0x000ee2000c1e1100 */
[----:B------:R-:W-:-:S13]  /*14b60*/  ISETP.LT.OR P2, PT, R27, 0x11, !P3 ;  /* 0x000000111b00780c */ /* 0x000fda0005f41670 */
[----:B------:R-:W1:Y:S01]  /*14b70*/  @!P2 LDC.64 R30, c[0x0][0x5c0] ;  /* 0x00017000ff1eab82 */ /* 0x000e620000000a00 */
[----:B------:R-:W-:Y:S02]  /*14b80*/  @P1 LOP3.LUT R0, R0, 0x8, RZ, 0xfc, !PT ;  /* 0x0000000800001812 */ /* 0x000fe400078efcff */
[----:B------:R-:W-:Y:S02]  /*14b90*/  @!P4 IADD3 R28, P1, P6, R3, R10, R9 ;  /* 0x0000000a031cc210 */ /* 0x000fe40007e3e009 */
[----:B------:R-:W-:Y:S02]  /*14ba0*/  LOP3.LUT R0, R0, 0xfffff7ff, RZ, 0xc0, !PT ;  /* 0xfffff7ff00007812 */ /* 0x000fe400078ec0ff */
[----:B------:R-:W-:Y:S02]  /*14bb0*/  @!P4 IADD3.X R42, R4, R29, R8, P1, P6 ;  /* 0x0000001d042ac210 */ /* 0x000fe40000fec408 */
[----:B0-----:R-:W-:Y:S02]  /*14bc0*/  @!P4 IADD3 R32, P1, R28, R32, RZ ;  /* 0x000000201c20c210 */ /* 0x001fe40007f3e0ff */
[----:B------:R-:W-:-:S03]  /*14bd0*/  @P2 LOP3.LUT R0, R0, 0x800, RZ, 0xfc, !PT ;  /* 0x0000080000002812 */ /* 0x000fc600078efcff */
[----:B------:R-:W-:Y:S01]  /*14be0*/  @!P4 IMAD.X R33, R42, 0x1, R33, P1 ;  /* 0x000000012a21c824 */ /* 0x000fe200008e0621 */
[----:B-1----:R-:W-:-:S04]  /*14bf0*/  @!P2 IADD3 R54, P5, P6, R10, R30, R9 ;  /* 0x0000001e0a36a210 */ /* 0x002fc80007ebe009 */
        /* <DEDUP_REMOVED lines=9> */
[----:B0-----:R-:W-:-:S06]  /*14c90*/  PRMT R23, RZ, 0x7610, R23 ;  /* 0x00007610ff177816 */ /* 0x001fcc0000000017 */
[----:B------:R-:W3:Y:S01]  /*14ca0*/  @!P6 LDG.E.U8 R23, desc[UR52][R18.64+0x8] ;  /* 0x000008341217e981 */ /* 0x000ee2000c1e1100 */
[----:B------:R-:W-:Y:S02]  /*14cb0*/  LOP3.LUT P1, RZ, R0, 0x4, RZ, 0xc0, !PT ;  /* 0x0000000400ff7812 */ /* 0x000fe4000782c0ff */
[----:B------:R-:W-:-:S13]  /*14cc0*/  ISETP.LT.OR P2, PT, R27, 0x12, !P3 ;  /* 0x000000121b00780c */ /* 0x000fda0005f41670 */
[----:B------:R-:W0:Y:S01]  /*14cd0*/  @!P2 LDC.64 R30, c[0x0][0x5c0] ;  /* 0x00017000ff1eab82 */ /* 0x000e220000000a00 */
[----:B------:R-:W-:-:S04]  /*14ce0*/  LOP3.LUT R0, R0, 0xfffffffd, RZ, 0xc0, !PT ;  /* 0xfffffffd00007812 */ /* 0x000fc800078ec0ff */
[----:B------:R-:W-:Y:S02]  /*14cf0*/  @P2 LOP3.LUT R0, R0, 0x2, RZ, 0xfc, !PT ;  /* 0x0000000200002812 */ /* 0x000fe400078efcff */
[----:B0-----:R-:W-:Y:S02]  /*14d00*/  @!P2 IADD3 R42, P4, P5, R10, R30, R9 ;  /* 0x0000001e0a2aa210 */ /* 0x001fe40007d9e009 */
[----:B---3--:R-:W-:-:S04]  /*14d10*/  LOP3.LUT R23, R23, 0xff, RZ, 0xc0, !PT ;  /* 0x000000ff17177812 */ /* 0x008fc800078ec0ff */
[----:B------:R-:W-:-:S05]  /*14d20*/  F2FP.F16.E4M3.UNPACK_B R23, R23 ;  /* 0x00000017ff17723e */ /* 0x000fca00020006ff */
[----:B------:R-:W-:-:S05]  /*14d30*/  HADD2.F32 R23, -RZ, R23.H0_H0 ;  /* 0x20000017ff177230 */ /* 0x000fca0000004100 */
[----:B------:R-:W-:-:S04]  /*14d40*/  FMUL R23, R23, UR5 ;  /* 0x0000000517177c20 */ /* 0x000fc80008400000 */
[----:B--2---:R-:W-:-:S05]  /*14d50*/  FFMA R23, R58, UR4, R23 ;  /* 0x000000043a177c23 */ /* 0x004fca0008000017 */
[----:B------:R-:W-:-:S05]  /*14d60*/  F2FP.SATFINITE.E4M3.F32.PACK_AB_MERGE_C R23, RZ, R23, RZ ;  /* 0x00000017ff17723e */ /* 0x000fca00048070ff */
[----:B------:R0:W-:Y:S02]  /*14d70*/  @!P6 STG.E.U8 desc[UR52][R44.64+0x8], R23 ;  /* 0x000008172c00e986 */ /* 0x0001e4000c101134 */
[----:B0-----:R-:W-:-:S06]  /*14d80*/  PRMT R23, RZ, 0x7610, R23 ;  /* 0x00007610ff177816 */ /* 0x001fcc0000000017 */
[----:B------:R-:W2:Y:S01]  /*14d90*/  @!P1 LDG.E.U8 R23, desc[UR52][R18.64+0x9] ;  /* 0x0000093412179981 */ /* 0x000ea2000c1e1100 */
[----:B------:R-:W-:Y:S02]  /*14da0*/  @!P2 IADD3.X R43, R29, R31, R8, P4, P5 ;  /* 0x0000001f1d2ba210 */ /* 0x000fe400027ea408 */
[----:B------:R-:W-:-:S13]  /*14db0*/  ISETP.LT.OR P2, PT, R27, 0x19, !P3 ;  /* 0x000000191b00780c */ /* 0x000fda0005f41670 */
[----:B------:R-:W0:Y:S01]  /*14dc0*/  @!P2 LDC.64 R30, c[0x0][0x5c0] ;  /* 0x00017000ff1eab82 */ /* 0x000e220000000a00 */
[----:B------:R-:W-:Y:S02]  /*14dd0*/  ISETP.LT.OR P3, PT, R27, 0x1a, !P3 ;  /* 0x0000001a1b00780c */ /* 0x000fe40005f61670 */
[----:B0-----:R-:W-:-:S04]  /*14de0*/  @!P2 IADD3 R58, P4, P5, R10, R30, R9 ;  /* 0x0000001e0a3aa210 */ /* 0x001fc80007d9e009 */
[----:B------:R-:W-:-:S07]  /*14df0*/  @!P2 IADD3.X R59, R29, R31, R8, P4, P5 ;  /* 0x0000001f1d3ba210 */ /* 0x000fce00027ea408 */
[----:B------:R-:W0:Y:S02]  /*14e00*/  @!P3 LDC.64 R30, c[0x0][0x5c0] ;  /* 0x00017000ff1ebb82 */ /* 0x000e240000000a00 */
[----:B0-----:R-:W-:-:S04]  /*14e10*/  @!P3 IADD3 R44, P4, P5, R10, R30, R9 ;  /* 0x0000001e0a2cb210 */ /* 0x001fc80007d9e009 */
[----:B------:R-:W-:Y:S02]  /*14e20*/  @!P3 IADD3.X R45, R29, R31, R8, P4, P5 ;  /* 0x0000001f1d2db210 */ /* 0x000fe400027ea408 */
[----:B------:R-:W-:-:S13]  /*14e30*/  ISETP.LT.OR P5, PT, R27, 0x9, !P0 ;  /* 0x000000091b00780c */ /* 0x000fda00047a1670 */
[----:B------:R-:W0:Y:S01]  /*14e40*/  @!P5 LDC.64 R30, c[0x0][0x5c0] ;  /* 0x00017000ff1edb82 */ /* 0x000e220000000a00 */
[----:B--2---:R-:W-:-:S04]  /*14e50*/  LOP3.LUT R23, R23, 0xff, RZ, 0xc0, !PT ;  /* 0x000000ff17177812 */ /* 0x004fc800078ec0ff */
[----:B------:R-:W-:-:S05]  /*14e60*/  F2FP.F16.E4M3.UNPACK_B R23, R23 ;  /* 0x00000017ff17723e */ /* 0x000fca00020006ff */
[----:B------:R-:W-:-:S05]  /*14e70*/  HADD2.F32 R23, -RZ, R23.H0_H0 ;  /* 0x20000017ff177230 */ /* 0x000fca0000004100 */
[----:B------:R-:W-:-:S04]  /*14e80*/  FMUL R23, R23, UR5 ;  /* 0x0000000517177c20 */ /* 0x000fc80008400000 */
[----:B----4-:R-:W-:Y:S02]  /*14e90*/  FFMA R23, R60, UR4, R23 ;  /* 0x000000043c177c23 */ /* 0x010fe40008000017 */
[----:B------:R-:W2:Y:S03]  /*14ea0*/  LDL.LU R60, [R1+0xf8] ;  /* 0x0000f800013c7983 */ /* 0x000ea60000300800 */
[----:B------:R-:W-:Y:S01]  /*14eb0*/  F2FP.SATFINITE.E4M3.F32.PACK_AB_MERGE_C R23, RZ, R23, RZ ;  /* 0x00000017ff17723e */ /* 0x000fe200048070ff */
[----:B------:R-:W3:Y:S04]  /*14ec0*/  LDL.LU R64, [R1+0xfc] ;  /* 0x0000fc0001407983 */ /* 0x000ee80000300800 */
[----:B------:R1:W-:Y:S01]  /*14ed0*/  @!P1 STG.E.U8 desc[UR52][R34.64+0x9], R23 ;  /* 0x0000091722009986 */ /* 0x0003e2000c101134 */
[----:B------:R-:W-:-:S03]  /*14ee0*/  LOP3.LUT R0, R0, 0xffffefff, RZ, 0xc0, !PT ;  /* 0xffffefff00007812 */ /* 0x000fc600078ec0ff */
[----:B------:R-:W4:Y:S01]  /*14ef0*/  LDL.LU R65, [R1+0x100] ;  /* 0x0001000001417983 */ /* 0x000f220000300800 */
[----:B-1----:R-:W-:-:S04]  /*14f00*/  @!P5 IADD3 R23, P4, P6, R3, R10, R9 ;  /* 0x0000000a0317d210 */ /* 0x002fc80007e9e009 */
[----:B------:R-:W-:Y:S02]  /*14f10*/  @!P5 IADD3.X R28, R4, R29, R8, P4, P6 ;  /* 0x0000001d041cd210 */ /* 0x000fe400027ec408 */
[----:B0-----:R-:W-:Y:S02]  /*14f20*/  @!P5 IADD3 R30, P4, R23, R30, RZ ;  /* 0x0000001e171ed210 */ /* 0x001fe40007f9e0ff */
[----:B------:R-:W-:-:S06]  /*14f30*/  PRMT R23, RZ, 0x7610, R23 ;  /* 0x00007610ff177816 */ /* 0x000fcc0000000017 */
[----:B------:R-:W5:Y:S01]  /*14f40*/  @!P5 LDG.E.U8 R23, desc[UR52][R20.64+0x8] ;  /* 0x000008341417d981 */ /* 0x000f62000c1e1100 */
[----:B------:R-:W-:Y:S01]  /*14f50*/  @!P5 IMAD.X R31, R28, 0x1, R31, P4 ;  /* 0x000000011c1fd824 */ /* 0x000fe200020e061f */
[----:B------:R-:W-:Y:S02]  /*14f60*/  ISETP.LT.OR P4, PT, R27, 0xa, !P0 ;  /* 0x0000000a1b00780c */ /* 0x000fe40004781670 */
[----:B------:R-:W-:Y:S02]  /*14f70*/  @P2 LOP3.LUT R0, R0, 0x1000, RZ, 0xfc, !PT ;  /* 0x0000100000002812 */ /* 0x000fe400078efcff */
[----:B------:R-:W-:Y:S02]  /*14f80*/  LOP3.LUT P2, RZ, R22, 0x80000000, RZ, 0xc0, !PT ;  /* 0x8000000016ff7812 */ /* 0x000fe4000784c0ff */
[----:B-----5:R-:W-:-:S07]  /*14f90*/  LOP3.LUT R23, R23, 0xff, RZ, 0xc0, !PT ;  /* 0x000000ff17177812 */ /* 0x020fce00078ec0ff */
[----:B------:R-:W0:Y:S01]  /*14fa0*/  @!P4 LDC.64 R32, c[0x0][0x5c0] ;  /* 0x00017000ff20cb82 */ /* 0x000e220000000a00 */
[----:B------:R-:W-:-:S05]  /*14fb0*/  F2FP.F16.E4M3.UNPACK_B R23, R23 ;  /* 0x00000017ff17723e */ /* 0x000fca00020006ff */
[----:B------:R-:W-:-:S05]  /*14fc0*/  HADD2.F32 R23, -RZ, R23.H0_H0 ;  /* 0x20000017ff177230 */ /* 0x000fca0000004100 */
[----:B------:R-:W-:-:S04]  /*14fd0*/  FMUL R23, R23, UR5 ;  /* 0x0000000517177c20 */ /* 0x000fc80008400000 */
[----:B------:R-:W-:-:S05]  /*14fe0*/  FFMA R23, R61, UR4, R23 ;  /* 0x000000043d177c23 */ /* 0x000fca0008000017 */
[----:B------:R-:W-:-:S05]  /*14ff0*/  F2FP.SATFINITE.E4M3.F32.PACK_AB_MERGE_C R23, RZ, R23, RZ ;  /* 0x00000017ff17723e */ /* 0x000fca00048070ff */
[----:B------:R1:W-:Y:S02]  /*15000*/  @!P5 STG.E.U8 desc[UR52][R30.64+0x8], R23 ;  /* 0x000008171e00d986 */ /* 0x0003e4000c101134 */
[----:B-1----:R-:W-:-:S06]  /*15010*/  PRMT R23, RZ, 0x7610, R23 ;  /* 0x00007610ff177816 */ /* 0x002fcc0000000017 */
[----:B------:R-:W5:Y:S01]  /*15020*/  @!P4 LDG.E.U8 R23, desc[UR52][R20.64+0x9] ;  /* 0x000009341417c981 */ /* 0x000f62000c1e1100 */
[----:B------:R-:W-:-:S04]  /*15030*/  @!P4 IADD3 R28, P1, P6, R3, R10, R9 ;  /* 0x0000000a031cc210 */ /* 0x000fc80007e3e009 */
[----:B------:R-:W-:Y:S02]  /*15040*/  @!P4 IADD3.X R34, R4, R29, R8, P1, P6 ;  /* 0x0000001d0422c210 */ /* 0x000fe40000fec408 */
[----:B------:R-:W-:Y:S02]  /*15050*/  ISETP.LT.OR P1, PT, R27, 0x21, !P2 ;  /* 0x000000211b00780c */ /* 0x000fe40005721670 */
[----:B------:R-:W-:-:S11]  /*15060*/  LOP3.LUT R22, R22, 0xf7ffffff, RZ, 0xc0, !PT ;  /* 0xf7ffffff16167812 */ /* 0x000fd600078ec0ff */
[----:B------:R-:W1:Y:S01]  /*15070*/  @!P1 LDC.64 R30, c[0x0][0x5c0] ;  /* 0x00017000ff1e9b82 */ /* 0x000e620000000a00 */
[----:B------:R-:W-:Y:S02]  /*15080*/  @P0 LOP3.LUT R22, R22, 0x8000000, RZ, 0xfc, !PT ;  /* 0x0800000016160812 */ /* 0x000fe400078efcff */
[----:B0-----:R-:W-:-:S05]  /*15090*/  @!P4 IADD3 R32, P0, R28, R32, RZ ;  /* 0x000000201c20c210 */ /* 0x001fca0007f1e0ff */
[----:B------:R-:W-:Y:S01]  /*150a0*/  @!P4 IMAD.X R33, R34, 0x1, R33, P0 ;  /* 0x000000012221c824 */ /* 0x000fe200000e0621 */
[----:B------:R-:W-:Y:S02]  /*150b0*/  ISETP.LT.OR P0, PT, R27, 0x22, !P2 ;  /* 0x000000221b00780c */ /* 0x000fe40005701670 */
[----:B-1----:R-:W-:-:S04]  /*150c0*/  @!P1 IADD3 R62, P5, P6, R10, R30, R3 ;  /* 0x0000001e0a3e9210 */ /* 0x002fc80007ebe003 */
[----:B------:R-:W-:-:S07]  /*150d0*/  @!P1 IADD3.X R63, R29, R31, R4, P5, P6 ;  /* 0x0000001f1d3f9210 */ /* 0x000fce0002fec404 */
[----:B------:R-:W0:Y:S01]  /*150e0*/  @!P0 LDC.64 R30, c[0x0][0x5c0] ;  /* 0x00017000ff1e8b82 */ /* 0x000e220000000a00 */
[----:B------:R-:W-:Y:S02]  /*150f0*/  ISETP.GE.AND P1, PT, R26, 0x1, PT ;  /* 0x000000011a00780c */ /* 0x000fe40003f26270 */
[----:B-----5:R-:W-:-:S04]  /*15100*/  LOP3.LUT R23, R23, 0xff, RZ, 0xc0, !PT ;  /* 0x000000ff17177812 */ /* 0x020fc800078ec0ff */
[----:B------:R-:W-:-:S05]  /*15110*/  F2FP.F16.E4M3.UNPACK_B R23, R23 ;  /* 0x00000017ff17723e */ /* 0x000fca00020006ff */
[----:B------:R-:W-:-:S05]  /*15120*/  HADD2.F32 R23, -RZ, R23.H0_H0 ;  /* 0x20000017ff177230 */ /* 0x000fca0000004100 */
[----:B------:R-:W-:-:S04]  /*15130*/  FMUL R23, R23, UR5 ;  /* 0x0000000517177c20 */ /* 0x000fc80008400000 */
[----:B--2---:R-:W-:-:S05]  /*15140*/  FFMA R23, R60, UR4, R23 ;  /* 0x000000043c177c23 */ /* 0x004fca0008000017 */
[----:B------:R-:W-:-:S05]  /*15150*/  F2FP.SATFINITE.E4M3.F32.PACK_AB_MERGE_C R23, RZ, R23, RZ ;  /* 0x00000017ff17723e */ /* 0x000fca00048070ff */
[----:B------:R1:W-:Y:S01]  /*15160*/  @!P4 STG.E.U8 desc[UR52][R32.64+0x9], R23 ;  /* 0x000009172000c986 */ /* 0x0003e2000c101134 */
[----:B0-----:R-:W-:-:S04]  /*15170*/  @!P0 IADD3 R60, P4, P5, R10, R30, R3 ;  /* 0x0000001e0a3c8210 */ /* 0x001fc80007d9e003 */
[----:B------:R-:W-:Y:S02]  /*15180*/  @!P0 IADD3.X R61, R29, R31, R4, P4, P5 ;  /* 0x0000001f1d3d8210 */ /* 0x000fe400027ea404 */
[----:B------:R-:W-:Y:S02]  /*15190*/  ISETP.LT.OR P4, PT, R27, 0x11, !P1 ;  /* 0x000000111b00780c */ /* 0x000fe40004f81670 */
[----:B-1----:R-:W-:-:S11]  /*151a0*/  PRMT R23, RZ, 0x7610, R23 ;  /* 0x00007610ff177816 */ /* 0x002fd60000000017 */
[----:B------:R-:W2:Y:S01]  /*151b0*/  @!P4 LDG.E.U8 R23, desc[UR52][R24.64+0x10] ;  /* 0x000010341817c981 */ /* 0x000ea2000c1e1100 */
[----:B------:R-:W0:Y:S02]  /*151c0*/  @!P4 LDC.64 R30, c[0x0][0x5c0] ;  /* 0x00017000ff1ecb82 */ /* 0x000e240000000a00 */
[----:B0-----:R-:W-:-:S05]  /*151d0*/  @!P4 IADD3 R30, P5, R10, R30, RZ ;  /* 0x0000001e0a1ec210 */ /* 0x001fca0007fbe0ff */
[----:B------:R-:W-:Y:S01]  /*151e0*/  @!P4 IMAD.X R31, R29, 0x1, R31, P5 ;  /* 0x000000011d1fc824 */ /* 0x000fe200028e061f */
[----:B--2---:R-:W-:-:S04]  /*151f0*/  LOP3.LUT R23, R23, 0xff, RZ, 0xc0, !PT ;  /* 0x000000ff17177812 */ /* 0x004fc800078ec0ff */
[----:B------:R-:W-:-:S05]  /*15200*/  F2FP.F16.E4M3.UNPACK_B R23, R23 ;  /* 0x00000017ff17723e */ /* 0x000fca00020006ff */
[----:B------:R-:W-:-:S05]  /*15210*/  HADD2.F32 R23, -RZ, R23.H0_H0 ;  /* 0x20000017ff177230 */ /* 0x000fca0000004100 */
[----:B------:R-:W-:-:S04]  /*15220*/  FMUL R23, R23, UR5 ;  /* 0x0000000517177c20 */ /* 0x000fc80008400000 */
[----:B---3--:R-:W-:Y:S01]  /*15230*/  FFMA R23, R64, UR4, R23 ;  /* 0x0000000440177c23 */ /* 0x008fe20008000017 */
[----:B------:R-:W-:Y:S01]  /*15240*/  LOP3.LUT R0, R0, 0xffffffef, RZ, 0xc0, !PT ;  /* 0xffffffef00007812 */ /* 0x000fe200078ec0ff */
[----:B------:R-:W2:Y:S03]  /*15250*/  LDL.LU R64, [R1+0x104] ;  /* 0x0001040001407983 */ /* 0x000ea60000300800 */
[----:B------:R-:W-:Y:S01]  /*15260*/  F2FP.SATFINITE.E4M3.F32.PACK_AB_MERGE_C R23, RZ, R23, RZ ;  /* 0x00000017ff17723e */ /* 0x000fe200048070ff */
[----:B------:R-:W3:Y:S04]  /*15270*/  LDL.LU R68, [R1+0x108] ;  /* 0x0001080001447983 */ /* 0x000ee80000300800 */
[----:B------:R0:W-:Y:S01]  /*15280*/  @!P4 STG.E.U8 desc[UR52][R30.64+0x10], R23 ;  /* 0x000010171e00c986 */ /* 0x0001e2000c101134 */
[----:B------:R-:W-:-:S02]  /*15290*/  ISETP.LT.OR P4, PT, R27, 0x12, !P1 ;  /* 0x000000121b00780c */ /* 0x000fc40004f81670 */
[----:B------:R-:W-:Y:S01]  /*152a0*/  @P3 LOP3.LUT R0, R0, 0x10, RZ, 0xfc, !PT ;  /* 0x0000001000003812 */ /* 0x000fe200078efcff */
[----:B------:R-:W5:Y:S01]  /*152b0*/  LDL.LU R69, [R1+0x10c] ;  /* 0x00010c0001457983 */ /* 0x000f620000300800 */
[----:B0-----:R-:W-:-:S09]  /*152c0*/  PRMT R23, RZ, 0x7610, R23 ;  /* 0x00007610ff177816 */ /* 0x001fd20000000017 */
[----:B------:R-:W0:Y:S01]  /*152d0*/  @!P4 LDC.64 R30, c[0x0][0x5c0] ;  /* 0x00017000ff1ecb82 */ /* 0x000e220000000a00 */
[----:B------:R-:W4:Y:S01]  /*152e0*/  @!P4 LDG.E.U8 R23, desc[UR52][R24.64+0x11] ;  /* 0x000011341817c981 */ /* 0x000f22000c1e1100 */
[----:B------:R-:W-:Y:S02]  /*152f0*/  ISETP.LT.OR P3, PT, R27, 0x11, !P2 ;  /* 0x000000111b00780c */ /* 0x000fe40005761670 */
[----:B0-----:R-:W-:-:S05]  /*15300*/  @!P4 IADD3 R30, P5, R10, R30, RZ ;  /* 0x0000001e0a1ec210 */ /* 0x001fca0007fbe0ff */
[----:B------:R-:W-:Y:S01]  /*15310*/  @!P4 IMAD.X R31, R29, 0x1, R31, P5 ;  /* 0x000000011d1fc824 */ /* 0x000fe200028e061f */
[----:B----4-:R-:W-:-:S04]  /*15320*/  LOP3.LUT R23, R23, 0xff, RZ, 0xc0, !PT ;  /* 0x000000ff17177812 */ /* 0x010fc800078ec0ff */
[----:B------:R-:W-:-:S05]  /*15330*/  F2FP.F16.E4M3.UNPACK_B R23, R23 ;  /* 0x00000017ff17723e */ /* 0x000fca00020006ff */
[----:B------:R-:W-:-:S05]  /*15340*/  HADD2.F32 R23, -RZ, R23.H0_H0 ;  /* 0x20000017ff177230 */ /* 0x000fca0000004100 */
[----:B------:R-:W-:-:S04]  /*15350*/  FMUL R23, R23, UR5 ;  /* 0x0000000517177c20 */ /* 0x000fc80008400000 */
[----:B------:R-:W-:-:S05]  /*15360*/  FFMA R23, R65, UR4, R23 ;  /* 0x0000000441177c23 */ /* 0x000fca0008000017 */
[----:B------:R-:W-:-:S05]  /*15370*/  F2FP.SATFINITE.E4M3.F32.PACK_AB_MERGE_C R23, RZ, R23, RZ ;  /* 0x00000017ff17723e */ /* 0x000fca00048070ff */
[----:B------:R0:W-:Y:S02]  /*15380*/  @!P4 STG.E.U8 desc[UR52][R30.64+0x11], R23 ;  /* 0x000011171e00c986 */ /* 0x0001e4000c101134 */
[----:B0-----:R-:W-:-:S06]  /*15390*/  PRMT R23, RZ, 0x7610, R23 ;  /* 0x00007610ff177816 */ /* 0x001fcc0000000017 */
[----:B------:R-:W4:Y:S01]  /*153a0*/  @!P3 LDG.E.U8 R23, desc[UR52][R12.64+0x10] ;  /* 0x000010340c17b981 */ /* 0x000f22000c1e1100 */
[----:B------:R-:W-:-:S13]  /*153b0*/  ISETP.LT.OR P0, PT, R27, 0x29, !P2 ;  /* 0x000000291b00780c */ /* 0x000fda0005701670 */
[----:B------:R-:W0:Y:S01]  /*153c0*/  @!P0 LDC.64 R30, c[0x0][0x5c0] ;  /* 0x00017000ff1e8b82 */ /* 0x000e220000000a00 */
[----:B------:R-:W-:Y:S02]  /*153d0*/  ISETP.LT.OR P6, PT, R27, 0x2a, !P2 ;  /* 0x0000002a1b00780c */ /* 0x000fe400057c1670 */
[----:B0-----:R-:W-:-:S04]  /*153e0*/  @!P0 IADD3 R66, P4, P5, R10, R30, R3 ;  /* 0x0000001e0a428210 */ /* 0x001fc80007d9e003 */
[----:B------:R-:W-:-:S07]  /*153f0*/  @!P0 IADD3.X R67, R29, R31, R4, P4, P5 ;  /* 0x0000001f1d438210 */ /* 0x000fce00027ea404 */
[----:B------:R-:W0:Y:S01]  /*15400*/  @!P6 LDC.64 R30, c[0x0][0x5c0] ;  /* 0x00017000ff1eeb82 */ /* 0x000e220000000a00 */
[----:B----4-:R-:W-:-:S04]  /*15410*/  LOP3.LUT R23, R23, 0xff, RZ, 0xc0, !PT ;  /* 0x000000ff17177812 */ /* 0x010fc800078ec0ff */
[----:B------:R-:W-:-:S05]  /*15420*/  F2FP.F16.E4M3.UNPACK_B R23, R23 ;  /* 0x00000017ff17723e */ /* 0x000fca00020006ff */
[----:B------:R-:W-:-:S05]  /*15430*/  HADD2.F32 R23, -RZ, R23.H0_H0 ;  /* 0x20000017ff177230 */ /* 0x000fca0000004100 */
[----:B------:R-:W-:-:S04]  /*15440*/  FMUL R23, R23, UR5 ;  /* 0x0000000517177c20 */ /* 0x000fc80008400000 */
[----:B--2---:R-:W-:Y:S01]  /*15450*/  FFMA R23, R64, UR4, R23 ;  /* 0x0000000440177c23 */ /* 0x004fe20008000017 */
[----:B0-----:R-:W-:-:S04]  /*15460*/  @!P6 IADD3 R64, P4, P5, R10, R30, R3 ;  /* 0x0000001e0a40e210 */ /* 0x001fc80007d9e003 */
[----:B------:R-:W-:Y:S02]  /*15470*/  @!P6 IADD3.X R65, R29, R31, R4, P4, P5 ;  /* 0x0000001f1d41e210 */ /* 0x000fe400027ea404 */
[----:B------:R-:W-:Y:S02]  /*15480*/  ISETP.LT.OR P6, PT, R27, 0x12, !P2 ;  /* 0x000000121b00780c */ /* 0x000fe400057c1670 */
[----:B------:R-:W-:-:S05]  /*15490*/  F2FP.SATFINITE.E4M3.F32.PACK_AB_MERGE_C R23, RZ, R23, RZ ;  /* 0x00000017ff17723e */ /* 0x000fca00048070ff */
[----:B------:R0:W-:Y:S02]  /*154a0*/  @!P3 STG.E.U8 desc[UR52][R52.64+0x10], R23 ;  /* 0x000010173400b986 */ /* 0x0001e4000c101134 */
[----:B0-----:R-:W-:-:S06]  /*154b0*/  PRMT R23, RZ, 0x7610, R23 ;  /* 0x00007610ff177816 */ /* 0x001fcc0000000017 */
[----:B------:R-:W2:Y:S01]  /*154c0*/  @!P6 LDG.E.U8 R23, desc[UR52][R12.64+0x11] ;  /* 0x000011340c17e981 */ /* 0x000ea2000c1e1100 */
[----:B------:R-:W-:-:S04]  /*154d0*/  ISETP.GE.AND P0, PT, R26, 0x81, PT ;  /* 0x000000811a00780c */ /* 0x000fc80003f06270 */
[----:B------:R-:W-:-:S13]  /*154e0*/  ISETP.LT.OR P3, PT, R27, 0x21, !P0 ;  /* 0x000000211b00780c */ /* 0x000fda0004761670 */
[----:B------:R-:W0:Y:S02]  /*154f0*/  @!P3 LDC.64 R30, c[0x0][0x5c0] ;  /* 0x00017000ff1ebb82 */ /* 0x000e240000000a00 */
[----:B0-----:R-:W-:-:S04]  /*15500*/  @!P3 IADD3 R52, P4, P5, R10, R30, R7 ;  /* 0x0000001e0a34b210 */ /* 0x001fc80007d9e007 */
[----:B------:R-:W-:Y:S02]  /*15510*/  @!P3 IADD3.X R53, R29, R31, R6, P4, P5 ;  /* 0x0000001f1d35b210 */ /* 0x000fe400027ea406 */
[----:B--2---:R-:W-:-:S04]  /*15520*/  LOP3.LUT R23, R23, 0xff, RZ, 0xc0, !PT ;  /* 0x000000ff17177812 */ /* 0x004fc800078ec0ff */
[----:B------:R-:W-:-:S05]  /*15530*/  F2FP.F16.E4M3.UNPACK_B R23, R23 ;  /* 0x00000017ff17723e */ /* 0x000fca00020006ff */
[----:B------:R-:W-:-:S05]  /*15540*/  HADD2.F32 R23, -RZ, R23.H0_H0 ;  /* 0x20000017ff177230 */ /* 0x000fca0000004100 */
[----:B------:R-:W-:-:S04]  /*15550*/  FMUL R23, R23, UR5 ;  /* 0x0000000517177c20 */ /* 0x000fc80008400000 */
[----:B---3--:R-:W-:Y:S02]  /*15560*/  FFMA R23, R68, UR4, R23 ;  /* 0x0000000444177c23 */ /* 0x008fe40008000017 */
[----:B------:R-:W2:Y:S03]  /*15570*/  LDL.LU R68, [R1+0x110] ;  /* 0x0001100001447983 */ /* 0x000ea60000300800 */
[----:B------:R-:W-:Y:S01]  /*15580*/  F2FP.SATFINITE.E4M3.F32.PACK_AB_MERGE_C R23, RZ, R23, RZ ;  /* 0x00000017ff17723e */ /* 0x000fe200048070ff */
[----:B------:R-:W3:Y:S04]  /*15590*/  LDL.LU R70, [R1+0x114] ;  /* 0x0001140001467983 */ /* 0x000ee80000300800 */
[----:B------:R0:W-:Y:S01]  /*155a0*/  @!P6 STG.E.U8 desc[UR52][R48.64+0x11], R23 ;  /* 0x000011173000e986 */ /* 0x0001e2000c101134 */
[----:B------:R-:W-:-:S02]  /*155b0*/  ISETP.LT.OR P6, PT, R27, 0x22, !P0 ;  /* 0x000000221b00780c */ /* 0x000fc400047c1670 */
[----:B------:R-:W-:Y:S01]  /*155c0*/  LOP3.LUT R0, R0, 0xfffffeff, RZ, 0xc0, !PT ;  /* 0xfffffeff00007812 */ /* 0x000fe200078ec0ff */
[----:B------:R-:W4:Y:S10]  /*155d0*/  LDL.LU R73, [R1+0x118] ;  /* 0x0001180001497983 */ /* 0x000f340000300800 */
[----:B------:R-:W1:Y:S01]  /*155e0*/  @!P6 LDC.64 R30, c[0x0][0x5c0] ;  /* 0x00017000ff1eeb82 */ /* 0x000e620000000a00 */
[----:B0-----:R-:W-:Y:S01]  /*155f0*/  PRMT R23, RZ, 0x7610, R23 ;  /* 0x00007610ff177816 */ /* 0x001fe20000000017 */
[----:B------:R-:W4:Y:S01]  /*15600*/  LDL.LU R72, [R1+0x11c] ;  /* 0x00011c0001487983 */ /* 0x000f220000300800 */
[----:B------:R-:W-:-:S03]  /*15610*/  @P3 LOP3.LUT R0, R0, 0x100, RZ, 0xfc, !PT ;  /* 0x0000010000003812 */ /* 0x000fc600078efcff */
[----:B------:R-:W4:Y:S01]  /*15620*/  LDL.LU R76, [R1+0x120] ;  /* 0x00012000014c7983 */ /* 0x000f220000300800 */
[----:B-1----:R-:W-:-:S03]  /*15630*/  @!P6 IADD3 R48, P4, P5, R10, R30, R7 ;  /* 0x0000001e0a30e210 */ /* 0x002fc60007d9e007 */
[----:B------:R-:W4:Y:S01]  /*15640*/  LDL.LU R77, [R1+0x124] ;  /* 0x00012400014d7983 */ /* 0x000f220000300800 */
[----:B------:R-:W-:Y:S02]  /*15650*/  @!P6 IADD3.X R49, R29, R31, R6, P4, P5 ;  /* 0x0000001f1d31e210 */ /* 0x000fe400027ea406 */
[----:B------:R-:W-:-:S13]  /*15660*/  ISETP.LT.OR P4, PT, R27, 0x19, !P1 ;  /* 0x000000191b00780c */ /* 0x000fda0004f81670 */
[----:B------:R-:W5:Y:S01]  /*15670*/  @!P4 LDG.E.U8 R23, desc[UR52][R24.64+0x18] ;  /* 0x000018341817c981 */ /* 0x000f62000c1e1100 */
[----:B------:R-:W0:Y:S02]  /*15680*/  @!P4 LDC.64 R30, c[0x0][0x5c0] ;  /* 0x00017000ff1ecb82 */ /* 0x000e240000000a00 */
[----:B0-----:R-:W-:-:S05]  /*15690*/  @!P4 IADD3 R30, P5, R10, R30, RZ ;  /* 0x0000001e0a1ec210 */ /* 0x001fca0007fbe0ff */
[----:B------:R-:W-:Y:S01]  /*156a0*/  @!P4 IMAD.X R31, R29, 0x1, R31, P5 ;  /* 0x000000011d1fc824 */ /* 0x000fe200028e061f */
[----:B-----5:R-:W-:-:S04]  /*156b0*/  LOP3.LUT R23, R23, 0xff, RZ, 0xc0, !PT ;  /* 0x000000ff17177812 */ /* 0x020fc800078ec0ff */
[----:B------:R-:W-:-:S05]  /*156c0*/  F2FP.F16.E4M3.UNPACK_B R23, R23 ;  /* 0x00000017ff17723e */ /* 0x000fca00020006ff */
[----:B------:R-:W-:-:S05]  /*156d0*/  HADD2.F32 R23, -RZ, R23.H0_H0 ;  /* 0x20000017ff177230 */ /* 0x000fca0000004100 */
[----:B------:R-:W-:-:S04]  /*156e0*/  FMUL R23, R23, UR5 ;  /* 0x0000000517177c20 */ /* 0x000fc80008400000 */
[----:B------:R-:W-:-:S05]  /*156f0*/  FFMA R23, R69, UR4, R23 ;  /* 0x0000000445177c23 */ /* 0x000fca0008000017 */
[----:B------:R-:W-:-:S05]  /*15700*/  F2FP.SATFINITE.E4M3.F32.PACK_AB_MERGE_C R23, RZ, R23, RZ ;  /* 0x00000017ff17723e */ /* 0x000fca00048070ff */
[----:B------:R0:W-:Y:S01]  /*15710*/  @!P4 STG.E.U8 desc[UR52][R30.64+0x18], R23 ;  /* 0x000018171e00c986 */ /* 0x0001e2000c101134 */
[----:B------:R-:W-:Y:S02]  /*15720*/  ISETP.LT.OR P4, PT, R27, 0x1a, !P1 ;  /* 0x0000001a1b00780c */ /* 0x000fe40004f81670 */
[----:B0-----:R-:W-:-:S11]  /*15730*/  PRMT R23, RZ, 0x7610, R23 ;  /* 0x00007610ff177816 */ /* 0x001fd60000000017 */
[----:B------:R-:W0:Y:S01]  /*15740*/  @!P4 LDC.64 R30, c[0x0][0x5c0] ;  /* 0x00017000ff1ecb82 */ /* 0x000e220000000a00 */
[----:B------:R-:W5:Y:S01]  /*15750*/  @!P4 LDG.E.U8 R23, desc[UR52][R24.64+0x19] ;  /* 0x000019341817c981 */ /* 0x000f62000c1e1100 */
[----:B------:R-:W-:Y:S02]  /*15760*/  ISETP.LT.OR P1, PT, R27, 0x19, !P2 ;  /* 0x000000191b00780c */ /* 0x000fe40005721670 */
[----:B0-----:R-:W-:-:S05]  /*15770*/  @!P4 IADD3 R30, P5, R10, R30, RZ ;  /* 0x0000001e0a1ec210 */ /* 0x001fca0007fbe0ff */
[----:B------:R-:W-:Y:S01]  /*15780*/  @!P4 IMAD.X R31, R29, 0x1, R31, P5 ;  /* 0x000000011d1fc824 */ /* 0x000fe200028e061f */
[----:B------:R-:W-:Y:S02]  /*15790*/  LOP3.LUT R0, R0, 0xffffff7f, RZ, 0xc0, !PT ;  /* 0xffffff7f00007812 */ /* 0x000fe400078ec0ff */
[----:B-----5:R-:W-:-:S04]  /*157a0*/  LOP3.LUT R23, R23, 0xff, RZ, 0xc0, !PT ;  /* 0x000000ff17177812 */ /* 0x020fc800078ec0ff */
        /* <DEDUP_REMOVED lines=8> */
[----:B------:R-:W-:Y:S02]  /*15830*/  @P6 LOP3.LUT R0, R0, 0x80, RZ, 0xfc, !PT ;  /* 0x0000008000006812 */ /* 0x000fe400078efcff */
[----:B------:R-:W-:-:S13]  /*15840*/  ISETP.LT.OR P6, PT, R27, 0x29, !P0 ;  /* 0x000000291b00780c */ /* 0x000fda00047c1670 */
[----:B------:R-:W0:Y:S01]  /*15850*/  @!P6 LDC.64 R30, c[0x0][0x5c0] ;  /* 0x00017000ff1eeb82 */ /* 0x000e220000000a00 */
[----:B------:R-:W-:-:S04]  /*15860*/  LOP3.LUT R0, R0, 0xfffeffff, RZ, 0xc0, !PT ;  /* 0xfffeffff00007812 */ /* 0x000fc800078ec0ff */
[----:B------:R-:W-:Y:S02]  /*15870*/  @P6 LOP3.LUT R0, R0, 0x10000, RZ, 0xfc, !PT ;  /* 0x0001000000006812 */ /* 0x000fe400078efcff */
[----:B0-----:R-:W-:-:S04]  /*15880*/  @!P6 IADD3 R68, P4, P5, R10, R30, R7 ;  /* 0x0000001e0a44e210 */ /* 0x001fc80007d9e007 */
[----:B------:R-:W-:Y:S02]  /*15890*/  @!P6 IADD3.X R69, R29, R31, R6, P4, P5 ;  /* 0x0000001f1d45e210 */ /* 0x000fe400027ea406 */
[----:B------:R-:W-:-:S13]  /*158a0*/  ISETP.LT.OR P6, PT, R27, 0x2a, !P0 ;  /* 0x0000002a1b00780c */ /* 0x000fda00047c1670 */
[----:B------:R-:W0:Y:S01]  /*158b0*/  @!P6 LDC.64 R30, c[0x0][0x5c0] ;  /* 0x00017000ff1eeb82 */ /* 0x000e220000000a00 */
[----:B------:R-:W-:-:S04]  /*158c0*/  LOP3.LUT R0, R0, 0xffff7fff, RZ, 0xc0, !PT ;  /* 0xffff7fff00007812 */ /* 0x000fc800078ec0ff */
[----:B------:R-:W-:Y:S02]  /*158d0*/  @P6 LOP3.LUT R0, R0, 0x8000, RZ, 0xfc, !PT ;  /* 0x0000800000006812 */ /* 0x000fe400078efcff */
[----:B--2---:R-:W-:-:S04]  /*158e0*/  LOP3.LUT R23, R23, 0xff, RZ, 0xc0, !PT ;  /* 0x000000ff17177812 */ /* 0x004fc800078ec0ff */
[----:B------:R-:W-:-:S05]  /*158f0*/  F2FP.F16.E4M3.UNPACK_B R23, R23 ;  /* 0x00000017ff17723e */ /* 0x000fca00020006ff */
[----:B------:R-:W-:-:S05]  /*15900*/  HADD2.F32 R23, -RZ, R23.H0_H0 ;  /* 0x20000017ff177230 */ /* 0x000fca0000004100 */
[----:B------:R-:W-:-:S04]  /*15910*/  FMUL R23, R23, UR5 ;  /* 0x0000000517177c20 */ /* 0x000fc80008400000 */
[----:B---3--:R-:W-:Y:S01]  /*15920*/  FFMA R23, R70, UR4, R23 ;  /* 0x0000000446177c23 */ /* 0x008fe20008000017 */
        /* <DEDUP_REMOVED lines=9> */
[----:B------:R-:W0:Y:S01]  /*159c0*/  @!P1 LDC.64 R30, c[0x0][0x5c0] ;  /* 0x00017000ff1e9b82 */ /* 0x000e220000000a00 */
[----:B------:R-:W-:-:S04]  /*159d0*/  LOP3.LUT R0, R0, 0xfffffdff, RZ, 0xc0, !PT ;  /* 0xfffffdff00007812 */ /* 0x000fc800078ec0ff */
[----:B------:R-:W-:Y:S02]  /*159e0*/  @P1 LOP3.LUT R0, R0, 0x200, RZ, 0xfc, !PT ;  /* 0x0000020000001812 */ /* 0x000fe400078efcff */
[----:B0-----:R-:W-:-:S04]  /*159f0*/  @!P1 IADD3 R56, P4, P5, R10, R30, R9 ;  /* 0x0000001e0a389210 */ /* 0x001fc80007d9e009 */
[----:B------:R-:W-:Y:S02]  /*15a00*/  @!P1 IADD3.X R57, R29, R31, R8, P4, P5 ;  /* 0x0000001f1d399210 */ /* 0x000fe400027ea408 */
[----:B------:R-:W-:Y:S02]  /*15a10*/  LOP3.LUT P1, RZ, R22, 0x20000000, RZ, 0xc0, !PT ;  /* 0x2000000016ff7812 */ /* 0x000fe4000782c0ff */
[----:B--2---:R-:W-:-:S04]  /*15a20*/  LOP3.LUT R23, R23, 0xff, RZ, 0xc0, !PT ;  /* 0x000000ff17177812 */ /* 0x004fc800078ec0ff */
[----:B------:R-:W-:-:S05]  /*15a30*/  F2FP.F16.E4M3.UNPACK_B R23, R23 ;  /* 0x00000017ff17723e */ /* 0x000fca00020006ff */
[----:B------:R-:W-:-:S05]  /*15a40*/  HADD2.F32 R23, -RZ, R23.H0_H0 ;  /* 0x20000017ff177230 */ /* 0x000fca0000004100 */
[----:B------:R-:W-:-:S04]  /*15a50*/  FMUL R23, R23, UR5 ;  /* 0x0000000517177c20 */ /* 0x000fc80008400000 */
[----:B----4-:R-:W-:-:S05]  /*15a60*/  FFMA R23, R73, UR4, R23 ;  /* 0x0000000449177c23 */ /* 0x010fca0008000017 */
[----:B------:R-:W-:-:S05]  /*15a70*/  F2FP.SATFINITE.E4M3.F32.PACK_AB_MERGE_C R23, RZ, R23, RZ ;  /* 0x00000017ff17723e */ /* 0x000fca00048070ff */
[----:B------:R0:W-:Y:S02]  /*15a80*/  @!P6 STG.E.U8 desc[UR52][R50.64+0x19], R23 ;  /* 0x000019173200e986 */ /* 0x0001e4000c101134 */
[----:B0-----:R-:W-:-:S06]  /*15a90*/  PRMT R23, RZ, 0x7610, R23 ;  /* 0x00007610ff177816 */ /* 0x001fcc0000000017 */
[----:B------:R-:W2:Y:S01]  /*15aa0*/  @!P1 LDG.E.U8 R23, desc[UR52][R14.64+0x10] ;  /* 0x000010340e179981 */ /* 0x000ea2000c1e1100 */
[----:B------:R-:W-:Y:S02]  /*15ab0*/  LOP3.LUT P3, RZ, R22, 0x40000000, RZ, 0xc0, !PT ;  /* 0x4000000016ff7812 */ /* 0x000fe4000786c0ff */
[----:B------:R-:W-:-:S13]  /*15ac0*/  ISETP.LT.OR P6, PT, R27, 0x22, !P0 ;  /* 0x000000221b00780c */ /* 0x000fda00047c1670 */
[----:B------:R-:W0:Y:S01]  /*15ad0*/  @!P6 LDC.64 R30, c[0x0][0x5c0] ;  /* 0x00017000ff1eeb82 */ /* 0x000e220000000a00 */
[----:B------:R-:W-:-:S04]  /*15ae0*/  LOP3.LUT R0, R0, 0xffffffbf, RZ, 0xc0, !PT ;  /* 0xffffffbf00007812 */ /* 0x000fc800078ec0ff */
[----:B------:R-:W-:Y:S02]  /*15af0*/  @P6 LOP3.LUT R0, R0, 0x40, RZ, 0xfc, !PT ;  /* 0x0000004000006812 */ /* 0x000fe400078efcff */
[----:B0-----:R-:W-:Y:S02]  /*15b00*/  @!P6 IADD3 R50, P4, P5, R10, R30, R9 ;  /* 0x0000001e0a32e210 */ /* 0x001fe40007d9e009 */
[----:B--2---:R-:W-:-:S04]  /*15b10*/  LOP3.LUT R23, R23, 0xff, RZ, 0xc0, !PT ;  /* 0x000000ff17177812 */ /* 0x004fc800078ec0ff */
[----:B------:R-:W-:-:S05]  /*15b20*/  F2FP.F16.E4M3.UNPACK_B R23, R23 ;  /* 0x00000017ff17723e */ /* 0x000fca00020006ff */
[----:B------:R-:W-:-:S05]  /*15b30*/  HADD2.F32 R23, -RZ, R23.H0_H0 ;  /* 0x20000017ff177230 */ /* 0x000fca0000004100 */
[----:B------:R-:W-:-:S04]  /*15b40*/  FMUL R23, R23, UR5 ;  /* 0x0000000517177c20 */ /* 0x000fc80008400000 */
[----:B------:R-:W-:-:S05]  /*15b50*/  FFMA R23, R72, UR4, R23 ;  /* 0x0000000448177c23 */ /* 0x000fca0008000017 */
        /* <DEDUP_REMOVED lines=10> */
[----:B------:R-:W0:Y:S01]  /*15c00*/  @!P0 LDC.64 R30, c[0x0][0x5c0] ;  /* 0x00017000ff1e8b82 */ /* 0x000e220000000a00 */
[----:B------:R-:W-:Y:S02]  /*15c10*/  LOP3.LUT P1, RZ, R22, 0x10000000, RZ, 0xc0, !PT ;  /* 0x1000000016ff7812 */ /* 0x000fe4000782c0ff */
        /* <DEDUP_REMOVED lines=8> */
[----:B------:R-:W-:Y:S02]  /*15ca0*/  FFMA R23, R76, UR4, R23 ;  /* 0x000000044c177c23 */ /* 0x000fe40008000017 */
        /* <DEDUP_REMOVED lines=14> */
[----:B-----5:R-:W-:-:S09]  /*15d90*/  LOP3.LUT R23, R23, 0xff, RZ, 0xc0, !PT ;  /* 0x000000ff17177812 */ /* 0x020fd200078ec0ff */
        /* <DEDUP_REMOVED lines=9> */
[----:B------:R-:W-:-:S04]  /*15e30*/  LOP3.LUT R0, R0, 0xffffffdf, RZ, 0xc0, !PT ;  /* 0xffffffdf00007812 */ /* 0x000fc800078ec0ff */
[----:B------:R-:W-:Y:S02]  /*15e40*/  @P0 LOP3.LUT R0, R0, 0x20, RZ, 0xfc, !PT ;  /* 0x0000002000000812 */ /* 0x000fe400078efcff */
[----:B------:R-:W-:-:S13]  /*15e50*/  ISETP.LT.OR P0, PT, R27, 0x31, !P2 ;  /* 0x000000311b00780c */ /* 0x000fda0005701670 */
[----:B------:R-:W1:Y:S01]  /*15e60*/  @!P0 LDC.64 R30, c[0x0][0x5c0] ;  /* 0x00017000ff1e8b82 */ /* 0x000e620000000a00 */
[----:B------:R-:W-:-:S04]  /*15e70*/  @!P3 IADD3 R28, P5, P6, R3, R10, R7 ;  /* 0x0000000a031cb210 */ /* 0x000fc80007ebe007 */
[----:B------:R-:W-:Y:S02]  /*15e80*/  @!P3 IADD3.X R34, R4, R29, R6, P5, P6 ;  /* 0x0000001d0422b210 */ /* 0x000fe40002fec406 */
[----:B0-----:R-:W-:-:S05]  /*15e90*/  @!P3 IADD3 R32, P4, R28, R32, RZ ;  /* 0x000000201c20b210 */ /* 0x001fca0007f9e0ff */
[----:B------:R-:W-:Y:S01]  /*15ea0*/  @!P3 IMAD.X R33, R34, 0x1, R33, P4 ;  /* 0x000000012221b824 */ /* 0x000fe200020e0621 */
[----:B-1----:R-:W-:-:S04]  /*15eb0*/  @!P0 IADD3 R80, P5, P6, R10, R30, R3 ;  /* 0x0000001e0a508210 */ /* 0x002fc80007ebe003 */
[----:B------:R-:W-:Y:S02]  /*15ec0*/  @!P0 IADD3.X R81, R29, R31, R4, P5, P6 ;  /* 0x0000001f1d518210 */ /* 0x000fe40002fec404 */
[----:B------:R-:W-:Y:S02]  /*15ed0*/  LOP3.LUT P5, RZ, R0, 0x400, RZ, 0xc0, !PT ;  /* 0x0000040000ff7812 */ /* 0x000fe400078ac0ff */
        /* <DEDUP_REMOVED lines=9> */
[----:B------:R-:W-:Y:S02]  /*15f70*/  LOP3.LUT P6, RZ, R0, 0x8, RZ, 0xc0, !PT ;  /* 0x0000000800ff7812 */ /* 0x000fe400078cc0ff */
[----:B------:R-:W-:-:S13]  /*15f80*/  ISETP.LT.OR P0, PT, R27, 0x32, !P2 ;  /* 0x000000321b00780c */ /* 0x000fda0005701670 */
[----:B------:R-:W0:Y:S02]  /*15f90*/  @!P0 LDC.64 R30, c[0x0][0x5c0] ;  /* 0x00017000ff1e8b82 */ /* 0x000e240000000a00 */
[----:B0-----:R-:W-:Y:S02]  /*15fa0*/  @!P0 IADD3 R76, P3, P4, R10, R30, R3 ;  /* 0x0000001e0a4c8210 */ /* 0x001fe40007c7e003 */
[----:B--2---:R-:W-:-:S04]  /*15fb0*/  LOP3.LUT R23, R23, 0xff, RZ, 0xc0, !PT ;  /* 0x000000ff17177812 */ /* 0x004fc800078ec0ff */
[----:B------:R-:W-:-:S05]  /*15fc0*/  F2FP.F16.E4M3.UNPACK_B R23, R23 ;  /* 0x00000017ff17723e */ /* 0x000fca00020006ff */
[----:B------:R-:W-:-:S05]  /*15fd0*/  HADD2.F32 R23, -RZ, R23.H0_H0 ;  /* 0x20000017ff177230 */ /* 0x000fca0000004100 */
[----:B------:R-:W-:-:S04]  /*15fe0*/  FMUL R23, R23, UR5 ;  /* 0x0000000517177c20 */ /* 0x000fc80008400000 */
[----:B---3--:R-:W-:Y:S01]  /*15ff0*/  FFMA R23, R79, UR4, R23 ;  /* 0x000000044f177c23 */ /* 0x008fe20008000017 */
[----:B------:R-:W-:Y:S01]  /*16000*/  @!P0 IADD3.X R77, R29, R31, R4, P3, P4 ;  /* 0x0000001f1d4d8210 */ /* 0x000fe20001fe8404 */
[----:B------:R-:W2:Y:S03]  /*16010*/  LDL.LU R79, [R1+0x134] ;  /* 0x00013400014f7983 */ /* 0x000ea60000300800 */
[----:B------:R-:W-:-:S05]  /*16020*/  F2FP.SATFINITE.E4M3.F32.PACK_AB_MERGE_C R23, RZ, R23, RZ ;  /* 0x00000017ff17723e */ /* 0x000fca00048070ff */
[----:B------:R0:W-:Y:S02]  /*16030*/  @!P5 STG.E.U8 desc[UR52][R40.64+0x18], R23 ;  /* 0x000018172800d986 */ /* 0x0001e4000c101134 */
[----:B0-----:R-:W-:-:S06]  /*16040*/  PRMT R23, RZ, 0x7610, R23 ;  /* 0x00007610ff177816 */ /* 0x001fcc0000000017 */
[----:B------:R-:W3:Y:S01]  /*16050*/  @!P6 LDG.E.U8 R23, desc[UR52][R14.64+0x19] ;  /* 0x000019340e17e981 */ /* 0x000ee2000c1e1100 */
        /* <DEDUP_REMOVED lines=10> */
[----:B---3--:R-:W-:-:S04]  /*16100*/  LOP3.LUT R23, R23, 0xff, RZ, 0xc0, !PT ;  /* 0x000000ff17177812 */ /* 0x008fc800078ec0ff */
[----:B------:R-:W-:-:S05]  /*16110*/  F2FP.F16.E4M3.UNPACK_B R23, R23 ;  /* 0x00000017ff17723e */ /* 0x000fca00020006ff */
[----:B------:R-:W-:-:S05]  /*16120*/  HADD2.F32 R23, -RZ, R23.H0_H0 ;  /* 0x20000017ff177230 */ /* 0x000fca0000004100 */
[----:B------:R-:W-:-:S04]  /*16130*/  FMUL R23, R23, UR5 ;  /* 0x0000000517177c20 */ /* 0x000fc80008400000 */
[----:B----4-:R-:W-:Y:S02]  /*16140*/  FFMA R23, R78, UR4, R23 ;  /* 0x000000044e177c23 */ /* 0x010fe40008000017 */
[----:B------:R-:W3:Y:S03]  /*16150*/  LDL.LU R78, [R1+0x138] ;  /* 0x00013800014e7983 */ /* 0x000ee60000300800 */
[----:B------:R-:W-:Y:S01]  /*16160*/  F2FP.SATFINITE.E4M3.F32.PACK_AB_MERGE_C R23, RZ, R23, RZ ;  /* 0x00000017ff17723e */ /* 0x000fe200048070ff */
[----:B------:R-:W4:Y:S04]  /*16170*/  LDL.LU R88, [R1+0x13c] ;  /* 0x00013c0001587983 */ /* 0x000f280000300800 */
[----:B------:R1:W-:Y:S01]  /*16180*/  @!P6 STG.E.U8 desc[UR52][R46.64+0x19], R23 ;  /* 0x000019172e00e986 */ /* 0x0003e2000c101134 */
[----:B------:R-:W-:-:S02]  /*16190*/  LOP3.LUT P0, RZ, R22, 0x8000000, RZ, 0xc0, !PT ;  /* 0x0800000016ff7812 */ /* 0x000fc4000780c0ff */
[----:B------:R-:W-:Y:S01]  /*161a0*/  LOP3.LUT R0, R0, 0xfffffbff, RZ, 0xc0, !PT ;  /* 0xfffffbff00007812 */ /* 0x000fe200078ec0ff */
[----:B------:R-:W5:Y:S01]  /*161b0*/  LDL.LU R89, [R1+0x140] ;  /* 0x0001400001597983 */ /* 0x000f620000300800 */
[----:B-1----:R-:W-:-:S04]  /*161c0*/  @!P4 IADD3 R23, P3, P5, R3, R10, R7 ;  /* 0x0000000a0317c210 */ /* 0x002fc80007d7e007 */
[----:B------:R-:W-:Y:S02]  /*161d0*/  @!P4 IADD3.X R28, R4, R29, R6, P3, P5 ;  /* 0x0000001d041cc210 */ /* 0x000fe40001fea406 */
[----:B0-----:R-:W-:Y:S02]  /*161e0*/  @!P4 IADD3 R30, P3, R23, R30, RZ ;  /* 0x0000001e171ec210 */ /* 0x001fe40007f7e0ff */
[----:B------:R-:W-:-:S06]  /*161f0*/  PRMT R23, RZ, 0x7610, R23 ;  /* 0x00007610ff177816 */ /* 0x000fcc0000000017 */
[----:B------:R-:W2:Y:S01]  /*16200*/  @!P4 LDG.E.U8 R23, desc[UR52][R16.64+0x18] ;  /* 0x000018341017c981 */ /* 0x000ea2000c1e1100 */
[----:B------:R-:W-:Y:S01]  /*16210*/  @!P4 IMAD.X R31, R28, 0x1, R31, P3 ;  /* 0x000000011c1fc824 */ /* 0x000fe200018e061f */
[----:B------:R-:W-:Y:S02]  /*16220*/  ISETP.LT.OR P3, PT, R27, 0x1a, !P1 ;  /* 0x0000001a1b00780c */ /* 0x000fe40004f61670 */
[----:B------:R-:W-:Y:S02]  /*16230*/  LOP3.LUT R22, R22, 0xfbffffff, RZ, 0xc0, !PT ;  /* 0xfbffffff16167812 */ /* 0x000fe400078ec0ff */
[----:B--2---:R-:W-:-:S09]  /*16240*/  LOP3.LUT R23, R23, 0xff, RZ, 0xc0, !PT ;  /* 0x000000ff17177812 */ /* 0x004fd200078ec0ff */
        /* <DEDUP_REMOVED lines=8> */
[----:B------:R-:W2:Y:S01]  /*162d0*/  @!P3 LDG.E.U8 R23, desc[UR52][R16.64+0x19] ;  /* 0x000019341017b981 */ /* 0x000ea2000c1e1100 */
[----:B------:R-:W-:-:S04]  /*162e0*/  @P2 LOP3.LUT R22, R22, 0x4000000, RZ, 0xfc, !PT ;  /* 0x0400000016162812 */ /* 0x000fc800078efcff */
[----:B------:R-:W-:-:S04]  /*162f0*/  LOP3.LUT R22, R22, 0xfdffffff, RZ, 0xc0, !PT ;  /* 0xfdffffff16167812 */ /* 0x000fc800078ec0ff */
[----:B------:R-:W-:Y:S02]  /*16300*/  @P1 LOP3.LUT R22, R22, 0x2000000, RZ, 0xfc, !PT ;  /* 0x0200000016161812 */ /* 0x000fe400078efcff */
[----:B------:R-:W-:-:S04]  /*16310*/  ISETP.GE.AND P1, PT, R26, 0x81, PT ;  /* 0x000000811a00780c */ /* 0x000fc80003f26270 */
[----:B------:R-:W-:-:S13]  /*16320*/  ISETP.LT.OR P2, PT, R27, 0x31, !P1 ;  /* 0x000000311b00780c */ /* 0x000fda0004f41670 */
[----:B------:R-:W1:Y:S01]  /*16330*/  @!P2 LDC.64 R30, c[0x0][0x5c0] ;  /* 0x00017000ff1eab82 */ /* 0x000e620000000a00 */
[----:B------:R-:W-:Y:S02]  /*16340*/  @!P3 IADD3 R28, P5, P6, R3, R10, R7 ;  /* 0x0000000a031cb210 */ /* 0x000fe40007ebe007 */
[----:B------:R-:W-:Y:S02]  /*16350*/  @P2 LOP3.LUT R0, R0, 0x400, RZ, 0xfc, !PT ;  /* 0x0000040000002812 */ /* 0x000fe400078efcff */
[----:B------:R-:W-:Y:S02]  /*16360*/  @!P3 IADD3.X R34, R4, R29, R6, P5, P6 ;  /* 0x0000001d0422b210 */ /* 0x000fe40002fec406 */
[----:B0-----:R-:W-:-:S05]  /*16370*/  @!P3 IADD3 R32, P4, R28, R32, RZ ;  /* 0x000000201c20b210 */ /* 0x001fca0007f9e0ff */
[----:B------:R-:W-:Y:S01]  /*16380*/  @!P3 IMAD.X R33, R34, 0x1, R33, P4 ;  /* 0x000000012221b824 */ /* 0x000fe200020e0621 */
[----:B-1----:R-:W-:-:S04]  /*16390*/  @!P2 IADD3 R82, P5, P6, R10, R30, R7 ;  /* 0x0000001e0a52a210 */ /* 0x002fc80007ebe007 */
[----:B------:R-:W-:Y:S02]  /*163a0*/  @!P2 IADD3.X R83, R29, R31, R6, P5, P6 ;  /* 0x0000001f1d53a210 */ /* 0x000fe40002fec406 */
[----:B------:R-:W-:Y:S02]  /*163b0*/  LOP3.LUT P6, RZ, R0, 0x800, RZ, 0xc0, !PT ;  /* 0x0000080000ff7812 */ /* 0x000fe400078cc0ff */
[----:B--2---:R-:W-:-:S04]  /*163c0*/  LOP3.LUT R23, R23, 0xff, RZ, 0xc0, !PT ;  /* 0x000000ff17177812 */ /* 0x004fc800078ec0ff */
[----:B------:R-:W-:-:S05]  /*163d0*/  F2FP.F16.E4M3.UNPACK_B R23, R23 ;  /* 0x00000017ff17723e */ /* 0x000fca00020006ff */
[----:B------:R-:W-:-:S05]  /*163e0*/  HADD2.F32 R23, -RZ, R23.H0_H0 ;  /* 0x20000017ff177230 */ /* 0x000fca0000004100 */
[----:B------:R-:W-:-:S04]  /*163f0*/  FMUL R23, R23, UR5 ;  /* 0x0000000517177c20 */ /* 0x000fc80008400000 */
[----:B---3--:R-:W-:-:S05]  /*16400*/  FFMA R23, R78, UR4, R23 ;  /* 0x000000044e177c23 */ /* 0x008fca0008000017 */
        /* <DEDUP_REMOVED lines=14> */
[----:B----4-:R-:W-:Y:S01]  /*164f0*/  FFMA R23, R88, UR4, R23 ;  /* 0x0000000458177c23 */ /* 0x010fe20008000017 */
        /* <DEDUP_REMOVED lines=16> */
[----:B------:R-:W-:-:S04]  /*16600*/  LOP3.LUT R0, R0, 0xffbfffff, RZ, 0xc0, !PT ;  /* 0xffbfffff00007812 */ /* 0x000fc800078ec0ff */
[----:B------:R-:W-:Y:S02]  /*16610*/  @P5 LOP3.LUT R0, R0, 0x400000, RZ, 0xfc, !PT ;  /* 0x0040000000005812 */ /* 0x000fe400078efcff */
[----:B---3--:R-:W-:-:S04]  /*16620*/  LOP3.LUT R23, R23, 0xff, RZ, 0xc0, !PT ;  /* 0x000000ff17177812 */ /* 0x008fc800078ec0ff */
[----:B------:R-:W-:-:S05]  /*16630*/  F2FP.F16.E4M3.UNPACK_B R23, R23 ;  /* 0x00000017ff17723e */ /* 0x000fca00020006ff */
[----:B------:R-:W-:-:S05]  /*16640*/  HADD2.F32 R23, -RZ, R23.H0_H0 ;  /* 0x20000017ff177230 */ /* 0x000fca0000004100 */
[----:B------:R-:W-:-:S04]  /*16650*/  FMUL R23, R23, UR5 ;  /* 0x0000000517177c20 */ /* 0x000fc80008400000 */
[----:B-----5:R-:W-:Y:S02]  /*16660*/  FFMA R23, R89, UR4, R23 ;  /* 0x0000000459177c23 */ /* 0x020fe40008000017 */
[----:B------:R-:W3:Y:S03]  /*16670*/  LDL.LU R89, [R1+0x148] ;  /* 0x0001480001597983 */ /* 0x000ee60000300800 */
[----:B------:R-:W-:-:S05]  /*16680*/  F2FP.SATFINITE.E4M3.F32.PACK_AB_MERGE_C R23, RZ, R23, RZ ;  /* 0x00000017ff17723e */ /* 0x000fca00048070ff */
[----:B------:R1:W-:Y:S02]  /*16690*/  @!P2 STG.E.U8 desc[UR52][R42.64+0x11], R23 ;  /* 0x000011172a00a986 */ /* 0x0003e4000c101134 */
[----:B-1----:R-:W-:-:S04]  /*166a0*/  @!P4 IADD3 R23, P3, P5, R3, R10, R9 ;  /* 0x0000000a0317c210 */ /* 0x002fc80007d7e009 */
[----:B------:R-:W-:Y:S02]  /*166b0*/  @!P4 IADD3.X R28, R4, R29, R8, P3, P5 ;  /* 0x0000001d041cc210 */ /* 0x000fe40001fea408 */
        /* <DEDUP_REMOVED lines=12> */
[----:B------:R-:W-:Y:S01]  /*16780*/  ISETP.GE.AND P2, PT, R26, 0x101, PT ;  /* 0x000001011a00780c */ /* 0x000fe20003f46270 */
[----:B------:R-:W2:Y:S03]  /*16790*/  LDL.LU R88, [R1+0x14c] ;  /* 0x00014c0001587983 */ /* 0x000ea60000300800 */
[----:B------:R-:W-:-:S05]  /*167a0*/  F2FP.SATFINITE.E4M3.F32.PACK_AB_MERGE_C R23, RZ, R23, RZ ;  /* 0x00000017ff17723e */ /* 0x000fca00048070ff */
[----:B------:R1:W-:Y:S02]  /*167b0*/  @!P4 STG.E.U8 desc[UR52][R30.64+0x10], R23 ;  /* 0x000010171e00c986 */ /* 0x0003e4000c101134 */
[----:B-1----:R-:W-:-:S06]  /*167c0*/  PRMT R23, RZ, 0x7610, R23 ;  /* 0x00007610ff177816 */ /* 0x002fcc0000000017 */
[----:B------:R-:W4:Y:S01]  /*167d0*/  @!P3 LDG.E.U8 R23, desc[UR52][R20.64+0x11] ;  /* 0x000011341417b981 */ /* 0x000f22000c1e1100 */
[----:B------:R-:W-:Y:S02]  /*167e0*/  @P1 LOP3.LUT R0, R0, 0x800, RZ, 0xfc, !PT ;  /* 0x0000080000001812 */ /* 0x000fe400078efcff */
[----:B------:R-:W-:-:S13]  /*167f0*/  ISETP.LT.OR P1, PT, R27, 0x31, !P2 ;  /* 0x000000311b00780c */ /* 0x000fda0005721670 */
[----:B------:R-:W1:Y:S01]  /*16800*/  @!P1 LDC.64 R30, c[0x0][0x5c0] ;  /* 0x00017000ff1e9b82 */ /* 0x000e620000000a00 */
        /* <DEDUP_REMOVED lines=9> */
[----:B----4-:R-:W-:-:S04]  /*168a0*/  LOP3.LUT R23, R23, 0xff, RZ, 0xc0, !PT ;  /* 0x000000ff17177812 */ /* 0x010fc800078ec0ff */
[----:B------:R-:W-:-:S05]  /*168b0*/  F2FP.F16.E4M3.UNPACK_B R23, R23 ;  /* 0x00000017ff17723e */ /* 0x000fca00020006ff */
[----:B------:R-:W-:-:S05]  /*168c0*/  HADD2.F32 R23, -RZ, R23.H0_H0 ;  /* 0x20000017ff177230 */ /* 0x000fca0000004100 */
[----:B------:R-:W-:-:S04]  /*168d0*/  FMUL R23, R23, UR5 ;  /* 0x0000000517177c20 */ /* 0x000fc80008400000 */
[----:B---3--:R-:W-:Y:S01]  /*168e0*/  FFMA R23, R89, UR4, R23 ;  /* 0x0000000459177c23 */ /* 0x008fe20008000017 */
[----:B------:R-:W-:Y:S01]  /*168f0*/  LOP3.LUT P1, RZ, R0, 0x10, RZ, 0xc0, !PT ;  /* 0x0000001000ff7812 */ /* 0x000fe2000782c0ff */
[----:B------:R-:W3:Y:S03]  /*16900*/  LDL.LU R89, [R1+0x150] ;  /* 0x0001500001597983 */ /* 0x000ee60000300800 */
[----:B------:R-:W-:-:S05]  /*16910*/  F2FP.SATFINITE.E4M3.F32.PACK_AB_MERGE_C R23, RZ, R23, RZ ;  /* 0x00000017ff17723e */ /* 0x000fca00048070ff */
[----:B------:R0:W-:Y:S02]  /*16920*/  @!P3 STG.E.U8 desc[UR52][R32.64+0x11], R23 ;  /* 0x000011172000b986 */ /* 0x0001e4000c101134 */
[----:B0-----:R-:W-:-:S06]  /*16930*/  PRMT R23, RZ, 0x7610, R23 ;  /* 0x00007610ff177816 */ /* 0x001fcc0000000017 */
[----:B------:R-:W4:Y:S01]  /*16940*/  @!P5 LDG.E.U8 R23, desc[UR52][R18.64+0x18] ;  /* 0x000018341217d981 */ /* 0x000f22000c1e1100 */
[----:B------:R-:W-:-:S04]  /*16950*/  ISETP.GE.AND P6, PT, R26, 0x101, PT ;  /* 0x000001011a00780c */ /* 0x000fc80003fc6270 */
[----:B------:R-:W-:-:S13]  /*16960*/  ISETP.LT.OR P2, PT, R27, 0x32, !P6 ;  /* 0x000000321b00780c */ /* 0x000fda0007741670 */
[----:B------:R-:W0:Y:S01]  /*16970*/  @!P2 LDC.64 R30, c[0x0][0x5c0] ;  /* 0x00017000ff1eab82 */ /* 0x000e220000000a00 */
[----:B------:R-:W-:-:S04]  /*16980*/  LOP3.LUT R0, R0, 0xfffffffd, RZ, 0xc0, !PT ;  /* 0xfffffffd00007812 */ /* 0x000fc800078ec0ff */
[----:B------:R-:W-:Y:S02]  /*16990*/  @P2 LOP3.LUT R0, R0, 0x2, RZ, 0xfc, !PT ;  /* 0x0000000200002812 */ /* 0x000fe400078efcff */
[----:B0-----:R-:W-:Y:S02]  /*169a0*/  @!P2 IADD3 R106, P3, P4, R10, R30, R9 ;  /* 0x0000001e0a6aa210 */ /* 0x001fe40007c7e009 */
[----:B----4-:R-:W-:-:S04]  /*169b0*/  LOP3.LUT R23, R23, 0xff, RZ, 0xc0, !PT ;  /* 0x000000ff17177812 */ /* 0x010fc800078ec0ff */
[----:B------:R-:W-:-:S05]  /*169c0*/  F2FP.F16.E4M3.UNPACK_B R23, R23 ;  /* 0x00000017ff17723e */ /* 0x000fca00020006ff */
[----:B------:R-:W-:-:S05]  /*169d0*/  HADD2.F32 R23, -RZ, R23.H0_H0 ;  /* 0x20000017ff177230 */ /* 0x000fca0000004100 */
[----:B------:R-:W-:-:S04]  /*169e0*/  FMUL R23, R23, UR5 ;  /* 0x0000000517177c20 */ /* 0x000fc80008400000 */
[----:B--2---:R-:W-:Y:S01]  /*169f0*/  FFMA R23, R88, UR4, R23 ;  /* 0x0000000458177c23 */ /* 0x004fe20008000017 */
[----:B------:R-:W-:Y:S01]  /*16a00*/  @!P2 IADD3.X R107, R29, R31, R8, P3, P4 ;  /* 0x0000001f1d6ba210 */ /* 0x000fe20001fe8408 */
[----:B------:R-:W2:Y:S03]  /*16a10*/  LDL.LU R88, [R1+0x154] ;  /* 0x0001540001587983 */ /* 0x000ea60000300800 */
        /* <DEDUP_REMOVED lines=12> */
[----:B------:R-:W-:Y:S02]  /*16ae0*/  ISETP.LT.OR P4, PT, R27, 0x19, !P0 ;  /* 0x000000191b00780c */ /* 0x000fe40004781670 */
[----:B------:R-:W-:-:S11]  /*16af0*/  LOP3.LUT R0, R0, 0xfeffffff, RZ, 0xc0, !PT ;  /* 0xfeffffff00007812 */ /* 0x000fd600078ec0ff */
[----:B------:R-:W0:Y:S01]  /*16b00*/  @!P4 LDC.64 R30, c[0x0][0x5c0] ;  /* 0x00017000ff1ecb82 */ /* 0x000e220000000a00 */
[----:B------:R-:W-:-:S04]  /*16b10*/  @P2 LOP3.LUT R0, R0, 0x1000000, RZ, 0xfc, !PT ;  /* 0x0100000000002812 */ /* 0x000fc800078efcff */
[----:B------:R-:W-:-:S04]  /*16b20*/  LOP3.LUT R0, R0, 0xffffefff, RZ, 0xc0, !PT ;  /* 0xffffefff00007812 */ /* 0x000fc800078ec0ff */
[----:B------:R-:W-:Y:S02]  /*16b30*/  @P5 LOP3.LUT R0, R0, 0x1000, RZ, 0xfc, !PT ;  /* 0x0000100000005812 */ /* 0x000fe400078efcff */
[----:B----4-:R-:W-:-:S04]  /*16b40*/  LOP3.LUT R23, R23, 0xff, RZ, 0xc0, !PT ;  /* 0x000000ff17177812 */ /* 0x010fc800078ec0ff */
[----:B------:R-:W-:-:S05]  /*16b50*/  F2FP.F16.E4M3.UNPACK_B R23, R23 ;  /* 0x00000017ff17723e */ /* 0x000fca00020006ff */
[----:B------:R-:W-:-:S05]  /*16b60*/  HADD2.F32 R23, -RZ, R23.H0_H0 ;  /* 0x20000017ff177230 */ /* 0x000fca0000004100 */
[----:B------:R-:W-:-:S04]  /*16b70*/  FMUL R23, R23, UR5 ;  /* 0x0000000517177c20 */ /* 0x000fc80008400000 */
[----:B---3--:R-:W-:Y:S02]  /*16b80*/  FFMA R23, R89, UR4, R23 ;  /* 0x0000000459177c23 */ /* 0x008fe40008000017 */
        /* <DEDUP_REMOVED lines=10> */
[----:B------:R-:W-:Y:S02]  /*16c30*/  LOP3.LUT P2, RZ, R22, 0x4000000, RZ, 0xc0, !PT ;  /* 0x0400000016ff7812 */ /* 0x000fe4000784c0ff */
[----:B----4-:R-:W-:-:S09]  /*16c40*/  LOP3.LUT R23, R23, 0xff, RZ, 0xc0, !PT ;  /* 0x000000ff17177812 */ /* 0x010fd200078ec0ff */
[----:B------:R-:W0:Y:S01]  /*16c50*/  @!P3 LDC.64 R32, c[0x0][0x5c0] ;  /* 0x00017000ff20bb82 */ /* 0x000e220000000a00 */
[----:B------:R-:W-:-:S05]  /*16c60*/  F2FP.F16.E4M3.UNPACK_B R23, R23 ;  /* 0x00000017ff17723e */ /* 0x000fca00020006ff */
[----:B------:R-:W-:-:S05]  /*16c70*/  HADD2.F32 R23, -RZ, R23.H0_H0 ;  /* 0x20000017ff177230 */ /* 0x000fca0000004100 */
[----:B------:R-:W-:-:S04]  /*16c80*/  FMUL R23, R23, UR5 ;  /* 0x0000000517177c20 */ /* 0x000fc80008400000 */
[----:B--2---:R-:W-:Y:S01]  /*16c90*/  FFMA R23, R88, UR4, R23 ;  /* 0x0000000458177c23 */ /* 0x004fe20008000017 */
[----:B------:R-:W-:Y:S01]  /*16ca0*/  ISETP.LT.OR P1, PT, R27, 0x41, !P2 ;  /* 0x000000411b00780c */ /* 0x000fe20005721670 */
[----:B------:R-:W2:Y:S03]  /*16cb0*/  LDL.LU R88, [R1+0x15c] ;  /* 0x00015c0001587983 */ /* 0x000ea60000300800 */
[----:B------:R-:W-:-:S05]  /*16cc0*/  F2FP.SATFINITE.E4M3.F32.PACK_AB_MERGE_C R23, RZ, R23, RZ ;  /* 0x00000017ff17723e */ /* 0x000fca00048070ff */
[----:B------:R1:W-:Y:S02]  /*16cd0*/  @!P4 STG.E.U8 desc[UR52][R30.64+0x18], R23 ;  /* 0x000018171e00c986 */ /* 0x0003e4000c101134 */
[----:B-1----:R-:W-:Y:S02]  /*16ce0*/  PRMT R23, RZ, 0x7610, R23 ;  /* 0x00007610ff177816 */ /* 0x002fe40000000017 */
[----:B------:R-:W1:Y:S04]  /*16cf0*/  @!P1 LDC.64 R30, c[0x0][0x5c0] ;  /* 0x00017000ff1e9b82 */ /* 0x000e680000000a00 */
[----:B------:R-:W4:Y:S01]  /*16d00*/  @!P3 LDG.E.U8 R23, desc[UR52][R20.64+0x19] ;  /* 0x000019341417b981 */ /* 0x000f22000c1e1100 */
[----:B------:R-:W-:-:S04]  /*16d10*/  LOP3.LUT R22, R22, 0xfeffffff, RZ, 0xc0, !PT ;  /* 0xfeffffff16167812 */ /* 0x000fc800078ec0ff */
[----:B------:R-:W-:Y:S02]  /*16d20*/  @P0 LOP3.LUT R22, R22, 0x1000000, RZ, 0xfc, !PT ;  /* 0x0100000016160812 */ /* 0x000fe400078efcff */
[----:B------:R-:W-:Y:S02]  /*16d30*/  ISETP.LT.OR P0, PT, R27, 0x42, !P2 ;  /* 0x000000421b00780c */ /* 0x000fe40005701670 */
[----:B------:R-:W-:-:S04]  /*16d40*/  @!P3 IADD3 R28, P5, P6, R3, R10, R9 ;  /* 0x0000000a031cb210 */ /* 0x000fc80007ebe009 */
[----:B------:R-:W-:Y:S02]  /*16d50*/  @!P3 IADD3.X R34, R4, R29, R8, P5, P6 ;  /* 0x0000001d0422b210 */ /* 0x000fe40002fec408 */
[----:B-1----:R-:W-:-:S04]  /*16d60*/  @!P1 IADD3 R118, P5, P6, R10, R30, R3 ;  /* 0x0000001e0a769210 */ /* 0x002fc80007ebe003 */
[----:B------:R-:W-:Y:S02]  /*16d70*/  @!P1 IADD3.X R119, R29, R31, R4, P5, P6 ;  /* 0x0000001f1d779210 */ /* 0x000fe40002fec404 */
[----:B------:R-:W1:Y:S01]  /*16d80*/  @!P0 LDC.64 R30, c[0x0][0x5c0] ;  /* 0x00017000ff1e8b82 */ /* 0x000e620000000a00 */
[----:B0-----:R-:W-:-:S05]  /*16d90*/  @!P3 IADD3 R32, P4, R28, R32, RZ ;  /* 0x000000201c20b210 */ /* 0x001fca0007f9e0ff */
[----:B------:R-:W-:Y:S01]  /*16da0*/  @!P3 IMAD.X R33, R34, 0x1, R33, P4 ;  /* 0x000000012221b824 */ /* 0x000fe200020e0621 */
[----:B------:R-:W-:Y:S02]  /*16db0*/  ISETP.GE.AND P1, PT, R26, 0x1, PT ;  /* 0x000000011a00780c */ /* 0x000fe40003f26270 */
[----:B----4-:R-:W-:-:S04]  /*16dc0*/  LOP3.LUT R23, R23, 0xff, RZ, 0xc0, !PT ;  /* 0x000000ff17177812 */ /* 0x010fc800078ec0ff */
[----:B------:R-:W-:-:S05]  /*16dd0*/  F2FP.F16.E4M3.UNPACK_B R23, R23 ;  /* 0x00000017ff17723e */ /* 0x000fca00020006ff */
[----:B------:R-:W-:-:S05]  /*16de0*/  HADD2.F32 R23, -RZ, R23.H0_H0 ;  /* 0x20000017ff177230 */ /* 0x000fca0000004100 */
[----:B------:R-:W-:-:S04]  /*16df0*/  FMUL R23, R23, UR5 ;  /* 0x0000000517177c20 */ /* 0x000fc80008400000 */
[----:B---3--:R-:W-:Y:S02]  /*16e00*/  FFMA R23, R89, UR4, R23 ;  /* 0x0000000459177c23 */ /* 0x008fe40008000017 */
[----:B------:R-:W3:Y:S03]  /*16e10*/  LDL.LU R89, [R1+0x160] ;  /* 0x0001600001597983 */ /* 0x000ee60000300800 */
[----:B------:R-:W-:-:S05]  /*16e20*/  F2FP.SATFINITE.E4M3.F32.PACK_AB_MERGE_C R23, RZ, R23, RZ ;  /* 0x00000017ff17723e */ /* 0x000fca00048070ff */
[----:B------:R0:W-:Y:S01]  /*16e30*/  @!P3 STG.E.U8 desc[UR52][R32.64+0x19], R23 ;  /* 0x000019172000b986 */ /* 0x0001e2000c101134 */
[----:B-1----:R-:W-:-:S04]  /*16e40*/  @!P0 IADD3 R116, P3, P4, R10, R30, R3 ;  /* 0x0000001e0a748210 */ /* 0x002fc80007c7e003 */
[----:B------:R-:W-:Y:S02]  /*16e50*/  @!P0 IADD3.X R117, R29, R31, R4, P3, P4 ;  /* 0x0000001f1d758210 */ /* 0x000fe40001fe8404 */
[----:B------:R-:W-:Y:S02]  /*16e60*/  ISETP.LT.OR P3, PT, R27, 0x21, !P1 ;  /* 0x000000211b00780c */ /* 0x000fe40004f61670 */
[----:B0-----:R-:W-:-:S11]  /*16e70*/  PRMT R23, RZ, 0x7610, R23 ;  /* 0x00007610ff177816 */ /* 0x001fd60000000017 */
[----:B------:R-:W4:Y:S01]  /*16e80*/  @!P3 LDG.E.U8 R23, desc[UR52][R24.64+0x20] ;  /* 0x000020341817b981 */ /* 0x000f22000c1e1100 */
[----:B------:R-:W0:Y:S02]  /*16e90*/  @!P3 LDC.64 R30, c[0x0][0x5c0] ;  /* 0x00017000ff1ebb82 */ /* 0x000e240000000a00 */
[----:B0-----:R-:W-:-:S05]  /*16ea0*/  @!P3 IADD3 R30, P4, R10, R30, RZ ;  /* 0x0000001e0a1eb210 */ /* 0x001fca0007f9e0ff */
[----:B------:R-:W-:Y:S01]  /*16eb0*/  @!P3 IMAD.X R31, R29, 0x1, R31, P4 ;  /* 0x000000011d1fb824 */ /* 0x000fe200020e061f */
[----:B----4-:R-:W-:-:S04]  /*16ec0*/  LOP3.LUT R23, R23, 0xff, RZ, 0xc0, !PT ;  /* 0x000000ff17177812 */ /* 0x010fc800078ec0ff */
[----:B------:R-:W-:-:S05]  /*16ed0*/  F2FP.F16.E4M3.UNPACK_B R23, R23 ;  /* 0x00000017ff17723e */ /* 0x000fca00020006ff */
[----:B------:R-:W-:-:S05]  /*16ee0*/  HADD2.F32 R23, -RZ, R23.H0_H0 ;  /* 0x20000017ff177230 */ /* 0x000fca0000004100 */
[----:B------:R-:W-:-:S04]  /*16ef0*/  FMUL R23, R23, UR5 ;  /* 0x0000000517177c20 */ /* 0x000fc80008400000 */
[----:B--2---:R-:W-:Y:S01]  /*16f00*/  FFMA R23, R88, UR4, R23 ;  /* 0x0000000458177c23 */ /* 0x004fe20008000017 */
[----:B------:R-:W-:Y:S01]  /*16f10*/  ISETP.LT.OR P6, PT, R27, 0x21, !P2 ;  /* 0x000000211b00780c */ /* 0x000fe200057c1670 */
[----:B------:R-:W2:Y:S03]  /*16f20*/  LDL.LU R88, [R1+0x164] ;  /* 0x0001640001587983 */ /* 0x000ea60000300800 */
[----:B------:R-:W-:-:S05]  /*16f30*/  F2FP.SATFINITE.E4M3.F32.PACK_AB_MERGE_C R23, RZ, R23, RZ ;  /* 0x00000017ff17723e */ /* 0x000fca00048070ff */
[----:B------:R0:W-:Y:S01]  /*16f40*/  @!P3 STG.E.U8 desc[UR52][R30.64+0x20], R23 ;  /* 0x000020171e00b986 */ /* 0x0001e2000c101134 */
[----:B------:R-:W-:Y:S02]  /*16f50*/  ISETP.LT.OR P3, PT, R27, 0x22, !P1 ;  /* 0x000000221b00780c */ /* 0x000fe40004f61670 */
[----:B0-----:R-:W-:-:S11]  /*16f60*/  PRMT R23, RZ, 0x7610, R23 ;  /* 0x00007610ff177816 */ /* 0x001fd60000000017 */
[----:B------:R-:W0:Y:S01]  /*16f70*/  @!P3 LDC.64 R30, c[0x0][0x5c0] ;  /* 0x00017000ff1ebb82 */ /* 0x000e220000000a00 */
[----:B------:R-:W4:Y:S01]  /*16f80*/  @!P3 LDG.E.U8 R23, desc[UR52][R24.64+0x21] ;  /* 0x000021341817b981 */ /* 0x000f22000c1e1100 */
[----:B0-----:R-:W-:-:S05]  /*16f90*/  @!P3 IADD3 R30, P4, R10, R30, RZ ;  /* 0x0000001e0a1eb210 */ /* 0x001fca0007f9e0ff */
[----:B------:R-:W-:Y:S01]  /*16fa0*/  @!P3 IMAD.X R31, R29, 0x1, R31, P4 ;  /* 0x000000011d1fb824 */ /* 0x000fe200020e061f */
        /* <DEDUP_REMOVED lines=21> */
[----:B0-----:R-:W-:Y:S01]  /*17100*/  @!P5 IADD3 R58, P3, P4, R10, R30, R3 ;  /* 0x0000001e0a3ad210 */ /* 0x001fe20007c7e003 */
[----:B------:R-:W2:Y:S03]  /*17110*/  LDL.LU R88, [R1+0x16c] ;  /* 0x00016c0001587983 */ /* 0x000ea60000300800 */
[----:B------:R-:W-:-:S05]  /*17120*/  F2FP.SATFINITE.E4M3.F32.PACK_AB_MERGE_C R23, RZ, R23, RZ ;  /* 0x00000017ff17723e */ /* 0x000fca00048070ff */
[----:B------:R0:W-:Y:S01]  /*17130*/  @!P6 STG.E.U8 desc[UR52][R62.64+0x20], R23 ;  /* 0x000020173e00e986 */ /* 0x0001e2000c101134 */
[----:B------:R-:W-:Y:S02]  /*17140*/  ISETP.LT.OR P6, PT, R27, 0x22, !P2 ;  /* 0x000000221b00780c */ /* 0x000fe400057c1670 */
[----:B0-----:R-:W-:-:S11]  /*17150*/  PRMT R23, RZ, 0x7610, R23 ;  /* 0x00007610ff177816 */ /* 0x001fd60000000017 */
[----:B------:R-:W4:Y:S01]  /*17160*/  @!P6 LDG.E.U8 R23, desc[UR52][R12.64+0x21] ;  /* 0x000021340c17e981 */ /* 0x000f22000c1e1100 */
[----:B------:R-:W-:Y:S02]  /*17170*/  ISETP.GE.AND P0, PT, R26, 0x81, PT ;  /* 0x000000811a00780c */ /* 0x000fe40003f06270 */
[----:B------:R-:W-:Y:S02]  /*17180*/  @!P5 IADD3.X R59, R29, R31, R4, P3, P4 ;  /* 0x0000001f1d3bd210 */ /* 0x000fe40001fe8404 */
[----:B------:R-:W-:-:S13]  /*17190*/  ISETP.LT.OR P5, PT, R27, 0x41, !P0 ;  /* 0x000000411b00780c */ /* 0x000fda00047a1670 */
[----:B------:R-:W0:Y:S01]  /*171a0*/  @!P5 LDC.64 R30, c[0x0][0x5c0] ;  /* 0x00017000ff1edb82 */ /* 0x000e220000000a00 */
[----:B------:R-:W-:-:S04]  /*171b0*/  LOP3.LUT R0, R0, 0xfffffffb, RZ, 0xc0, !PT ;  /* 0xfffffffb00007812 */ /* 0x000fc800078ec0ff */
[----:B------:R-:W-:Y:S02]  /*171c0*/  @P5 LOP3.LUT R0, R0, 0x4, RZ, 0xfc, !PT ;  /* 0x0000000400005812 */ /* 0x000fe400078efcff */
[----:B0-----:R-:W-:-:S04]  /*171d0*/  @!P5 IADD3 R62, P3, P4, R10, R30, R7 ;  /* 0x0000001e0a3ed210 */ /* 0x001fc80007c7e007 */
[----:B------:R-:W-:Y:S02]  /*171e0*/  @!P5 IADD3.X R63, R29, R31, R6, P3, P4 ;  /* 0x0000001f1d3fd210 */ /* 0x000fe40001fe8406 */
[----:B------:R-:W-:-:S13]  /*171f0*/  ISETP.LT.OR P5, PT, R27, 0x42, !P0 ;  /* 0x000000421b00780c */ /* 0x000fda00047a1670 */
[----:B------:R-:W0:Y:S02]  /*17200*/  @!P5 LDC.64 R30, c[0x0][0x5c0] ;  /* 0x00017000ff1edb82 */ /* 0x000e240000000a00 */
[----:B0-----:R-:W-:-:S04]  /*17210*/  @!P5 IADD3 R54, P3, P4, R10, R30, R7 ;  /* 0x0000001e0a36d210 */ /* 0x001fc80007c7e007 */
[----:B------:R-:W-:Y:S02]  /*17220*/  @!P5 IADD3.X R55, R29, R31, R6, P3, P4 ;  /* 0x0000001f1d37d210 */ /* 0x000fe40001fe8406 */
[----:B------:R-:W-:-:S13]  /*17230*/  ISETP.LT.OR P3, PT, R27, 0x29, !P1 ;  /* 0x000000291b00780c */ /* 0x000fda0004f61670 */
[----:B------:R-:W0:Y:S01]  /*17240*/  @!P3 LDC.64 R30, c[0x0][0x5c0] ;  /* 0x00017000ff1ebb82 */ /* 0x000e220000000a00 */
[----:B----4-:R-:W-:-:S04]  /*17250*/  LOP3.LUT R23, R23, 0xff, RZ, 0xc0, !PT ;  /* 0x000000ff17177812 */ /* 0x010fc800078ec0ff */
[----:B------:R-:W-:-:S05]  /*17260*/  F2FP.F16.E4M3.UNPACK_B R23, R23 ;  /* 0x00000017ff17723e */ /* 0x000fca00020006ff */
[----:B------:R-:W-:-:S05]  /*17270*/  HADD2.F32 R23, -RZ, R23.H0_H0 ;  /* 0x20000017ff177230 */ /* 0x000fca0000004100 */
[----:B------:R-:W-:-:S04]  /*17280*/  FMUL R23, R23, UR5 ;  /* 0x0000000517177c20 */ /* 0x000fc80008400000 */
[----:B---3--:R-:W-:Y:S01]  /*17290*/  FFMA R23, R89, UR4, R23 ;  /* 0x0000000459177c23 */ /* 0x008fe20008000017 */
[----:B0-----:R-:W-:Y:S01]  /*172a0*/  @!P3 IADD3 R30, P4, R10, R30, RZ ;  /* 0x0000001e0a1eb210 */ /* 0x001fe20007f9e0ff */
[----:B------:R-:W3:Y:S03]  /*172b0*/  LDL.LU R89, [R1+0x170] ;  /* 0x0001700001597983 */ /* 0x000ee60000300800 */
[----:B------:R-:W-:-:S05]  /*172c0*/  F2FP.SATFINITE.E4M3.F32.PACK_AB_MERGE_C R23, RZ, R23, RZ ;  /* 0x00000017ff17723e */ /* 0x000fca00048070ff */
[----:B------:R0:W-:Y:S02]  /*172d0*/  @!P6 STG.E.U8 desc[UR52][R60.64+0x21], R23 ;  /* 0x000021173c00e986 */ /* 0x0001e4000c101134 */
[----:B0-----:R-:W-:-:S06]  /*172e0*/  PRMT R23, RZ, 0x7610, R23 ;  /* 0x00007610ff177816 */ /* 0x001fcc0000000017 */
[----:B------:R-:W4:Y:S01]  /*172f0*/  @!P3 LDG.E.U8 R23, desc[UR52][R24.64+0x28] ;  /* 0x000028341817b981 */ /* 0x000f22000c1e1100 */
[----:B------:R-:W-:Y:S01]  /*17300*/  @!P3 IMAD.X R31, R29, 0x1, R31, P4 ;  /* 0x000000011d1fb824 */ /* 0x000fe200020e061f */
[----:B----4-:R-:W-:-:S04]  /*17310*/  LOP3.LUT R23, R23, 0xff, RZ, 0xc0, !PT ;  /* 0x000000ff17177812 */ /* 0x010fc800078ec0ff */
[----:B------:R-:W-:-:S05]  /*17320*/  F2FP.F16.E4M3.UNPACK_B R23, R23 ;  /* 0x00000017ff17723e */ /* 0x000fca00020006ff */
[----:B------:R-:W-:-:S05]  /*17330*/  HADD2.F32 R23, -RZ, R23.H0_H0 ;  /* 0x20000017ff177230 */ /* 0x000fca0000004100 */
[----:B------:R-:W-:-:S04]  /*17340*/  FMUL R23, R23, UR5 ;  /* 0x0000000517177c20 */ /* 0x000fc80008400000 */
[----:B--2---:R-:W-:Y:S02]  /*17350*/  FFMA R23, R88, UR4, R23 ;  /* 0x0000000458177c23 */ /* 0x004fe40008000017 */
[----:B------:R-:W2:Y:S03]  /*17360*/  LDL.LU R88, [R1+0x174] ;  /* 0x0001740001587983 */ /* 0x000ea60000300800 */
[----:B------:R-:W-:-:S05]  /*17370*/  F2FP.SATFINITE.E4M3.F32.PACK_AB_MERGE_C R23, RZ, R23, RZ ;  /* 0x00000017ff17723e */ /* 0x000fca00048070ff */
[----:B------:R0:W-:Y:S01]  /*17380*/  @!P3 STG.E.U8 desc[UR52][R30.64+0x28], R23 ;  /* 0x000028171e00b986 */ /* 0x0001e2000c101134 */
[----:B------:R-:W-:Y:S02]  /*17390*/  ISETP.LT.OR P3, PT, R27, 0x2a, !P1 ;  /* 0x0000002a1b00780c */ /* 0x000fe40004f61670 */
[----:B0-----:R-:W-:-:S11]  /*173a0*/  PRMT R23, RZ, 0x7610, R23 ;  /* 0x00007610ff177816 */ /* 0x001fd60000000017 */
        /* <DEDUP_REMOVED lines=14> */
[----:B------:R-:W4:Y:S02]  /*17490*/  @!P1 LDG.E.U8 R23, desc[UR52][R12.64+0x28] ;  /* 0x000028340c179981 */ /* 0x000f24000c1e1100 */
[----:B----4-:R-:W-:-:S04]  /*174a0*/  LOP3.LUT R23, R23, 0xff, RZ, 0xc0, !PT ;  /* 0x000000ff17177812 */ /* 0x010fc800078ec0ff */
[----:B------:R-:W-:-:S05]  /*174b0*/  F2FP.F16.E4M3.UNPACK_B R23, R23 ;  /* 0x00000017ff17723e */ /* 0x000fca00020006ff */
[----:B------:R-:W-:-:S05]  /*174c0*/  HADD2.F32 R23, -RZ, R23.H0_H0 ;  /* 0x20000017ff177230 */ /* 0x000fca0000004100 */
[----:B------:R-:W-:-:S04]  /*174d0*/  FMUL R23, R23, UR5 ;  /* 0x0000000517177c20 */ /* 0x000fc80008400000 */
[----:B--2---:R-:W-:Y:S01]  /*174e0*/  FFMA R23, R88, UR4, R23 ;  /* 0x0000000458177c23 */ /* 0x004fe20008000017 */
[----:B------:R-:W-:Y:S01]  /*174f0*/  LOP3.LUT R0, R0, 0xfffffffe, RZ, 0xc0, !PT ;  /* 0xfffffffe00007812 */ /* 0x000fe200078ec0ff */
[----:B------:R-:W2:Y:S03]  /*17500*/  LDL.LU R88, [R1+0x17c] ;  /* 0x00017c0001587983 */ /* 0x000ea60000300800 */
[----:B------:R-:W-:-:S05]  /*17510*/  F2FP.SATFINITE.E4M3.F32.PACK_AB_MERGE_C R23, RZ, R23, RZ ;  /* 0x00000017ff17723e */ /* 0x000fca00048070ff */
[----:B------:R0:W-:Y:S01]  /*17520*/  @!P1 STG.E.U8 desc[UR52][R66.64+0x28], R23 ;  /* 0x0000281742009986 */ /* 0x0001e2000c101134 */
[----:B------:R-:W-:Y:S02]  /*17530*/  ISETP.LT.OR P1, PT, R27, 0x2a, !P2 ;  /* 0x0000002a1b00780c */ /* 0x000fe40005721670 */
[----:B0-----:R-:W-:-:S11]  /*17540*/  PRMT R23, RZ, 0x7610, R23 ;  /* 0x00007610ff177816 */ /* 0x001fd60000000017 */
[----:B------:R-:W4:Y:S01]  /*17550*/  @!P1 LDG.E.U8 R23, desc[UR52][R12.64+0x29] ;  /* 0x000029340c179981 */ /* 0x000f22000c1e1100 */
[----:B------:R-:W-:Y:S02]  /*17560*/  @P5 LOP3.LUT R0, R0, 0x1, RZ, 0xfc, !PT ;  /* 0x0000000100005812 */ /* 0x000fe400078efcff */
[----:B------:R-:W-:-:S13]  /*17570*/  ISETP.LT.OR P5, PT, R27, 0x49, !P0 ;  /* 0x000000491b00780c */ /* 0x000fda00047a1670 */
[----:B------:R-:W0:Y:S01]  /*17580*/  @!P5 LDC.64 R30, c[0x0][0x5c0] ;  /* 0x00017000ff1edb82 */ /* 0x000e220000000a00 */
[----:B------:R-:W-:-:S04]  /*17590*/  LOP3.LUT R0, R0, 0xdfffffff, RZ, 0xc0, !PT ;  /* 0xdfffffff00007812 */ /* 0x000fc800078ec0ff */
[----:B------:R-:W-:Y:S02]  /*175a0*/  @P5 LOP3.LUT R0, R0, 0x20000000, RZ, 0xfc, !PT ;  /* 0x2000000000005812 */ /* 0x000fe400078efcff */
[----:B0-----:R-:W-:-:S04]  /*175b0*/  @!P5 IADD3 R40, P3, P4, R10, R30, R7 ;  /* 0x0000001e0a28d210 */ /* 0x001fc80007c7e007 */
[----:B------:R-:W-:Y:S02]  /*175c0*/  @!P5 IADD3.X R41, R29, R31, R6, P3, P4 ;  /* 0x0000001f1d29d210 */ /* 0x000fe40001fe8406 */
[----:B------:R-:W-:Y:S02]  /*175d0*/  LOP3.LUT P5, RZ, R0, 0x100, RZ, 0xc0, !PT ;  /* 0x0000010000ff7812 */ /* 0x000fe400078ac0ff */
[----:B----4-:R-:W-:-:S04]  /*175e0*/  LOP3.LUT R23, R23, 0xff, RZ, 0xc0, !PT ;  /* 0x000000ff17177812 */ /* 0x010fc800078ec0ff */
[----:B------:R-:W-:-:S05]  /*175f0*/  F2FP.F16.E4M3.UNPACK_B R23, R23 ;  /* 0x00000017ff17723e */ /* 0x000fca00020006ff */
[----:B------:R-:W-:-:S05]  /*17600*/  HADD2.F32 R23, -RZ, R23.H0_H0 ;  /* 0x20000017ff177230 */ /* 0x000fca0000004100 */
[----:B------:R-:W-:-:S04]  /*17610*/  FMUL R23, R23, UR5 ;  /* 0x0000000517177c20 */ /* 0x000fc80008400000 */
[----:B---3--:R-:W-:Y:S01]  /*17620*/  FFMA R23, R89, UR4, R23 ;  /* 0x0000000459177c23 */ /* 0x008fe20008000017 */
[----:B------:R-:W-:Y:S01]  /*17630*/  ISETP.LT.OR P0, PT, R27, 0x4a, !P0 ;  /* 0x0000004a1b00780c */ /* 0x000fe20004701670 */
[----:B------:R-:W3:Y:S03]  /*17640*/  LDL.LU R89, [R1+0x180] ;  /* 0x0001800001597983 */ /* 0x000ee60000300800 */
[----:B------:R-:W-:-:S05]  /*17650*/  F2FP.SATFINITE.E4M3.F32.PACK_AB_MERGE_C R23, RZ, R23, RZ ;  /* 0x00000017ff17723e */ /* 0x000fca00048070ff */
[----:B------:R0:W-:Y:S04]  /*17660*/  @!P1 STG.E.U8 desc[UR52][R64.64+0x29], R23 ;  /* 0x0000291740009986 */ /* 0x0001e8000c101134 */
[----:B------:R-:W1:Y:S01]  /*17670*/  @!P0 LDC.64 R30, c[0x0][0x5c0] ;  /* 0x00017000ff1e8b82 */ /* 0x000e620000000a00 */
[----:B0-----:R-:W-:-:S06]  /*17680*/  PRMT R23, RZ, 0x7610, R23 ;  /* 0x00007610ff177816 */ /* 0x001fcc0000000017 */
[----:B------:R-:W4:Y:S01]  /*17690*/  @!P5 LDG.E.U8 R23, desc[UR52][R14.64+0x20] ;  /* 0x000020340e17d981 */ /* 0x000f22000c1e1100 */
[----:B------:R-:W-:Y:S02]  /*176a0*/  LOP3.LUT R0, R0, 0xefffffff, RZ, 0xc0, !PT ;  /* 0xefffffff00007812 */ /* 0x000fe400078ec0ff */
[----:B------:R-:W-:Y:S02]  /*176b0*/  ISETP.GE.AND P6, PT, R26, 0x101, PT ;  /* 0x000001011a00780c */ /* 0x000fe40003fc6270 */
[----:B------:R-:W-:Y:S02]  /*176c0*/  @P0 LOP3.LUT R0, R0, 0x10000000, RZ, 0xfc, !PT ;  /* 0x1000000000000812 */ /* 0x000fe400078efcff */
[----:B-1----:R-:W-:-:S04]  /*176d0*/  @!P0 IADD3 R36, P3, P4, R10, R30, R7 ;  /* 0x0000001e0a248210 */ /* 0x002fc80007c7e007 */
[----:B------:R-:W-:Y:S02]  /*176e0*/  @!P0 IADD3.X R37, R29, R31, R6, P3, P4 ;  /* 0x0000001f1d258210 */ /* 0x000fe40001fe8406 */
[----:B------:R-:W-:-:S13]  /*176f0*/  ISETP.LT.OR P0, PT, R27, 0x41, !P6 ;  /* 0x000000411b00780c */ /* 0x000fda0007701670 */
[----:B------:R-:W0:Y:S01]  /*17700*/  @!P0 LDC.64 R30, c[0x0][0x5c0] ;  /* 0x00017000ff1e8b82 */ /* 0x000e220000000a00 */
[----:B------:R-:W-:-:S04]  /*17710*/  LOP3.LUT R0, R0, 0xffffbfff, RZ, 0xc0, !PT ;  /* 0xffffbfff00007812 */ /* 0x000fc800078ec0ff */
[----:B------:R-:W-:Y:S02]  /*17720*/  @P0 LOP3.LUT R0, R0, 0x4000, RZ, 0xfc, !PT ;  /* 0x0000400000000812 */ /* 0x000fe400078efcff */
[----:B0-----:R-:W-:-:S04]  /*17730*/  @!P0 IADD3 R46, P3, P4, R10, R30, R9 ;  /* 0x0000001e0a2e8210 */ /* 0x001fc80007c7e009 */
[----:B------:R-:W-:Y:S02]  /*17740*/  @!P0 IADD3.X R47, R29, R31, R8, P3, P4 ;  /* 0x0000001f1d2f8210 */ /* 0x000fe40001fe8408 */
[----:B------:R-:W-:Y:S02]  /*17750*/  LOP3.LUT P0, RZ, R0, 0x80, RZ, 0xc0, !PT ;  /* 0x0000008000ff7812 */ /* 0x000fe4000780c0ff */
[----:B------:R-:W-:-:S13]  /*17760*/  ISETP.LT.OR P1, PT, R27, 0x42, !P6 ;  /* 0x000000421b00780c */ /* 0x000fda0007721670 */
[----:B------:R-:W0:Y:S01]  /*17770*/  @!P1 LDC.64 R30, c[0x0][0x5c0] ;  /* 0x00017000ff1e9b82 */ /* 0x000e220000000a00 */
        /* <DEDUP_REMOVED lines=8> */
[----:B------:R1:W-:Y:S02]  /*17800*/  @!P5 STG.E.U8 desc[UR52][R52.64+0x20], R23 ;  /* 0x000020173400d986 */ /* 0x0003e4000c101134 */
[----:B-1----:R-:W-:-:S06]  /*17810*/  PRMT R23, RZ, 0x7610, R23 ;  /* 0x00007610ff177816 */ /* 0x002fcc0000000017 */
[----:B------:R-:W4:Y:S01]  /*17820*/  @!P0 LDG.E.U8 R23, desc[UR52][R14.64+0x21] ;  /* 0x000021340e178981 */ /* 0x000f22000c1e1100 */
[----:B0-----:R-:W-:Y:S02]  /*17830*/  @!P1 IADD3 R38, P3, P4, R10, R30, R9 ;  /* 0x0000001e0a269210 */ /* 0x001fe40007c7e009 */
[----:B------:R-:W-:Y:S02]  /*17840*/  @P1 LOP3.LUT R0, R0, 0x2000, RZ, 0xfc, !PT ;  /* 0x0000200000001812 */ /* 0x000fe400078efcff */
[----:B------:R-:W-:Y:S02]  /*17850*/  @!P1 IADD3.X R39, R29, R31, R8, P3, P4 ;  /* 0x0000001f1d279210 */ /* 0x000fe40001fe8408 */
[----:B------:R-:W-:-:S13]  /*17860*/  ISETP.LT.OR P1, PT, R27, 0x49, !P6 ;  /* 0x000000491b00780c */ /* 0x000fda0007721670 */
[----:B------:R-:W0:Y:S01]  /*17870*/  @!P1 LDC.64 R30, c[0x0][0x5c0] ;  /* 0x00017000ff1e9b82 */ /* 0x000e220000000a00 */
[----:B------:R-:W-:Y:S02]  /*17880*/  ISETP.LT.OR P5, PT, R27, 0x4a, !P6 ;  /* 0x0000004a1b00780c */ /* 0x000fe400077a1670 */
[----:B0-----:R-:W-:-:S04]  /*17890*/  @!P1 IADD3 R44, P3, P4, R10, R30, R9 ;  /* 0x0000001e0a2c9210 */ /* 0x001fc80007c7e009 */
[----:B------:R-:W-:-:S07]  /*178a0*/  @!P1 IADD3.X R45, R29, R31, R8, P3, P4 ;  /* 0x0000001f1d2d9210 */ /* 0x000fce0001fe8408 */
[----:B------:R-:W0:Y:S01]  /*178b0*/  @!P5 LDC.64 R30, c[0x0][0x5c0] ;  /* 0x00017000ff1edb82 */ /* 0x000e220000000a00 */
[----:B------:R-:W-:-:S04]  /*178c0*/  LOP3.LUT R2, R2, 0xfffffffd, RZ, 0xc0, !PT ;  /* 0xfffffffd02027812 */ /* 0x000fc800078ec0ff */
[----:B------:R-:W-:Y:S02]  /*178d0*/  @P1 LOP3.LUT R2, R2, 0x2, RZ, 0xfc, !PT ;  /* 0x0000000202021812 */ /* 0x000fe400078efcff */
[----:B------:R-:W-:Y:S02]  /*178e0*/  LOP3.LUT P1, RZ, R22, 0x2000000, RZ, 0xc0, !PT ;  /* 0x0200000016ff7812 */ /* 0x000fe4000782c0ff */
[----:B0-----:R-:W-:-:S04]  /*178f0*/  @!P5 IADD3 R42, P3, P4, R10, R30, R9 ;  /* 0x0000001e0a2ad210 */ /* 0x001fc80007c7e009 */
[----:B------:R-:W-:Y:S02]  /*17900*/  @!P5 IADD3.X R43, R29, R31, R8, P3, P4 ;  /* 0x0000001f1d2bd210 */ /* 0x000fe40001fe8408 */
[----:B------:R-:W-:-:S13]  /*17910*/  ISETP.LT.OR P4, PT, R27, 0x21, !P1 ;  /* 0x000000211b00780c */ /* 0x000fda0004f81670 */
[----:B------:R-:W0:Y:S01]  /*17920*/  @!P4 LDC.64 R30, c[0x0][0x5c0] ;  /* 0x00017000ff1ecb82 */ /* 0x000e220000000a00 */
        /* <DEDUP_REMOVED lines=16> */
[----:B------:R-:W-:-:S13]  /*17a30*/  ISETP.LT.OR P3, PT, R27, 0x22, !P1 ;  /* 0x000000221b00780c */ /* 0x000fda0004f61670 */
[----:B------:R-:W0:Y:S01]  /*17a40*/  @!P3 LDC.64 R32, c[0x0][0x5c0] ;  /* 0x00017000ff20bb82 */ /* 0x000e220000000a00 */
[----:B----4-:R-:W-:-:S04]  /*17a50*/  LOP3.LUT R23, R23, 0xff, RZ, 0xc0, !PT ;  /* 0x000000ff17177812 */ /* 0x010fc800078ec0ff */
[----:B------:R-:W-:-:S05]  /*17a60*/  F2FP.F16.E4M3.UNPACK_B R23, R23 ;  /* 0x00000017ff17723e */ /* 0x000fca00020006ff */
[----:B------:R-:W-:-:S05]  /*17a70*/  HADD2.F32 R23, -RZ, R23.H0_H0 ;  /* 0x20000017ff177230 */ /* 0x000fca0000004100 */
[----:B------:R-:W-:-:S04]  /*17a80*/  FMUL R28, R23, UR5 ;  /* 0x00000005171c7c20 */ /* 0x000fc80008400000 */
[----:B--2---:R-:W-:Y:S01]  /*17a90*/  FFMA R28, R88, UR4, R28 ;  /* 0x00000004581c7c23 */ /* 0x004fe2000800001c */
[----:B------:R-:W-:Y:S01]  /*17aa0*/  @!P3 IADD3 R23, P5, P6, R3, R10, R7 ;  /* 0x0000000a0317b210 */ /* 0x000fe20007ebe007 */
[----:B------:R-:W2:Y:S03]  /*17ab0*/  LDL.LU R88, [R1+0x18c] ;  /* 0x00018c0001587983 */ /* 0x000ea60000300800 */
[----:B------:R-:W-:Y:S01]  /*17ac0*/  F2FP.SATFINITE.E4M3.F32.PACK_AB_MERGE_C R28, RZ, R28, RZ ;  /* 0x0000001cff1c723e */ /* 0x000fe200048070ff */
[----:B------:R-:W4:Y:S04]  /*17ad0*/  LDL.LU R96, [R1+0x190] ;  /* 0x0001900001607983 */ /* 0x000f280000300800 */
[----:B------:R1:W-:Y:S01]  /*17ae0*/  @!P4 STG.E.U8 desc[UR52][R30.64+0x20], R28 ;  /* 0x0000201c1e00c986 */ /* 0x0003e2000c101134 */
[----:B0-----:R-:W-:-:S02]  /*17af0*/  @!P3 IADD3 R32, P4, R23, R32, RZ ;  /* 0x000000201720b210 */ /* 0x001fc40007f9e0ff */
[----:B------:R-:W-:Y:S01]  /*17b00*/  PRMT R23, RZ, 0x7610, R23 ;  /* 0x00007610ff177816 */ /* 0x000fe20000000017 */
[----:B------:R-:W5:Y:S05]  /*17b10*/  LDL.LU R97, [R1+0x194] ;  /* 0x0001940001617983 */ /* 0x000f6a0000300800 */
[----:B------:R-:W3:Y:S01]  /*17b20*/  @!P3 LDG.E.U8 R23, desc[UR52][R16.64+0x21] ;  /* 0x000021341017b981 */ /* 0x000ee2000c1e1100 */
[----:B------:R-:W-:-:S13]  /*17b30*/  ISETP.LT.OR P0, PT, R27, 0x51, !P2 ;  /* 0x000000511b00780c */ /* 0x000fda0005701670 */
[----:B-1----:R-:W0:Y:S01]  /*17b40*/  @!P0 LDC.64 R30, c[0x0][0x5c0] ;  /* 0x00017000ff1e8b82 */ /* 0x002e220000000a00 */
[----:B------:R-:W-:-:S05]  /*17b50*/  @!P3 IADD3.X R34, R4, R29, R6, P5, P6 ;  /* 0x0000001d0422b210 */ /* 0x000fca0002fec406 */
[----:B------:R-:W-:Y:S01]  /*17b60*/  @!P3 IMAD.X R33, R34, 0x1, R33, P4 ;  /* 0x000000012221b824 */ /* 0x000fe200020e0621 */
[----:B0-----:R-:W-:-:S04]  /*17b70*/  @!P0 IADD3 R92, P5, P6, R10, R30, R3 ;  /* 0x0000001e0a5c8210 */ /* 0x001fc80007ebe003 */
        /* <DEDUP_REMOVED lines=16> */
[----:B0-----:R-:W-:-:S04]  /*17c80*/  @!P0 IADD3 R34, P3, P4, R10, R30, R3 ;  /* 0x0000001e0a228210 */ /* 0x001fc80007c7e003 */
[----:B------:R-:W-:Y:S02]  /*17c90*/  @!P0 IADD3.X R35, R29, R31, R4, P3, P4 ;  /* 0x0000001f1d238210 */ /* 0x000fe40001fe8404 */
        /* <DEDUP_REMOVED lines=23> */
[----:B------:R-:W-:Y:S02]  /*17e10*/  @!P4 IADD3 R28, P3, P5, R3, R10, R7 ;  /* 0x0000000a031cc210 */ /* 0x000fe40007d7e007 */
        /* <DEDUP_REMOVED lines=9> */
[----:B------:R-:W-:-:S02]  /*17eb0*/  LOP3.LUT P0, RZ, R22, 0x1000000, RZ, 0xc0, !PT ;  /* 0x0100000016ff7812 */ /* 0x000fc4000780c0ff */
[----:B------:R-:W-:Y:S01]  /*17ec0*/  LOP3.LUT R0, R0, 0xfffeffff, RZ, 0xc0, !PT ;  /* 0xfffeffff00007812 */ /* 0x000fe200078ec0ff */
[----:B------:R-:W4:Y:S01]  /*17ed0*/  LDL.LU R120, [R1+0x1a0] ;  /* 0x0001a00001787983 */ /* 0x000f220000300800 */
[----:B-1----:R-:W-:-:S03]  /*17ee0*/  @!P4 IADD3.X R23, R4, R29, R6, P3, P5 ;  /* 0x0000001d0417c210 */ /* 0x002fc60001fea406 */
[----:B------:R-:W4:Y:S01]  /*17ef0*/  LDL.LU R121, [R1+0x1a4] ;  /* 0x0001a40001797983 */ /* 0x000f220000300800 */
[----:B0-----:R-:W-:-:S05]  /*17f00*/  @!P4 IADD3 R30, P3, R28, R30, RZ ;  /* 0x0000001e1c1ec210 */ /* 0x001fca0007f7e0ff */
[----:B------:R-:W-:Y:S01]  /*17f10*/  @!P4 IMAD.X R31, R23, 0x1, R31, P3 ;  /* 0x00000001171fc824 */ /* 0x000fe200018e061f */
[----:B------:R-:W-:-:S06]  /*17f20*/  PRMT R23, RZ, 0x7610, R23 ;  /* 0x00007610ff177816 */ /* 0x000fcc0000000017 */
[----:B------:R-:W5:Y:S01]  /*17f30*/  @!P4 LDG.E.U8 R23, desc[UR52][R16.64+0x28] ;  /* 0x000028341017c981 */ /* 0x000f62000c1e1100 */
[----:B------:R-:W-:-:S13]  /*17f40*/  ISETP.LT.OR P3, PT, R27, 0x2a, !P1 ;  /* 0x0000002a1b00780c */ /* 0x000fda0004f61670 */
[----:B------:R-:W-:Y:S02]  /*17f50*/  @!P3 IADD3 R28, P5, P6, R3, R10, R7 ;  /* 0x0000000a031cb210 */ /* 0x000fe40007ebe007 */
[----:B-----5:R-:W-:-:S04]  /*17f60*/  LOP3.LUT R23, R23, 0xff, RZ, 0xc0, !PT ;  /* 0x000000ff17177812 */ /* 0x020fc800078ec0ff */
[----:B------:R-:W-:-:S05]  /*17f70*/  F2FP.F16.E4M3.UNPACK_B R23, R23 ;  /* 0x00000017ff17723e */ /* 0x000fca00020006ff */
[----:B------:R-:W-:-:S05]  /*17f80*/  HADD2.F32 R23, -RZ, R23.H0_H0 ;  /* 0x20000017ff177230 */ /* 0x000fca0000004100 */
[----:B------:R-:W-:-:S04]  /*17f90*/  FMUL R32, R23, UR5 ;  /* 0x0000000517207c20 */ /* 0x000fc80008400000 */
[----:B------:R-:W-:-:S05]  /*17fa0*/  FFMA R32, R97, UR4, R32 ;  /* 0x0000000461207c23 */ /* 0x000fca0008000020 */
[----:B------:R-:W-:-:S05]  /*17fb0*/  F2FP.SATFINITE.E4M3.F32.PACK_AB_MERGE_C R32, RZ, R32, RZ ;  /* 0x00000020ff20723e */ /* 0x000fca00048070ff */
[----:B------:R0:W-:Y:S02]  /*17fc0*/  @!P4 STG.E.U8 desc[UR52][R30.64+0x28], R32 ;  /* 0x000028201e00c986 */ /* 0x0001e4000c101134 */
[----:B0-----:R-:W0:Y:S01]  /*17fd0*/  @!P3 LDC.64 R32, c[0x0][0x5c0] ;  /* 0x00017000ff20bb82 */ /* 0x001e220000000a00 */
[----:B------:R-:W-:Y:S02]  /*17fe0*/  @!P3 IADD3.X R23, R4, R29, R6, P5, P6 ;  /* 0x0000001d0417b210 */ /* 0x000fe40002fec406 */
[----:B0-----:R-:W-:-:S05]  /*17ff0*/  @!P3 IADD3 R32, P4, R28, R32, RZ ;  /* 0x000000201c20b210 */ /* 0x001fca0007f9e0ff */
[----:B------:R-:W-:Y:S01]  /*18000*/  @!P3 IMAD.X R33, R23, 0x1, R33, P4 ;  /* 0x000000011721b824 */ /* 0x000fe200020e0621 */
[----:B------:R-:W-:-:S06]  /*18010*/  PRMT R23, RZ, 0x7610, R23 ;  /* 0x00007610ff177816 */ /* 0x000fcc0000000017 */
[----:B------:R-:W5:Y:S01]  /*18020*/  @!P3 LDG.E.U8 R23, desc[UR52][R16.64+0x29] ;  /* 0x000029341017b981 */ /* 0x000f62000c1e1100 */
[----:B------:R-:W-:-:S04]  /*18030*/  LOP3.LUT R22, R22, 0xff7fffff, RZ, 0xc0, !PT ;  /* 0xff7fffff16167812 */ /* 0x000fc800078ec0ff */
[----:B------:R-:W-:-:S04]  /*18040*/  @P2 LOP3.LUT R22, R22, 0x800000, RZ, 0xfc, !PT ;  /* 0x0080000016162812 */ /* 0x000fc800078efcff */
[----:B------:R-:W-:-:S04]  /*18050*/  LOP3.LUT R22, R22, 0xffbfffff, RZ, 0xc0, !PT ;  /* 0xffbfffff16167812 */ /* 0x000fc800078ec0ff */
[----:B------:R-:W-:Y:S02]  /*18060*/  @P1 LOP3.LUT R22, R22, 0x400000, RZ, 0xfc, !PT ;  /* 0x0040000016161812 */ /* 0x000fe400078efcff */
[----:B------:R-:W-:-:S04]  /*18070*/  ISETP.GE.AND P1, PT, R26, 0x81, PT ;  /* 0x000000811a00780c */ /* 0x000fc80003f26270 */
[----:B------:R-:W-:-:S13]  /*18080*/  ISETP.LT.OR P2, PT, R27, 0x51, !P1 ;  /* 0x000000511b00780c */ /* 0x000fda0004f41670 */
[----:B------:R-:W0:Y:S01]  /*18090*/  @!P2 LDC.64 R30, c[0x0][0x5c0] ;  /* 0x00017000ff1eab82 */ /* 0x000e220000000a00 */
[----:B------:R-:W-:Y:S02]  /*180a0*/  @P2 LOP3.LUT R0, R0, 0x10000, RZ, 0xfc, !PT ;  /* 0x0001000000002812 */ /* 0x000fe400078efcff */
[----:B0-----:R-:W-:-:S04]  /*180b0*/  @!P2 IADD3 R100, P5, P6, R10, R30, R7 ;  /* 0x0000001e0a64a210 */ /* 0x001fc80007ebe007 */
        /* <DEDUP_REMOVED lines=16> */
[----:B0-----:R-:W-:-:S04]  /*181c0*/  @!P5 IADD3 R96, P3, P4, R10, R30, R7 ;  /* 0x0000001e0a60d210 */ /* 0x001fc80007c7e007 */
[----:B------:R-:W-:Y:S02]  /*181d0*/  @!P5 IADD3.X R97, R29, R31, R6, P3, P4 ;  /* 0x0000001f1d61d210 */ /* 0x000fe40001fe8406 */
        /* <DEDUP_REMOVED lines=31> */
[----:B------:R-:W-:-:S02]  /*183d0*/  LOP3.LUT R0, R0, 0xfffffdff, RZ, 0xc0, !PT ;  /* 0xfffffdff00007812 */ /* 0x000fc400078ec0ff */
[----:B------:R-:W-:Y:S01]  /*183e0*/  LOP3.LUT R5, R5, 0xfffffff7, RZ, 0xc0, !PT ;  /* 0xfffffff705057812 */ /* 0x000fe200078ec0ff */
[----:B------:R-:W4:Y:S01]  /*183f0*/  LDL.LU R129, [R1+0x1b0] ;  /* 0x0001b00001817983 */ /* 0x000f220000300800 */
[----:B-1----:R-:W-:-:S03]  /*18400*/  @!P4 IADD3.X R23, R4, R29, R8, P3, P5 ;  /* 0x0000001d0417c210 */ /* 0x002fc60001fea408 */
[----:B------:R-:W5:Y:S01]  /*18410*/  LDL.LU R128, [R1+0x1b4] ;  /* 0x0001b40001807983 */ /* 0x000f620000300800 */
[----:B0-----:R-:W-:-:S05]  /*18420*/  @!P4 IADD3 R30, P3, R28, R30, RZ ;  /* 0x0000001e1c1ec210 */ /* 0x001fca0007f7e0ff */
[----:B------:R-:W-:Y:S01]  /*18430*/  @!P4 IMAD.X R31, R23, 0x1, R31, P3 ;  /* 0x00000001171fc824 */ /* 0x000fe200018e061f */
[----:B------:R-:W-:-:S06]  /*18440*/  PRMT R23, RZ, 0x7610, R23 ;  /* 0x00007610ff177816 */ /* 0x000fcc0000000017 */
[----:B------:R-:W2:Y:S01]  /*18450*/  @!P4 LDG.E.U8 R23, desc[UR52][R20.64+0x20] ;  /* 0x000020341417c981 */ /* 0x000ea2000c1e1100 */
[----:B------:R-:W-:-:S13]  /*18460*/  ISETP.LT.OR P3, PT, R27, 0x22, !P0 ;  /* 0x000000221b00780c */ /* 0x000fda0004761670 */
[----:B------:R-:W-:Y:S02]  /*18470*/  @!P3 IADD3 R28, P5, P6, R3, R10, R9 ;  /* 0x0000000a031cb210 */ /* 0x000fe40007ebe009 */
[----:B--2---:R-:W-:-:S04]  /*18480*/  LOP3.LUT R23, R23, 0xff, RZ, 0xc0, !PT ;  /* 0x000000ff17177812 */ /* 0x004fc800078ec0ff */
        /* <DEDUP_REMOVED lines=11> */
[----:B------:R-:W2:Y:S01]  /*18540*/  @!P3 LDG.E.U8 R23, desc[UR52][R20.64+0x21] ;  /* 0x000021341417b981 */ /* 0x000ea2000c1e1100 */
[----:B------:R-:W-:Y:S02]  /*18550*/  ISETP.GE.AND P2, PT, R26, 0x101, PT ;  /* 0x000001011a00780c */ /* 0x000fe40003f46270 */
[----:B------:R-:W-:Y:S02]  /*18560*/  @P1 LOP3.LUT R0, R0, 0x200, RZ, 0xfc, !PT ;  /* 0x0000020000001812 */ /* 0x000fe400078efcff */
[----:B------:R-:W-:-:S13]  /*18570*/  ISETP.LT.OR P1, PT, R27, 0x51, !P2 ;  /* 0x000000511b00780c */ /* 0x000fda0005721670 */
[----:B------:R-:W0:Y:S02]  /*18580*/  @!P1 LDC.64 R30, c[0x0][0x5c0] ;  /* 0x00017000ff1e9b82 */ /* 0x000e240000000a00 */
[----:B0-----:R-:W-:-:S04]  /*18590*/  @!P1 IADD3 R122, P5, P6, R10, R30, R9 ;  /* 0x0000001e0a7a9210 */ /* 0x001fc80007ebe009 */
[----:B------:R-:W-:Y:S02]  /*185a0*/  @!P1 IADD3.X R123, R29, R31, R8, P5, P6 ;  /* 0x0000001f1d7b9210 */ /* 0x000fe40002fec408 */
[----:B------:R-:W-:Y:S02]  /*185b0*/  LOP3.LUT P5, RZ, R0, 0x20000, RZ, 0xc0, !PT ;  /* 0x0002000000ff7812 */ /* 0x000fe400078ac0ff */
        /* <DEDUP_REMOVED lines=9> */
[----:B------:R-:W-:Y:S02]  /*18650*/  @P1 LOP3.LUT R5, R5, 0x8, RZ, 0xfc, !PT ;  /* 0x0000000805051812 */ /* 0x000fe400078efcff */
[----:B------:R-:W-:Y:S02]  /*18660*/  LOP3.LUT P1, RZ, R0, 0x20, RZ, 0xc0, !PT ;  /* 0x0000002000ff7812 */ /* 0x000fe4000782c0ff */
[----:B------:R-:W-:-:S04]  /*18670*/  ISETP.GE.AND P6, PT, R26, 0x101, PT ;  /* 0x000001011a00780c */ /* 0x000fc80003fc6270 */
        /* <DEDUP_REMOVED lines=36> */
[----:B------:R-:W-:-:S05]  /*188c0*/  F2FP.SATFINITE.E4M3.F32.PACK_AB_MERGE_C R23, RZ, R23, RZ ;  /* 0x00000017ff17723e */ /* 0x000fca00048070ff */
[----:B------:R1:W-:Y:S02]  /*188d0*/  @!P1 STG.E.U8 desc[UR52][R74.64+0x29], R23 ;  /* 0x000029174a009986 */ /* 0x0003e4000c101134 */
[----:B-1----:R-:W-:Y:S02]  /*188e0*/  @!P4 IADD3.X R23, R4, R29, R8, P3, P5 ;  /* 0x0000001d0417c210 */ /* 0x002fe40001fea408 */
[----:B0-----:R-:W-:-:S05]  /*188f0*/  @!P4 IADD3 R30, P3, R28, R30, RZ ;  /* 0x0000001e1c1ec210 */ /* 0x001fca0007f7e0ff */
[----:B------:R-:W-:Y:S01]  /*18900*/  @!P4 IMAD.X R31, R23, 0x1, R31, P3 ;  /* 0x00000001171fc824 */ /* 0x000fe200018e061f */
[----:B------:R-:W-:-:S06]  /*18910*/  PRMT R23, RZ, 0x7610, R23 ;  /* 0x00007610ff177816 */ /* 0x000fcc0000000017 */
[----:B------:R-:W3:Y:S01]  /*18920*/  @!P4 LDG.E.U8 R23, desc[UR52][R20.64+0x28] ;  /* 0x000028341417c981 */ /* 0x000ee2000c1e1100 */
[----:B------:R-:W-:-:S13]  /*18930*/  ISETP.LT.OR P3, PT, R27, 0x2a, !P0 ;  /* 0x0000002a1b00780c */ /* 0x000fda0004761670 */
[----:B------:R-:W-:Y:S02]  /*18940*/  @!P3 IADD3 R28, P5, P6, R3, R10, R9 ;  /* 0x0000000a031cb210 */ /* 0x000fe40007ebe009 */
[----:B---3--:R-:W-:-:S04]  /*18950*/  LOP3.LUT R23, R23, 0xff, RZ, 0xc0, !PT ;  /* 0x000000ff17177812 */ /* 0x008fc800078ec0ff */
[----:B------:R-:W-:-:S05]  /*18960*/  F2FP.F16.E4M3.UNPACK_B R23, R23 ;  /* 0x00000017ff17723e */ /* 0x000fca00020006ff */
[----:B------:R-:W-:-:S05]  /*18970*/  HADD2.F32 R23, -RZ, R23.H0_H0 ;  /* 0x20000017ff177230 */ /* 0x000fca0000004100 */
[----:B------:R-:W-:-:S04]  /*18980*/  FMUL R32, R23, UR5 ;  /* 0x0000000517207c20 */ /* 0x000fc80008400000 */
[----:B-----5:R-:W-:Y:S01]  /*18990*/  FFMA R32, R128, UR4, R32 ;  /* 0x0000000480207c23 */ /* 0x020fe20008000020 */
[----:B------:R-:W-:Y:S01]  /*189a0*/  @!P3 IADD3.X R23, R4, R29, R8, P5, P6 ;  /* 0x0000001d0417b210 */ /* 0x000fe20002fec408 */
[----:B------:R-:W3:Y:S03]  /*189b0*/  LDL.LU R128, [R1+0x1bc] ;  /* 0x0001bc0001807983 */ /* 0x000ee60000300800 */
[----:B------:R-:W-:-:S05]  /*189c0*/  F2FP.SATFINITE.E4M3.F32.PACK_AB_MERGE_C R32, RZ, R32, RZ ;  /* 0x00000020ff20723e */ /* 0x000fca00048070ff */
[----:B------:R0:W-:Y:S02]  /*189d0*/  @!P4 STG.E.U8 desc[UR52][R30.64+0x28], R32 ;  /* 0x000028201e00c986 */ /* 0x0001e4000c101134 */
[----:B0-----:R-:W0:Y:S02]  /*189e0*/  @!P3 LDC.64 R32, c[0x0][0x5c0] ;  /* 0x00017000ff20bb82 */ /* 0x001e240000000a00 */
[----:B0-----:R-:W-:-:S05]  /*189f0*/  @!P3 IADD3 R32, P4, R28, R32, RZ ;  /* 0x000000201c20b210 */ /* 0x001fca0007f9e0ff */
[----:B------:R-:W-:Y:S01]  /*18a00*/  @!P3 IMAD.X R33, R23, 0x1, R33, P4 ;  /* 0x000000011721b824 */ /* 0x000fe200020e0621 */
[----:B------:R-:W-:-:S06]  /*18a10*/  PRMT R23, RZ, 0x7610, R23 ;  /* 0x00007610ff177816 */ /* 0x000fcc0000000017 */
[----:B------:R-:W4:Y:S01]  /*18a20*/  @!P3 LDG.E.U8 R23, desc[UR52][R20.64+0x29] ;  /* 0x000029341417b981 */ /* 0x000f22000c1e1100 */
[----:B------:R-:W-:-:S04]  /*18a30*/  LOP3.LUT P2, RZ, R22, 0x800000, RZ, 0xc0, !PT ;  /* 0x0080000016ff7812 */ /* 0x000fc8000784c0ff */
[----:B------:R-:W-:Y:S02]  /*18a40*/  ISETP.LT.OR P1, PT, R27, 0x61, !P2 ;  /* 0x000000611b00780c */ /* 0x000fe40005721670 */
[----:B------:R-:W-:-:S11]  /*18a50*/  LOP3.LUT R22, R22, 0xffdfffff, RZ, 0xc0, !PT ;  /* 0xffdfffff16167812 */ /* 0x000fd600078ec0ff */
[----:B------:R-:W0:Y:S01]  /*18a60*/  @!P1 LDC.64 R30, c[0x0][0x5c0] ;  /* 0x00017000ff1e9b82 */ /* 0x000e220000000a00 */
[----:B------:R-:W-:Y:S02]  /*18a70*/  @P0 LOP3.LUT R22, R22, 0x200000, RZ, 0xfc, !PT ;  /* 0x0020000016160812 */ /* 0x000fe400078efcff */
[----:B------:R-:W-:Y:S02]  /*18a80*/  ISETP.LT.OR P0, PT, R27, 0x62, !P2 ;  /* 0x000000621b00780c */ /* 0x000fe40005701670 */
[----:B0-----:R-:W-:-:S04]  /*18a90*/  @!P1 IADD3 R142, P5, P6, R10, R30, R3 ;  /* 0x0000001e0a8e9210 */ /* 0x001fc80007ebe003 */
[----:B------:R-:W-:-:S07]  /*18aa0*/  @!P1 IADD3.X R143, R29, R31, R4, P5, P6 ;  /* 0x0000001f1d8f9210 */ /* 0x000fce0002fec404 */
[----:B------:R-:W0:Y:S01]  /*18ab0*/  @!P0 LDC.64 R30, c[0x0][0x5c0] ;  /* 0x00017000ff1e8b82 */ /* 0x000e220000000a00 */
[----:B------:R-:W-:-:S04]  /*18ac0*/  LOP3.LUT R5, R5, 0xffff7fff, RZ, 0xc0, !PT ;  /* 0xffff7fff05057812 */ /* 0x000fc800078ec0ff */
[----:B------:R-:W-:Y:S02]  /*18ad0*/  @P1 LOP3.LUT R5, R5, 0x8000, RZ, 0xfc, !PT ;  /* 0x0000800005051812 */ /* 0x000fe400078efcff */
[----:B------:R-:W-:Y:S02]  /*18ae0*/  ISETP.GE.AND P1, PT, R26, 0x1, PT ;  /* 0x000000011a00780c */ /* 0x000fe40003f26270 */
        /* <DEDUP_REMOVED lines=8> */
[----:B0-----:R-:W-:-:S04]  /*18b70*/  @!P0 IADD3 R160, P3, P4, R10, R30, R3 ;  /* 0x0000001e0aa08210 */ /* 0x001fc80007c7e003 */
[----:B------:R-:W-:Y:S02]  /*18b80*/  @!P0 IADD3.X R161, R29, R31, R4, P3, P4 ;  /* 0x0000001f1da18210 */ /* 0x000fe40001fe8404 */
[----:B------:R-:W-:Y:S02]  /*18b90*/  ISETP.LT.OR P3, PT, R27, 0x31, !P1 ;  /* 0x000000311b00780c */ /* 0x000fe40004f61670 */
[----:B-1----:R-:W-:-:S11]  /*18ba0*/  PRMT R23, RZ, 0x7610, R23 ;  /* 0x00007610ff177816 */ /* 0x002fd60000000017 */
        /* <DEDUP_REMOVED lines=26> */
[----:B------:R0:W-:Y:S02]  /*18d50*/  @!P3 STG.E.U8 desc[UR52][R30.64+0x31], R23 ;  /* 0x000031171e00b986 */ /* 0x0001e4000c101134 */
[----:B0-----:R-:W-:-:S06]  /*18d60*/  PRMT R23, RZ, 0x7610, R23 ;  /* 0x00007610ff177816 */ /* 0x001fcc0000000017 */
[----:B------:R-:W4:Y:S01]  /*18d70*/  @!P6 LDG.E.U8 R23, desc[UR52][R12.64+0x30] ;  /* 0x000030340c17e981 */ /* 0x000f22000c1e1100 */
[----:B------:R-:W-:-:S04]  /*18d80*/  LOP3.LUT R5, R5, 0xffffbfff, RZ, 0xc0, !PT ;  /* 0xffffbfff05057812 */ /* 0x000fc800078ec0ff */
[----:B------:R-:W-:Y:S02]  /*18d90*/  @P0 LOP3.LUT R5, R5, 0x4000, RZ, 0xfc, !PT ;  /* 0x0000400005050812 */ /* 0x000fe400078efcff */
[----:B------:R-:W-:-:S13]  /*18da0*/  ISETP.LT.OR P0, PT, R27, 0x69, !P2 ;  /* 0x000000691b00780c */ /* 0x000fda0005701670 */
[----:B------:R-:W0:Y:S01]  /*18db0*/  @!P0 LDC.64 R30, c[0x0][0x5c0] ;  /* 0x00017000ff1e8b82 */ /* 0x000e220000000a00 */
[----:B------:R-:W-:Y:S02]  /*18dc0*/  ISETP.LT.OR P5, PT, R27, 0x6a, !P2 ;  /* 0x0000006a1b00780c */ /* 0x000fe400057a1670 */
[----:B------:R-:W-:Y:S02]  /*18dd0*/  LOP3.LUT R5, R5, 0xfffbffff, RZ, 0xc0, !PT ;  /* 0xfffbffff05057812 */ /* 0x000fe400078ec0ff */
[----:B0-----:R-:W-:-:S04]  /*18de0*/  @!P0 IADD3 R162, P3, P4, R10, R30, R3 ;  /* 0x0000001e0aa28210 */ /* 0x001fc80007c7e003 */
[----:B------:R-:W-:-:S05]  /*18df0*/  @!P0 IADD3.X R163, R29, R31, R4, P3, P4 ;  /* 0x0000001f1da38210 */ /* 0x000fca0001fe8404 */
[----:B------:R-:W0:Y:S01]  /*18e00*/  @!P5 LDC.64 R30, c[0x0][0x5c0] ;  /* 0x00017000ff1edb82 */ /* 0x000e220000000a00 */
[----:B----4-:R-:W-:-:S04]  /*18e10*/  LOP3.LUT R23, R23, 0xff, RZ, 0xc0, !PT ;  /* 0x000000ff17177812 */ /* 0x010fc800078ec0ff */
[----:B------:R-:W-:-:S05]  /*18e20*/  F2FP.F16.E4M3.UNPACK_B R23, R23 ;  /* 0x00000017ff17723e */ /* 0x000fca00020006ff */
[----:B------:R-:W-:-:S05]  /*18e30*/  HADD2.F32 R23, -RZ, R23.H0_H0 ;  /* 0x20000017ff177230 */ /* 0x000fca0000004100 */
[----:B------:R-:W-:-:S04]  /*18e40*/  FMUL R23, R23, UR5 ;  /* 0x0000000517177c20 */ /* 0x000fc80008400000 */
[----:B---3--:R-:W-:Y:S01]  /*18e50*/  FFMA R23, R128, UR4, R23 ;  /* 0x0000000480177c23 */ /* 0x008fe20008000017 */
[----:B------:R-:W-:Y:S01]  /*18e60*/  @P0 LOP3.LUT R5, R5, 0x40000, RZ, 0xfc, !PT ;  /* 0x0004000005050812 */ /* 0x000fe200078efcff */
[----:B------:R-:W3:Y:S03]  /*18e70*/  LDL.LU R128, [R1+0x1cc] ;  /* 0x0001cc0001807983 */ /* 0x000ee60000300800 */
[----:B------:R-:W-:-:S05]  /*18e80*/  F2FP.SATFINITE.E4M3.F32.PACK_AB_MERGE_C R23, RZ, R23, RZ ;  /* 0x00000017ff17723e */ /* 0x000fca00048070ff */
[----:B------:R1:W-:Y:S01]  /*18e90*/  @!P6 STG.E.U8 desc[UR52][R80.64+0x30], R23 ;  /* 0x000030175000e986 */ /* 0x0003e2000c101134 */
[----:B------:R-:W-:Y:S02]  /*18ea0*/  ISETP.LT.OR P6, PT, R27, 0x32, !P2 ;  /* 0x000000321b00780c */ /* 0x000fe400057c1670 */
[----:B-1----:R-:W-:-:S11]  /*18eb0*/  PRMT R23, RZ, 0x7610, R23 ;  /* 0x00007610ff177816 */ /* 0x002fd60000000017 */
[----:B------:R-:W4:Y:S01]  /*18ec0*/  @!P6 LDG.E.U8 R23, desc[UR52][R12.64+0x31] ;  /* 0x000031340c17e981 */ /* 0x000f22000c1e1100 */
[----:B------:R-:W-:Y:S02]  /*18ed0*/  LOP3.LUT R5, R5, 0xffefffff, RZ, 0xc0, !PT ;  /* 0xffefffff05057812 */ /* 0x000fe400078ec0ff */
[----:B0-----:R-:W-:Y:S02]  /*18ee0*/  @!P5 IADD3 R164, P3, P4, R10, R30, R3 ;  /* 0x0000001e0aa4d210 */ /* 0x001fe40007c7e003 */
[----:B------:R-:W-:Y:S02]  /*18ef0*/  ISETP.GE.AND P0, PT, R26, 0x81, PT ;  /* 0x000000811a00780c */ /* 0x000fe40003f06270 */
[----:B------:R-:W-:Y:S02]  /*18f00*/  @P5 LOP3.LUT R5, R5, 0x100000, RZ, 0xfc, !PT ;  /* 0x0010000005055812 */ /* 0x000fe400078efcff */
        /* <DEDUP_REMOVED lines=17> */
[----:B--2---:R-:W-:Y:S01]  /*19020*/  FFMA R23, R129, UR4, R23 ;  /* 0x0000000481177c23 */ /* 0x004fe20008000017 */
[----:B0-----:R-:W-:Y:S01]  /*19030*/  @!P3 IADD3 R30, P4, R10, R30, RZ ;  /* 0x0000001e0a1eb210 */ /* 0x001fe20007f9e0ff */
[----:B------:R-:W2:Y:S03]  /*19040*/  LDL.LU R129, [R1+0x1d0] ;  /* 0x0001d00001817983 */ /* 0x000ea60000300800 */
        /* <DEDUP_REMOVED lines=34> */
[----:B---3--:R-:W-:Y:S01]  /*19270*/  FFMA R23, R128, UR4, R23 ;  /* 0x0000000480177c23 */ /* 0x008fe20008000017 */
[----:B------:R-:W-:Y:S01]  /*19280*/  LOP3.LUT R5, R5, 0xffbfffff, RZ, 0xc0, !PT ;  /* 0xffbfffff05057812 */ /* 0x000fe200078ec0ff */
[----:B------:R-:W3:Y:S03]  /*19290*/  LDL.LU R128, [R1+0x1dc] ;  /* 0x0001dc0001807983 */ /* 0x000ee60000300800 */
        /* <DEDUP_REMOVED lines=68> */
[----:B------:R-:W-:Y:S02]  /*196e0*/  @!P4 IADD3 R28, P3, P5, R3, R10, R7 ;  /* 0x0000000a031cc210 */ /* 0x000fe40007d7e007 */
        /* <DEDUP_REMOVED lines=8> */
[----:B-1----:R-:W-:Y:S02]  /*19770*/  @!P4 IADD3.X R23, R4, R29, R6, P3, P5 ;  /* 0x0000001d0417c210 */ /* 0x002fe40001fea406 */
[----:B0-----:R-:W-:-:S05]  /*19780*/  @!P4 IADD3 R30, P3, R28, R30, RZ ;  /* 0x0000001e1c1ec210 */ /* 0x001fca0007f7e0ff */
[----:B------:R-:W-:Y:S01]  /*19790*/  @!P4 IMAD.X R31, R23, 0x1, R31, P3 ;  /* 0x00000001171fc824 */ /* 0x000fe200018e061f */
[----:B------:R-:W-:-:S06]  /*197a0*/  PRMT R23, RZ, 0x7610, R23 ;  /* 0x00007610ff177816 */ /* 0x000fcc0000000017 */
[----:B------:R-:W4:Y:S01]  /*197b0*/  @!P4 LDG.E.U8 R23, desc[UR52][R16.64+0x30] ;  /* 0x000030341017c981 */ /* 0x000f22000c1e1100 */
[----:B------:R-:W-:-:S13]  /*197c0*/  ISETP.LT.OR P3, PT, R27, 0x32, !P1 ;  /* 0x000000321b00780c */ /* 0x000fda0004f61670 */
[----:B------:R-:W-:Y:S02]  /*197d0*/  @!P3 IADD3 R28, P5, P6, R3, R10, R7 ;  /* 0x0000000a031cb210 */ /* 0x000fe40007ebe007 */
[----:B----4-:R-:W-:-:S04]  /*197e0*/  LOP3.LUT R23, R23, 0xff, RZ, 0xc0, !PT ;  /* 0x000000ff17177812 */ /* 0x010fc800078ec0ff */
[----:B------:R-:W-:-:S05]  /*197f0*/  F2FP.F16.E4M3.UNPACK_B R23, R23 ;  /* 0x00000017ff17723e */ /* 0x000fca00020006ff */
[----:B------:R-:W-:-:S05]  /*19800*/  HADD2.F32 R23, -RZ, R23.H0_H0 ;  /* 0x20000017ff177230 */ /* 0x000fca0000004100 */
[----:B------:R-:W-:-:S04]  /*19810*/  FMUL R32, R23, UR5 ;  /* 0x0000000517207c20 */ /* 0x000fc80008400000 */
[----:B---3--:R-:W-:Y:S01]  /*19820*/  FFMA R32, R128, UR4, R32 ;  /* 0x0000000480207c23 */ /* 0x008fe20008000020 */
        /* <DEDUP_REMOVED lines=9> */
[----:B------:R-:W-:-:S13]  /*198c0*/  ISETP.LT.OR P0, PT, R27, 0x71, !P2 ;  /* 0x000000711b00780c */ /* 0x000fda0005701670 */
[----:B------:R-:W0:Y:S02]  /*198d0*/  @!P0 LDC.64 R30, c[0x0][0x5c0] ;  /* 0x00017000ff1e8b82 */ /* 0x000e240000000a00 */
        /* <DEDUP_REMOVED lines=8> */
[----:B------:R-:W-:Y:S01]  /*19960*/  LOP3.LUT P6, RZ, R0, 0x800, RZ, 0xc0, !PT ;  /* 0x0000080000ff7812 */ /* 0x000fe200078cc0ff */
        /* <DEDUP_REMOVED lines=67> */
[C---:B------:R-:W-:Y:S02]  /*19da0*/  LOP3.LUT P0, RZ, R22.reuse, 0x200000, RZ, 0xc0, !PT ;  /* 0x0020000016ff7812 */ /* 0x040fe4000780c0ff */
[----:B------:R-:W-:-:S04]  /*19db0*/  LOP3.LUT R22, R22, 0xffefffff, RZ, 0xc0, !PT ;  /* 0xffefffff16167812 */ /* 0x000fc800078ec0ff */
[----:B------:R-:W-:-:S04]  /*19dc0*/  @P2 LOP3.LUT R22, R22, 0x100000, RZ, 0xfc, !PT ;  /* 0x0010000016162812 */ /* 0x000fc800078efcff */
[----:B------:R-:W-:-:S04]  /*19dd0*/  LOP3.LUT R22, R22, 0xfff7ffff, RZ, 0xc0, !PT ;  /* 0xfff7ffff16167812 */ /* 0x000fc800078ec0ff */
[----:B------:R-:W-:Y:S02]  /*19de0*/  @P1 LOP3.LUT R22, R22, 0x80000, RZ, 0xfc, !PT ;  /* 0x0008000016161812 */ /* 0x000fe400078efcff */
[----:B------:R-:W-:-:S04]  /*19df0*/  ISETP.GE.AND P1, PT, R26, 0x81, PT ;  /* 0x000000811a00780c */ /* 0x000fc80003f26270 */
        /* <DEDUP_REMOVED lines=14> */
[----:B0-----:R-:W-:-:S06]  /*19ee0*/  PRMT R23, RZ, 0x7610, R23 ;  /* 0x00007610ff177816 */ /* 0x001fcc0000000017 */
[----:B------:R-:W4:Y:S01]  /*19ef0*/  @!P6 LDG.E.U8 R23, desc[UR52][R18.64+0x30] ;  /* 0x000030341217e981 */ /* 0x000f22000c1e1100 */
[----:B------:R-:W-:Y:S02]  /*19f00*/  @P2 LOP3.LUT R5, R5, 0x2000, RZ, 0xfc, !PT ;  /* 0x0000200005052812 */ /* 0x000fe400078efcff */
[----:B------:R-:W-:Y:S02]  /*19f10*/  LOP3.LUT P2, RZ, R0, 0x2, RZ, 0xc0, !PT ;  /* 0x0000000200ff7812 */ /* 0x000fe4000784c0ff */
        /* <DEDUP_REMOVED lines=58> */
[----:B------:R-:W-:Y:S02]  /*1a2c0*/  LOP3.LUT R5, R5, 0xfffffbff, RZ, 0xc0, !PT ;  /* 0xfffffbff05057812 */ /* 0x000fe400078ec0ff */
[----:B------:R-:W-:Y:S02]  /*1a2d0*/  ISETP.GE.AND P2, PT, R26, 0x101, PT ;  /* 0x000001011a00780c */ /* 0x000fe40003f46270 */
[----:B------:R-:W-:Y:S02]  /*1a2e0*/  @P1 LOP3.LUT R5, R5, 0x400, RZ, 0xfc, !PT ;  /* 0x0000040005051812 */ /* 0x000fe400078efcff */
        /* <DEDUP_REMOVED lines=74> */
[----:B0-----:R-:W0:Y:S01]  /*1a790*/  @!P3 LDC.64 R32, c[0x0][0x5c0] ;  /* 0x00017000ff20bb82 */ /* 0x001e220000000a00 */
[----:B------:R-:W-:Y:S02]  /*1a7a0*/  @!P3 IADD3.X R23, R4, R29, R8, P5, P6 ;  /* 0x0000001d0417b210 */ /* 0x000fe40002fec408 */
[----:B0-----:R-:W-:-:S05]  /*1a7b0*/  @!P3 IADD3 R32, P4, R28, R32, RZ ;  /* 0x000000201c20b210 */ /* 0x001fca0007f9e0ff */
[----:B------:R-:W-:Y:S01]  /*1a7c0*/  @!P3 IMAD.X R33, R23, 0x1, R33, P4 ;  /* 0x000000011721b824 */ /* 0x000fe200020e0621 */
[----:B------:R-:W-:-:S06]  /*1a7d0*/  PRMT R23, RZ, 0x7610, R23 ;  /* 0x00007610ff177816 */ /* 0x000fcc0000000017 */
[----:B------:R-:W4:Y:S01]  /*1a7e0*/  @!P3 LDG.E.U8 R23, desc[UR52][R20.64+0x39] ;  /* 0x000039341417b981 */ /* 0x000f22000c1e1100 */
        /* <DEDUP_REMOVED lines=70> */
[----:B-1----:R-:W-:-:S11]  /*1ac50*/  PRMT R23, RZ, 0x7610, R23 ;  /* 0x00007610ff177816 */ /* 0x002fd60000000017 */
[----:B------:R-:W4:Y:S01]  /*1ac60*/  @!P6 LDG.E.U8 R23, desc[UR52][R12.64+0x41] ;  /* 0x000041340c17e981 */ /* 0x000f22000c1e1100 */
[----:B------:R-:W-:Y:S02]  /*1ac70*/  @P0 LOP3.LUT R5, R5, 0x1, RZ, 0xfc, !PT ;  /* 0x0000000105050812 */ /* 0x000fe400078efcff */
[----:B------:R-:W-:Y:S02]  /*1ac80*/  LOP3.LUT R2, R2, 0xbfffffff, RZ, 0xc0, !PT ;  /* 0xbfffffff02027812 */ /* 0x000fe400078ec0ff */
[----:B0-----:R-:W-:Y:S02]  /*1ac90*/  @!P5 IADD3 R86, P3, P4, R10, R30, R3 ;  /* 0x0000001e0a56d210 */ /* 0x001fe40007c7e003 */
[----:B------:R-:W-:Y:S02]  /*1aca0*/  ISETP.GE.AND P0, PT, R26, 0x81, PT ;  /* 0x000000811a00780c */ /* 0x000fe40003f06270 */
[----:B------:R-:W-:Y:S02]  /*1acb0*/  @P5 LOP3.LUT R2, R2, 0x40000000, RZ, 0xfc, !PT ;  /* 0x4000000002025812 */ /* 0x000fe400078efcff */
[----:B------:R-:W-:-:S02]  /*1acc0*/  @!P5 IADD3.X R87, R29, R31, R4, P3, P4 ;  /* 0x0000001f1d57d210 */ /* 0x000fc40001fe8404 */
        /* <DEDUP_REMOVED lines=148> */
[----:B------:R0:W-:Y:S02]  /*1b610*/  @!P4 STG.E.U8 desc[UR52][R30.64+0x40], R32 ;  /* 0x000040201e00c986 */ /* 0x0001e4000c101134 */
[----:B0-----:R-:W0:Y:S01]  /*1b620*/  @!P3 LDC.64 R32, c[0x0][0x5c0] ;  /* 0x00017000ff20bb82 */ /* 0x001e220000000a00 */
[----:B------:R-:W-:-:S07]  /*1b630*/  @!P3 IADD3.X R23, R4, R29, R6, P5, P6 ;  /* 0x0000001d0417b210 */ /* 0x000fce0002fec406 */
[----:B------:R-:W1:Y:S01]  /*1b640*/  @!P0 LDC.64 R30, c[0x0][0x5c0] ;  /* 0x00017000ff1e8b82 */ /* 0x000e620000000a00 */
[----:B0-----:R-:W-:-:S05]  /*1b650*/  @!P3 IADD3 R32, P4, R28, R32, RZ ;  /* 0x000000201c20b210 */ /* 0x001fca0007f9e0ff */
[----:B------:R-:W-:Y:S01]  /*1b660*/  @!P3 IMAD.X R33, R23, 0x1, R33, P4 ;  /* 0x000000011721b824 */ /* 0x000fe200020e0621 */
[----:B------:R-:W-:-:S06]  /*1b670*/  PRMT R23, RZ, 0x7610, R23 ;  /* 0x00007610ff177816 */ /* 0x000fcc0000000017 */
[----:B------:R-:W4:Y:S01]  /*1b680*/  @!P3 LDG.E.U8 R23, desc[UR52][R16.64+0x41] ;  /* 0x000041341017b981 */ /* 0x000f22000c1e1100 */
[----:B-1----:R-:W-:-:S04]  /*1b690*/  @!P0 IADD3 R68, P5, P6, R10, R30, R3 ;  /* 0x0000001e0a448210 */ /* 0x002fc80007ebe003 */
        /* <DEDUP_REMOVED lines=158> */
[----:B------:R-:W-:Y:S02]  /*1c080*/  ISETP.GE.AND P2, PT, R26, 0x101, PT ;  /* 0x000001011a00780c */ /* 0x000fe40003f46270 */
        /* <DEDUP_REMOVED lines=117> */
[----:B------:R-:W0:Y:S01]  /*1c7e0*/  @!P3 LDC.64 R30, c[0x0][0x5c0] ;  /* 0x00017000ff1ebb82 */ /* 0x000e220000000a00 */
[----:B------:R-:W4:Y:S01]  /*1c7f0*/  @!P3 LDG.E.U8 R23, desc[UR52][R24.64+0x51] ;  /* 0x000051341817b981 */ /* 0x000f22000c1e1100 */
[----:B------:R-:W-:-:S04]  /*1c800*/  @P1 LOP3.LUT R2, R2, 0x80, RZ, 0xfc, !PT ;  /* 0x0000008002021812 */ /* 0x000fc800078efcff */
[----:B------:R-:W-:-:S04]  /*1c810*/  LOP3.LUT R2, R2, 0xffffffbf, RZ, 0xc0, !PT ;  /* 0xffffffbf02027812 */ /* 0x000fc800078ec0ff */
[----:B------:R-:W-:Y:S02]  /*1c820*/  @P0 LOP3.LUT R2, R2, 0x40, RZ, 0xfc, !PT ;  /* 0x0000004002020812 */ /* 0x000fe400078efcff */
[----:B------:R-:W-:Y:S02]  /*1c830*/  ISETP.LT.OR P0, PT, R27, 0xa9, !P2 ;  /* 0x000000a91b00780c */ /* 0x000fe40005701670 */
[----:B0-----:R-:W-:-:S05]  /*1c840*/  @!P3 IADD3 R30, P4, R10, R30, RZ ;  /* 0x0000001e0a1eb210 */ /* 0x001fca0007f9e0ff */
[----:B------:R-:W-:Y:S01]  /*1c850*/  @!P3 IMAD.X R31, R29, 0x1, R31, P4 ;  /* 0x000000011d1fb824 */ /* 0x000fe200020e061f */
        /* <DEDUP_REMOVED lines=9> */
[----:B0-----:R-:W0:Y:S01]  /*1c8f0*/  @!P0 LDC.64 R30, c[0x0][0x5c0] ;  /* 0x00017000ff1e8b82 */ /* 0x001e220000000a00 */
[----:B------:R-:W-:Y:S02]  /*1c900*/  PRMT R23, RZ, 0x7610, R23 ;  /* 0x00007610ff177816 */ /* 0x000fe40000000017 */
[----:B0-----:R-:W-:-:S04]  /*1c910*/  @!P0 IADD3 R40, P3, P4, R10, R30, R3 ;  /* 0x0000001e0a288210 */ /* 0x001fc80007c7e003 */
[----:B------:R-:W-:Y:S02]  /*1c920*/  @!P0 IADD3.X R41, R29, R31, R4, P3, P4 ;  /* 0x0000001f1d298210 */ /* 0x000fe40001fe8404 */
[----:B------:R-:W-:-:S13]  /*1c930*/  ISETP.LT.OR P4, PT, R27, 0x51, !P2 ;  /* 0x000000511b00780c */ /* 0x000fda0005781670 */
[----:B------:R-:W4:Y:S01]  /*1c940*/  @!P4 LDG.E.U8 R23, desc[UR52][R12.64+0x50] ;  /* 0x000050340c17c981 */ /* 0x000f22000c1e1100 */
[----:B------:R-:W-:Y:S02]  /*1c950*/  ISETP.LT.OR P1, PT, R27, 0xaa, !P2 ;  /* 0x000000aa1b00780c */ /* 0x000fe40005721670 */
[----:B------:R-:W-:-:S11]  /*1c960*/  LOP3.LUT R2, R2, 0xffffffdf, RZ, 0xc0, !PT ;  /* 0xffffffdf02027812 */ /* 0x000fd600078ec0ff */
[----:B------:R-:W0:Y:S01]  /*1c970*/  @!P1 LDC.64 R30, c[0x0][0x5c0] ;  /* 0x00017000ff1e9b82 */ /* 0x000e220000000a00 */
[----:B------:R-:W-:Y:S02]  /*1c980*/  @P0 LOP3.LUT R2, R2, 0x20, RZ, 0xfc, !PT ;  /* 0x0000002002020812 */ /* 0x000fe400078efcff */
[----:B------:R-:W-:Y:S02]  /*1c990*/  ISETP.GE.AND P0, PT, R26, 0x81, PT ;  /* 0x000000811a00780c */ /* 0x000fe40003f06270 */
[----:B----4-:R-:W-:-:S04]  /*1c9a0*/  LOP3.LUT R23, R23, 0xff, RZ, 0xc0, !PT ;  /* 0x000000ff17177812 */ /* 0x010fc800078ec0ff */
[----:B------:R-:W-:-:S05]  /*1c9b0*/  F2FP.F16.E4M3.UNPACK_B R23, R23 ;  /* 0x00000017ff17723e */ /* 0x000fca00020006ff */
[----:B------:R-:W-:-:S05]  /*1c9c0*/  HADD2.F32 R23, -RZ, R23.H0_H0 ;  /* 0x20000017ff177230 */ /* 0x000fca0000004100 */
[----:B------:R-:W-:-:S04]  /*1c9d0*/  FMUL R23, R23, UR5 ;  /* 0x0000000517177c20 */ /* 0x000fc80008400000 */
[----:B---3--:R-:W-:Y:S01]  /*1c9e0*/  FFMA R23, R128, UR4, R23 ;  /* 0x0000000480177c23 */ /* 0x008fe20008000017 */
[----:B0-----:R-:W-:Y:S01]  /*1c9f0*/  @!P1 IADD3 R38, P2, P3, R10, R30, R3 ;  /* 0x0000001e0a269210 */ /* 0x001fe20007b5e003 */
[----:B------:R-:W3:Y:S03]  /*1ca00*/  LDL.LU R128, [R1+0x28c] ;  /* 0x00028c0001807983 */ /* 0x000ee60000300800 */
[----:B------:R-:W-:-:S05]  /*1ca10*/  F2FP.SATFINITE.E4M3.F32.PACK_AB_MERGE_C R23, RZ, R23, RZ ;  /* 0x00000017ff17723e */ /* 0x000fca00048070ff */
[----:B------:R0:W-:Y:S02]  /*1ca20*/  @!P4 STG.E.U8 desc[UR52][R92.64+0x50], R23 ;  /* 0x000050175c00c986 */ /* 0x0001e4000c101134 */
[----:B0-----:R-:W-:-:S06]  /*1ca30*/  PRMT R23, RZ, 0x7610, R23 ;  /* 0x00007610ff177816 */ /* 0x001fcc0000000017 */
[----:B------:R-:W4:Y:S01]  /*1ca40*/  @!P5 LDG.E.U8 R23, desc[UR52][R12.64+0x51] ;  /* 0x000051340c17d981 */ /* 0x000f22000c1e1100 */
[----:B------:R-:W-:Y:S02]  /*1ca50*/  ISETP.LT.OR P4, PT, R27, 0xa1, !P0 ;  /* 0x000000a11b00780c */ /* 0x000fe40004781670 */
[----:B------:R-:W-:-:S11]  /*1ca60*/  @!P1 IADD3.X R39, R29, R31, R4, P2, P3 ;  /* 0x0000001f1d279210 */ /* 0x000fd600017e6404 */
[----:B------:R-:W0:Y:S01]  /*1ca70*/  @!P4 LDC.64 R30, c[0x0][0x5c0] ;  /* 0x00017000ff1ecb82 */ /* 0x000e220000000a00 */
[----:B------:R-:W-:-:S04]  /*1ca80*/  LOP3.LUT R2, R2, 0xffffffef, RZ, 0xc0, !PT ;  /* 0xffffffef02027812 */ /* 0x000fc800078ec0ff */
[----:B------:R-:W-:-:S04]  /*1ca90*/  @P1 LOP3.LUT R2, R2, 0x10, RZ, 0xfc, !PT ;  /* 0x0000001002021812 */ /* 0x000fc800078efcff */
[----:B------:R-:W-:-:S04]  /*1caa0*/  LOP3.LUT R2, R2, 0xfffffff7, RZ, 0xc0, !PT ;  /* 0xfffffff702027812 */ /* 0x000fc800078ec0ff */
[----:B------:R-:W-:Y:S02]  /*1cab0*/  @P4 LOP3.LUT R2, R2, 0x8, RZ, 0xfc, !PT ;  /* 0x0000000802024812 */ /* 0x000fe400078efcff */
        /* <DEDUP_REMOVED lines=12> */
[----:B0-----:R-:W-:-:S04]  /*1cb80*/  @!P4 IADD3 R34, P2, P3, R10, R30, R7 ;  /* 0x0000001e0a22c210 */ /* 0x001fc80007b5e007 */
[----:B------:R-:W-:Y:S02]  /*1cb90*/  @!P4 IADD3.X R35, R29, R31, R6, P2, P3 ;  /* 0x0000001f1d23c210 */ /* 0x000fe400017e6406 */
[----:B------:R-:W-:Y:S02]  /*1cba0*/  ISETP.LT.OR P2, PT, R27, 0x59, !P6 ;  /* 0x000000591b00780c */ /* 0x000fe40007741670 */
[----:B------:R-:W-:-:S11]  /*1cbb0*/  PRMT R23, RZ, 0x7610, R23 ;  /* 0x00007610ff177816 */ /* 0x000fd60000000017 */
        /* <DEDUP_REMOVED lines=18> */
[----:B------:R-:W-:Y:S02]  /*1cce0*/  LOP3.LUT P4, RZ, R2, 0x4000000, RZ, 0xc0, !PT ;  /* 0x0400000002ff7812 */ /* 0x000fe4000788c0ff */
        /* <DEDUP_REMOVED lines=38> */
[----:B------:R-:W-:Y:S02]  /*1cf50*/  LOP3.LUT P1, RZ, R22, 0x10000, RZ, 0xc0, !PT ;  /* 0x0001000016ff7812 */ /* 0x000fe4000782c0ff */
[----:B------:R-:W-:Y:S02]  /*1cf60*/  @P0 LOP3.LUT R2, R2, 0x2, RZ, 0xfc, !PT ;  /* 0x0000000202020812 */ /* 0x000fe400078efcff */
[----:B------:R-:W-:Y:S02]  /*1cf70*/  @!P0 IADD3.X R33, R29, R31, R6, P2, P3 ;  /* 0x0000001f1d218210 */ /* 0x000fe400017e6406 */
[C---:B------:R-:W-:Y:S02]  /*1cf80*/  ISETP.LT.OR P0, PT, R27.reuse, 0x51, !P1 ;  /* 0x000000511b00780c */ /* 0x040fe40004f01670 */
[----:B------:R-:W-:-:S11]  /*1cf90*/  ISETP.LT.OR P4, PT, R27, 0x52, !P1 ;  /* 0x000000521b00780c */ /* 0x000fd60004f81670 */
[----:B------:R-:W-:-:S04]  /*1cfa0*/  @!P0 IADD3 R98, P2, P3, R3, R10, R7 ;  /* 0x0000000a03628210 */ /* 0x000fc80007b5e007 */
[----:B------:R-:W-:Y:S02]  /*1cfb0*/  @!P0 IADD3.X R94, R4, R29, R6, P2, P3 ;  /* 0x0000001d045e8210 */ /* 0x000fe400017e6406 */
[----:B------:R-:W-:-:S04]  /*1cfc0*/  @!P4 IADD3 R95, P2, P3, R3, R10, R7 ;  /* 0x0000000a035fc210 */ /* 0x000fc80007b5e007 */
[----:B------:R-:W-:Y:S02]  /*1cfd0*/  @!P4 IADD3.X R93, R4, R29, R6, P2, P3 ;  /* 0x0000001d045dc210 */ /* 0x000fe400017e6406 */
[----:B------:R-:W-:Y:S02]  /*1cfe0*/  ISETP.LT.OR P2, PT, R27, 0x59, !P1 ;  /* 0x000000591b00780c */ /* 0x000fe40004f41670 */
[C---:B------:R-:W-:Y:S02]  /*1cff0*/  LOP3.LUT P0, RZ, R22.reuse, 0x8000, RZ, 0xc0, !PT ;  /* 0x0000800016ff7812 */ /* 0x040fe4000780c0ff */
[----:B------:R-:W-:-:S09]  /*1d000*/  LOP3.LUT R22, R22, 0xfffff7ff, RZ, 0xc0, !PT ;  /* 0xfffff7ff16167812 */ /* 0x000fd200078ec0ff */
[----:B------:R-:W-:Y:S02]  /*1d010*/  @!P2 IADD3 R92, P3, P4, R3, R10, R7 ;  /* 0x0000000a035ca210 */ /* 0x000fe40007c7e007 */
[----:B------:R-:W-:Y:S02]  /*1d020*/  @P2 LOP3.LUT R22, R22, 0x800, RZ, 0xfc, !PT ;  /* 0x0000080016162812 */ /* 0x000fe400078efcff */
[----:B------:R-:W-:Y:S02]  /*1d030*/  @!P2 IADD3.X R90, R4, R29, R6, P3, P4 ;  /* 0x0000001d045aa210 */ /* 0x000fe40001fe8406 */
[----:B------:R-:W-:Y:S02]  /*1d040*/  LOP3.LUT P2, RZ, R0, 0x8000, RZ, 0xc0, !PT ;  /* 0x0000800000ff7812 */ /* 0x000fe4000784c0ff */
[----:B------:R-:W-:Y:S02]  /*1d050*/  PRMT R30, RZ, 0x7610, R30 ;  /* 0x00007610ff1e7816 */ /* 0x000fe4000000001e */
[----:B----4-:R-:W-:-:S04]  /*1d060*/  LOP3.LUT R23, R23, 0xff, RZ, 0xc0, !PT ;  /* 0x000000ff17177812 */ /* 0x010fc800078ec0ff */
[----:B------:R-:W-:-:S05]  /*1d070*/  F2FP.F16.E4M3.UNPACK_B R23, R23 ;  /* 0x00000017ff17723e */ /* 0x000fca00020006ff */
[----:B------:R-:W-:-:S05]  /*1d080*/  HADD2.F32 R23, -RZ, R23.H0_H0 ;  /* 0x20000017ff177230 */ /* 0x000fca0000004100 */
[----:B------:R-:W-:-:S04]  /*1d090*/  FMUL R23, R23, UR5 ;  /* 0x0000000517177c20 */ /* 0x000fc80008400000 */
[----:B---3--:R-:W-:Y:S01]  /*1d0a0*/  FFMA R23, R128, UR4, R23 ;  /* 0x0000000480177c23 */ /* 0x008fe20008000017 */
[----:B------:R-:W-:Y:S01]  /*1d0b0*/  ISETP.LT.OR P3, PT, R27, 0x5a, !P1 ;  /* 0x0000005a1b00780c */ /* 0x000fe20004f61670 */
[----:B------:R-:W3:Y:S03]  /*1d0c0*/  LDL.LU R128, [R1+0x2a4] ;  /* 0x0002a40001807983 */ /* 0x000ee60000300800 */
[----:B------:R-:W-:Y:S01]  /*1d0d0*/  F2FP.SATFINITE.E4M3.F32.PACK_AB_MERGE_C R23, RZ, R23, RZ ;  /* 0x00000017ff17723e */ /* 0x000fe200048070ff */
[----:B------:R-:W4:Y:S04]  /*1d0e0*/  LDL.LU R130, [R1+0x2a8] ;  /* 0x0002a80001827983 */ /* 0x000f280000300800 */
[----:B------:R0:W-:Y:S04]  /*1d0f0*/  @!P6 STG.E.U8 desc[UR52][R100.64+0x50], R23 ;  /* 0x000050176400e986 */ /* 0x0001e8000c101134 */
[----:B------:R-:W5:Y:S01]  /*1d100*/  @!P2 LDG.E.U8 R30, desc[UR52][R14.64+0x51] ;  /* 0x000051340e1ea981 */ /* 0x000f62000c1e1100 */
[----:B------:R-:W-:-:S04]  /*1d110*/  @!P3 IADD3 R89, P5, P4, R3, R10, R7 ;  /* 0x0000000a0359b210 */ /* 0x000fc80007cbe007 */
[----:B------:R-:W-:Y:S02]  /*1d120*/  @!P3 IADD3.X R28, R4, R29, R6, P5, P4 ;  /* 0x0000001d041cb210 */ /* 0x000fe40002fe8406 */
[----:B------:R-:W-:Y:S02]  /*1d130*/  ISETP.LT.OR P4, PT, R27, 0x51, !P0 ;  /* 0x000000511b00780c */ /* 0x000fe40004781670 */
[----:B------:R-:W-:-:S04]  /*1d140*/  LOP3.LUT R22, R22, 0xffffefff, RZ, 0xc0, !PT ;  /* 0xffffefff16167812 */ /* 0x000fc800078ec0ff */
[----:B------:R-:W-:-:S04]  /*1d150*/  @P3 LOP3.LUT R22, R22, 0x1000, RZ, 0xfc, !PT ;  /* 0x0000100016163812 */ /* 0x000fc800078efcff */
[----:B------:R-:W-:-:S03]  /*1d160*/  LOP3.LUT R22, R22, 0xffffff7f, RZ, 0xc0, !PT ;  /* 0xffffff7f16167812 */ /* 0x000fc600078ec0ff */
[----:B0-----:R-:W-:Y:S02]  /*1d170*/  @!P4 IADD3 R23, P6, P5, R3, R10, R9 ;  /* 0x0000000a0317c210 */ /* 0x001fe40007dde009 */
[----:B------:R-:W-:Y:S02]  /*1d180*/  @P4 LOP3.LUT R22, R22, 0x80, RZ, 0xfc, !PT ;  /* 0x0000008016164812 */ /* 0x000fe400078efcff */
[----:B------:R-:W-:Y:S02]  /*1d190*/  @!P4 IADD3.X R88, R4, R29, R8, P6, P5 ;  /* 0x0000001d0458c210 */ /* 0x000fe400037ea408 */
[C---:B------:R-:W-:Y:S02]  /*1d1a0*/  ISETP.LT.OR P4, PT, R27.reuse, 0x51, !P1 ;  /* 0x000000511b00780c */ /* 0x040fe40004f81670 */
[----:B------:R-:W-:Y:S02]  /*1d1b0*/  ISETP.LT.OR P5, PT, R27, 0x52, !P0 ;  /* 0x000000521b00780c */ /* 0x000fe400047a1670 */
[----:B-----5:R-:W-:-:S04]  /*1d1c0*/  LOP3.LUT R30, R30, 0xff, RZ, 0xc0, !PT ;  /* 0x000000ff1e1e7812 */ /* 0x020fc800078ec0ff */
        /* <DEDUP_REMOVED lines=8> */
[----:B0-----:R-:W0:Y:S01]  /*1d250*/  @!P4 LDC.64 R30, c[0x0][0x5c0] ;  /* 0x00017000ff1ecb82 */ /* 0x001e220000000a00 */
[----:B------:R-:W-:-:S04]  /*1d260*/  @!P5 IADD3 R91, P2, P6, R3, R10, R9 ;  /* 0x0000000a035bd210 */ /* 0x000fc80007e5e009 */
[----:B------:R-:W-:Y:S02]  /*1d270*/  @!P5 IADD3.X R96, R4, R29, R8, P2, P6 ;  /* 0x0000001d0460d210 */ /* 0x000fe400017ec408 */
[----:B0-----:R-:W-:-:S05]  /*1d280*/  @!P4 IADD3 R30, P6, R98, R30, RZ ;  /* 0x0000001e621ec210 */ /* 0x001fca0007fde0ff */
[----:B------:R-:W-:Y:S01]  /*1d290*/  @!P4 IMAD.X R31, R94, 0x1, R31, P6 ;  /* 0x000000015e1fc824 */ /* 0x000fe200030e061f */
[----:B------:R-:W-:-:S06]  /*1d2a0*/  PRMT R94, RZ, 0x7610, R94 ;  /* 0x00007610ff5e7816 */ /* 0x000fcc000000005e */
[----:B------:R-:W5:Y:S01]  /*1d2b0*/  @!P4 LDG.E.U8 R94, desc[UR52][R16.64+0x50] ;  /* 0x00005034105ec981 */ /* 0x000f62000c1e1100 */
[----:B------:R-:W-:Y:S02]  /*1d2c0*/  LOP3.LUT P2, RZ, R2, 0x80000000, RZ, 0xc0, !PT ;  /* 0x8000000002ff7812 */ /* 0x000fe4000784c0ff */
[----:B------:R-:W-:-:S11]  /*1d2d0*/  ISETP.LT.OR P6, PT, R27, 0x59, !P0 ;  /* 0x000000591b00780c */ /* 0x000fd600047c1670 */
[----:B------:R-:W-:-:S04]  /*1d2e0*/  @P2 LOP3.LUT R22, R22, 0x2000, RZ, 0xfc, !PT ;  /* 0x0000200016162812 */ /* 0x000fc800078efcff */
[----:B------:R-:W-:-:S04]  /*1d2f0*/  LOP3.LUT R22, R22, 0xfffffeff, RZ, 0xc0, !PT ;  /* 0xfffffeff16167812 */ /* 0x000fc800078ec0ff */
[----:B------:R-:W-:Y:S02]  /*1d300*/  @P5 LOP3.LUT R22, R22, 0x100, RZ, 0xfc, !PT ;  /* 0x0000010016165812 */ /* 0x000fe400078efcff */
[----:B-----5:R-:W-:-:S04]  /*1d310*/  LOP3.LUT R94, R94, 0xff, RZ, 0xc0, !PT ;  /* 0x000000ff5e5e7812 */ /* 0x020fc800078ec0ff */
[----:B------:R-:W-:-:S05]  /*1d320*/  F2FP.F16.E4M3.UNPACK_B R94, R94 ;  /* 0x0000005eff5e723e */ /* 0x000fca00020006ff */
[----:B------:R-:W-:-:S05]  /*1d330*/  HADD2.F32 R94, -RZ, R94.H0_H0 ;  /* 0x2000005eff5e7230 */ /* 0x000fca0000004100 */
[----:B------:R-:W-:-:S04]  /*1d340*/  FMUL R94, R94, UR5 ;  /* 0x000000055e5e7c20 */ /* 0x000fc80008400000 */
[----:B---3--:R-:W-:Y:S01]  /*1d350*/  FFMA R97, R128, UR4, R94 ;  /* 0x0000000480617c23 */ /* 0x008fe2000800005e */
[----:B------:R-:W-:Y:S01]  /*1d360*/  @!P6 IADD3 R94, P3, P2, R3, R10, R9 ;  /* 0x0000000a035ee210 */ /* 0x000fe20007a7e009 */
[----:B------:R-:W3:Y:S03]  /*1d370*/  LDL.LU R128, [R1+0x2b0] ;  /* 0x0002b00001807983 */ /* 0x000ee60000300800 */
[----:B------:R-:W-:Y:S02]  /*1d380*/  @!P6 IADD3.X R98, R4, R29, R8, P3, P2 ;  /* 0x0000001d0462e210 */ /* 0x000fe40001fe4408 */
[----:B------:R-:W-:Y:S02]  /*1d390*/  ISETP.LT.OR P3, PT, R27, 0x52, !P1 ;  /* 0x000000521b00780c */ /* 0x000fe40004f61670 */
[----:B------:R-:W-:-:S05]  /*1d3a0*/  F2FP.SATFINITE.E4M3.F32.PACK_AB_MERGE_C R97, RZ, R97, RZ ;  /* 0x00000061ff61723e */ /* 0x000fca00048070ff */
[----:B------:R0:W-:Y:S06]  /*1d3b0*/  @!P4 STG.E.U8 desc[UR52][R30.64+0x50], R97 ;  /* 0x000050611e00c986 */ /* 0x0001ec000c101134 */
[----:B0-----:R-:W0:Y:S02]  /*1d3c0*/  @!P3 LDC.64 R30, c[0x0][0x5c0] ;  /* 0x00017000ff1ebb82 */ /* 0x001e240000000a00 */
        /* <DEDUP_REMOVED lines=8> */
[----:B------:R-:W-:-:S13]  /*1d450*/  ISETP.LT.OR P1, PT, R27, 0x5a, !P0 ;  /* 0x0000005a1b00780c */ /* 0x000fda0004721670 */
[----:B------:R-:W-:-:S04]  /*1d460*/  @!P1 IADD3 R95, P6, P2, R3, R10, R9 ;  /* 0x0000000a035f9210 */ /* 0x000fc80007ade009 */
[----:B------:R-:W-:Y:S02]  /*1d470*/  @!P1 IADD3.X R97, R4, R29, R8, P6, P2 ;  /* 0x0000001d04619210 */ /* 0x000fe400037e4408 */
[----:B------:R-:W-:Y:S02]  /*1d480*/  LOP3.LUT P2, RZ, R22, 0x2000, RZ, 0xc0, !PT ;  /* 0x0000200016ff7812 */ /* 0x000fe4000784c0ff */
[----:B-----5:R-:W-:-:S04]  /*1d490*/  LOP3.LUT R93, R93, 0xff, RZ, 0xc0, !PT ;  /* 0x000000ff5d5d7812 */ /* 0x020fc800078ec0ff */
[----:B------:R-:W-:-:S05]  /*1d4a0*/  F2FP.F16.E4M3.UNPACK_B R93, R93 ;  /* 0x0000005dff5d723e */ /* 0x000fca00020006ff */
[----:B------:R-:W-:-:S05]  /*1d4b0*/  HADD2.F32 R93, -RZ, R93.H0_H0 ;  /* 0x2000005dff5d7230 */ /* 0x000fca0000004100 */
[----:B------:R-:W-:-:S04]  /*1d4c0*/  FMUL R93, R93, UR5 ;  /* 0x000000055d5d7c20 */ /* 0x000fc80008400000 */
[----:B----4-:R-:W-:-:S05]  /*1d4d0*/  FFMA R93, R130, UR4, R93 ;  /* 0x00000004825d7c23 */ /* 0x010fca000800005d */
[----:B------:R-:W-:-:S05]  /*1d4e0*/  F2FP.SATFINITE.E4M3.F32.PACK_AB_MERGE_C R93, RZ, R93, RZ ;  /* 0x0000005dff5d723e */ /* 0x000fca00048070ff */
[----:B------:R0:W-:Y:S02]  /*1d4f0*/  @!P3 STG.E.U8 desc[UR52][R30.64+0x51], R93 ;  /* 0x0000515d1e00b986 */ /* 0x0001e4000c101134 */
[----:B0-----:R-:W-:-:S06]  /*1d500*/  PRMT R30, RZ, 0x7610, R30 ;  /* 0x00007610ff1e7816 */ /* 0x001fcc000000001e */
[----:B------:R-:W4:Y:S01]  /*1d510*/  @!P2 LDG.E.U8 R30, desc[UR52][R14.64+0x58] ;  /* 0x000058340e1ea981 */ /* 0x000f22000c1e1100 */
        /* <DEDUP_REMOVED lines=12> */
[C---:B------:R-:W-:Y:S02]  /*1d5e0*/  ISETP.LT.OR P6, PT, R27.reuse, 0x61, !P1 ;  /* 0x000000611b00780c */ /* 0x040fe40004fc1670 */
[----:B------:R-:W-:-:S11]  /*1d5f0*/  ISETP.LT.OR P2, PT, R27, 0x69, !P1 ;  /* 0x000000691b00780c */ /* 0x000fd60004f41670 */
[----:B------:R-:W-:-:S04]  /*1d600*/  @!P6 IADD3 R93, P3, P5, R3, R10, R7 ;  /* 0x0000000a035de210 */ /* 0x000fc80007d7e007 */
[----:B------:R-:W-:Y:S02]  /*1d610*/  @!P6 IADD3.X R99, R4, R29, R6, P3, P5 ;  /* 0x0000001d0463e210 */ /* 0x000fe40001fea406 */
[----:B------:R-:W-:-:S13]  /*1d620*/  ISETP.LT.OR P3, PT, R27, 0x62, !P1 ;  /* 0x000000621b00780c */ /* 0x000fda0004f61670 */
[----:B------:R-:W-:-:S04]  /*1d630*/  @!P3 IADD3 R100, P5, P6, R3, R10, R7 ;  /* 0x0000000a0364b210 */ /* 0x000fc80007ebe007 */
[----:B------:R-:W-:Y:S02]  /*1d640*/  @!P3 IADD3.X R101, R4, R29, R6, P5, P6 ;  /* 0x0000001d0465b210 */ /* 0x000fe40002fec406 */
[----:B------:R-:W-:-:S04]  /*1d650*/  @!P2 IADD3 R104, P5, P6, R3, R10, R7 ;  /* 0x0000000a0368a210 */ /* 0x000fc80007ebe007 */
[----:B------:R-:W-:Y:S02]  /*1d660*/  @!P2 IADD3.X R109, R4, R29, R6, P5, P6 ;  /* 0x0000001d046da210 */ /* 0x000fe40002fec406 */
[C---:B------:R-:W-:Y:S02]  /*1d670*/  LOP3.LUT P2, RZ, R22.reuse, 0x800, RZ, 0xc0, !PT ;  /* 0x0000080016ff7812 */ /* 0x040fe4000784c0ff */
[C---:B------:R-:W-:Y:S02]  /*1d680*/  LOP3.LUT P3, RZ, R22.reuse, 0x1000, RZ, 0xc0, !PT ;  /* 0x0000100016ff7812 */ /* 0x040fe4000786c0ff */
[----:B------:R-:W-:Y:S02]  /*1d690*/  LOP3.LUT R22, R22, 0xfffffdff, RZ, 0xc0, !PT ;  /* 0xfffffdff16167812 */ /* 0x000fe400078ec0ff */
[----:B------:R-:W-:Y:S02]  /*1d6a0*/  ISETP.LT.OR P6, PT, R27, 0x6a, !P1 ;  /* 0x0000006a1b00780c */ /* 0x000fe40004fc1670 */
[----:B------:R-:W-:-:S02]  /*1d6b0*/  @P1 LOP3.LUT R22, R22, 0x200, RZ, 0xfc, !PT ;  /* 0x0000020016161812 */ /* 0x000fc400078efcff */
        /* <DEDUP_REMOVED lines=14> */
[----:B------:R-:W-:-:S04]  /*1d7a0*/  @!P6 IADD3 R105, P4, P5, R3, R10, R7 ;  /* 0x0000000a0369e210 */ /* 0x000fc80007d9e007 */
[----:B------:R-:W-:Y:S02]  /*1d7b0*/  @!P6 IADD3.X R110, R4, R29, R6, P4, P5 ;  /* 0x0000001d046ee210 */ /* 0x000fe400027ea406 */
[----:B------:R-:W-:Y:S02]  /*1d7c0*/  LOP3.LUT P4, RZ, R5, 0x8, RZ, 0xc0, !PT ;  /* 0x0000000805ff7812 */ /* 0x000fe4000788c0ff */
[----:B------:R-:W-:Y:S02]  /*1d7d0*/  ISETP.LT.OR P5, PT, R27, 0x61, !P0 ;  /* 0x000000611b00780c */ /* 0x000fe400047a1670 */
[----:B------:R-:W-:-:S09]  /*1d7e0*/  LOP3.LUT R0, R0, 0xfdffffff, RZ, 0xc0, !PT ;  /* 0xfdffffff00007812 */ /* 0x000fd200078ec0ff */
[----:B------:R-:W-:Y:S02]  /*1d7f0*/  @P4 LOP3.LUT R22, R22, 0x400, RZ, 0xfc, !PT ;  /* 0x0000040016164812 */ /* 0x000fe400078efcff */
[----:B------:R-:W-:Y:S02]  /*1d800*/  @!P5 IADD3 R102, P1, P4, R3, R10, R9 ;  /* 0x0000000a0366d210 */ /* 0x000fe40007c3e009 */
[----:B------:R-:W-:Y:S02]  /*1d810*/  @P5 LOP3.LUT R0, R0, 0x2000000, RZ, 0xfc, !PT ;  /* 0x0200000000005812 */ /* 0x000fe400078efcff */
[----:B------:R-:W-:Y:S02]  /*1d820*/  @!P5 IADD3.X R108, R4, R29, R8, P1, P4 ;  /* 0x0000001d046cd210 */ /* 0x000fe40000fe8408 */
        /* <DEDUP_REMOVED lines=15> */
[----:B------:R-:W-:Y:S02]  /*1d920*/  LOP3.LUT R0, R0, 0xfeffffff, RZ, 0xc0, !PT ;  /* 0xfeffffff00007812 */ /* 0x000fe400078ec0ff */
[----:B------:R-:W-:Y:S02]  /*1d930*/  @!P4 IADD3 R92, P1, P2, R3, R10, R9 ;  /* 0x0000000a035cc210 */ /* 0x000fe40007a3e009 */
[----:B------:R-:W-:Y:S02]  /*1d940*/  @P4 LOP3.LUT R0, R0, 0x1000000, RZ, 0xfc, !PT ;  /* 0x0100000000004812 */ /* 0x000fe400078efcff */
[----:B------:R-:W-:Y:S02]  /*1d950*/  @!P4 IADD3.X R107, R4, R29, R8, P1, P2 ;  /* 0x0000001d046bc210 */ /* 0x000fe40000fe4408 */
[----:B------:R-:W-:-:S02]  /*1d960*/  LOP3.LUT P4, RZ, R22, 0x400, RZ, 0xc0, !PT ;  /* 0x0000040016ff7812 */ /* 0x000fc4000788c0ff */
        /* <DEDUP_REMOVED lines=19> */
[----:B0-----:R-:W-:-:S06]  /*1daa0*/  PRMT R28, RZ, 0x7610, R28 ;  /* 0x00007610ff1c7816 */ /* 0x001fcc000000001c */
[----:B------:R-:W4:Y:S01]  /*1dab0*/  @!P6 LDG.E.U8 R28, desc[UR52][R18.64+0x51] ;  /* 0x00005134121ce981 */ /* 0x000f22000c1e1100 */
[----:B------:R-:W-:Y:S02]  /*1dac0*/  LOP3.LUT R0, R0, 0xff7fffff, RZ, 0xc0, !PT ;  /* 0xff7fffff00007812 */ /* 0x000fe400078ec0ff */
[----:B------:R-:W-:Y:S02]  /*1dad0*/  @!P5 IADD3 R90, P2, P3, R3, R10, R9 ;  /* 0x0000000a035ad210 */ /* 0x000fe40007b5e009 */
[----:B------:R-:W-:Y:S02]  /*1dae0*/  @P5 LOP3.LUT R0, R0, 0x800000, RZ, 0xfc, !PT ;  /* 0x0080000000005812 */ /* 0x000fe400078efcff */
[----:B------:R-:W-:Y:S02]  /*1daf0*/  @!P5 IADD3.X R103, R4, R29, R8, P2, P3 ;  /* 0x0000001d0467d210 */ /* 0x000fe400017e6408 */
[----:B------:R-:W-:Y:S02]  /*1db00*/  ISETP.LT.OR P5, PT, R27, 0x6a, !P0 ;  /* 0x0000006a1b00780c */ /* 0x000fe400047a1670 */
[----:B------:R-:W-:-:S04]  /*1db10*/  LOP3.LUT P1, RZ, R22, 0x200, RZ, 0xc0, !PT ;  /* 0x0000020016ff7812 */ /* 0x000fc8000782c0ff */
[----:B------:R-:W-:-:S07]  /*1db20*/  ISETP.LT.OR P4, PT, R27, 0x71, !P1 ;  /* 0x000000711b00780c */ /* 0x000fce0004f81670 */
[----:B------:R-:W-:-:S04]  /*1db30*/  @!P5 IADD3 R106, P2, P3, R3, R10, R9 ;  /* 0x0000000a036ad210 */ /* 0x000fc80007b5e009 */
[----:B------:R-:W-:Y:S02]  /*1db40*/  @!P5 IADD3.X R111, R4, R29, R8, P2, P3 ;  /* 0x0000001d046fd210 */ /* 0x000fe400017e6408 */
[----:B------:R-:W-:-:S04]  /*1db50*/  @!P4 IADD3 R151, P2, P3, R3, R10, R7 ;  /* 0x0000000a0397c210 */ /* 0x000fc80007b5e007 */
[----:B------:R-:W-:Y:S02]  /*1db60*/  @!P4 IADD3.X R152, R4, R29, R6, P2, P3 ;  /* 0x0000001d0498c210 */ /* 0x000fe400017e6406 */
[----:B------:R-:W-:-:S13]  /*1db70*/  LOP3.LUT P4, RZ, R22, 0x80, RZ, 0xc0, !PT ;  /* 0x0000008016ff7812 */ /* 0x000fda000788c0ff */
        /* <DEDUP_REMOVED lines=10> */
[----:B------:R-:W-:-:S13]  /*1dc20*/  ISETP.LT.OR P6, PT, R27, 0x72, !P1 ;  /* 0x000000721b00780c */ /* 0x000fda0004fc1670 */
[----:B-1----:R-:W-:-:S04]  /*1dc30*/  @!P6 IADD3 R120, P2, P3, R3, R10, R7 ;  /* 0x0000000a0378e210 */ /* 0x002fc80007b5e007 */
[----:B------:R-:W-:Y:S02]  /*1dc40*/  @!P6 IADD3.X R150, R4, R29, R6, P2, P3 ;  /* 0x0000001d0496e210 */ /* 0x000fe400017e6406 */
[----:B0-----:R-:W-:Y:S02]  /*1dc50*/  @!P4 IADD3 R30, P2, R23, R30, RZ ;  /* 0x0000001e171ec210 */ /* 0x001fe40007f5e0ff */
[----:B------:R-:W-:-:S06]  /*1dc60*/  PRMT R23, RZ, 0x7610, R23 ;  /* 0x00007610ff177816 */ /* 0x000fcc0000000017 */
[----:B------:R-:W4:Y:S01]  /*1dc70*/  @!P4 LDG.E.U8 R23, desc[UR52][R20.64+0x50] ;  /* 0x000050341417c981 */ /* 0x000f22000c1e1100 */
[----:B------:R-:W-:Y:S01]  /*1dc80*/  @P5 LOP3.LUT R0, R0, 0x200000, RZ, 0xfc, !PT ;  /* 0x0020000000005812 */ /* 0x000fe200078efcff */
[----:B------:R-:W-:Y:S01]  /*1dc90*/  @!P4 IMAD.X R31, R88, 0x1, R31, P2 ;  /* 0x00000001581fc824 */ /* 0x000fe200010e061f */
        /* <DEDUP_REMOVED lines=10> */
[----:B0-----:R-:W-:Y:S01]  /*1dd40*/  PRMT R23, RZ, 0x7610, R23 ;  /* 0x00007610ff177816 */ /* 0x001fe20000000017 */
[----:B------:R-:W0:Y:S05]  /*1dd50*/  @!P5 LDC.64 R30, c[0x0][0x5c0] ;  /* 0x00017000ff1edb82 */ /* 0x000e2a0000000a00 */
[----:B------:R-:W4:Y:S01]  /*1dd60*/  @!P5 LDG.E.U8 R23, desc[UR52][R20.64+0x51] ;  /* 0x000051341417d981 */ /* 0x000f22000c1e1100 */
[----:B------:R-:W-:-:S04]  /*1dd70*/  @!P6 IADD3 R117, P2, P3, R3, R10, R7 ;  /* 0x0000000a0375e210 */ /* 0x000fc80007b5e007 */
[----:B------:R-:W-:Y:S02]  /*1dd80*/  @!P6 IADD3.X R146, R4, R29, R6, P2, P3 ;  /* 0x0000001d0492e210 */ /* 0x000fe400017e6406 */
        /* <DEDUP_REMOVED lines=11> */
[----:B------:R0:W-:Y:S01]  /*1de40*/  @!P5 STG.E.U8 desc[UR52][R30.64+0x51], R23 ;  /* 0x000051171e00d986 */ /* 0x0001e2000c101134 */
[----:B------:R-:W-:-:S02]  /*1de50*/  LOP3.LUT P5, RZ, R5, 0x200, RZ, 0xc0, !PT ;  /* 0x0000020005ff7812 */ /* 0x000fc400078ac0ff */
[----:B0-----:R-:W-:-:S11]  /*1de60*/  PRMT R23, RZ, 0x7610, R23 ;  /* 0x00007610ff177816 */ /* 0x001fd60000000017 */
[----:B------:R-:W5:Y:S01]  /*1de70*/  @!P5 LDG.E.U8 R23, desc[UR52][R18.64+0x58] ;  /* 0x000058341217d981 */ /* 0x000f62000c1e1100 */
[----:B------:R-:W-:-:S04]  /*1de80*/  @!P6 IADD3 R116, P3, P4, R3, R10, R7 ;  /* 0x0000000a0374e210 */ /* 0x000fc80007c7e007 */
        /* <DEDUP_REMOVED lines=11> */
[----:B------:R-:W-:Y:S02]  /*1df40*/  ISETP.LT.OR P6, PT, R27, 0x71, !P0 ;  /* 0x000000711b00780c */ /* 0x000fe400047c1670 */
[----:B------:R-:W-:-:S11]  /*1df50*/  LOP3.LUT R0, R0, 0xfffdffff, RZ, 0xc0, !PT ;  /* 0xfffdffff00007812 */ /* 0x000fd600078ec0ff */
[----:B------:R-:W-:Y:S02]  /*1df60*/  @!P6 IADD3 R115, P2, P3, R3, R10, R9 ;  /* 0x0000000a0373e210 */ /* 0x000fe40007b5e009 */
[----:B------:R-:W-:Y:S02]  /*1df70*/  @P6 LOP3.LUT R0, R0, 0x20000, RZ, 0xfc, !PT ;  /* 0x0002000000006812 */ /* 0x000fe400078efcff */
[----:B------:R-:W-:Y:S02]  /*1df80*/  @!P6 IADD3.X R119, R4, R29, R8, P2, P3 ;  /* 0x0000001d0477e210 */ /* 0x000fe400017e6408 */
[----:B------:R-:W-:Y:S02]  /*1df90*/  ISETP.LT.OR P6, PT, R27, 0x72, !P0 ;  /* 0x000000721b00780c */ /* 0x000fe400047c1670 */
[----:B------:R-:W-:-:S11]  /*1dfa0*/  LOP3.LUT R0, R0, 0xffff7fff, RZ, 0xc0, !PT ;  /* 0xffff7fff00007812 */ /* 0x000fd600078ec0ff */
[----:B------:R-:W-:Y:S02]  /*1dfb0*/  @!P6 IADD3 R121, P2, P3, R3, R10, R9 ;  /* 0x0000000a0379e210 */ /* 0x000fe40007b5e009 */
[----:B------:R-:W-:Y:S02]  /*1dfc0*/  @P6 LOP3.LUT R0, R0, 0x8000, RZ, 0xfc, !PT ;  /* 0x0000800000006812 */ /* 0x000fe400078efcff */
[----:B------:R-:W-:Y:S02]  /*1dfd0*/  @!P6 IADD3.X R123, R4, R29, R8, P2, P3 ;  /* 0x0000001d047be210 */ /* 0x000fe400017e6408 */
[----:B------:R-:W-:Y:S02]  /*1dfe0*/  LOP3.LUT P6, RZ, R22, 0x40, RZ, 0xc0, !PT ;  /* 0x0000004016ff7812 */ /* 0x000fe400078cc0ff */
[----:B------:R-:W-:-:S11]  /*1dff0*/  ISETP.LT.OR P5, PT, R27, 0x79, !P0 ;  /* 0x000000791b00780c */ /* 0x000fd600047a1670 */
[----:B------:R-:W0:Y:S01]  /*1e000*/  @!P6 LDC.64 R30, c[0x0][0x5c0] ;  /* 0x00017000ff1eeb82 */ /* 0x000e220000000a00 */
[----:B--2---:R-:W-:-:S04]  /*1e010*/  LOP3.LUT R23, R23, 0xff, RZ, 0xc0, !PT ;  /* 0x000000ff17177812 */ /* 0x004fc800078ec0ff */
[----:B------:R-:W-:-:S05]  /*1e020*/  F2FP.F16.E4M3.UNPACK_B R23, R23 ;  /* 0x00000017ff17723e */ /* 0x000fca00020006ff */
[----:B------:R-:W-:-:S05]  /*1e030*/  HADD2.F32 R23, -RZ, R23.H0_H0 ;  /* 0x20000017ff177230 */ /* 0x000fca0000004100 */
[----:B------:R-:W-:-:S04]  /*1e040*/  FMUL R23, R23, UR5 ;  /* 0x0000000517177c20 */ /* 0x000fc80008400000 */
[----:B---3--:R-:W-:Y:S01]  /*1e050*/  FFMA R23, R128, UR4, R23 ;  /* 0x0000000480177c23 */ /* 0x008fe20008000017 */
[----:B------:R-:W-:Y:S01]  /*1e060*/  @!P5 IADD3 R129, P2, P3, R3, R10, R9 ;  /* 0x0000000a0381d210 */ /* 0x000fe20007b5e009 */
[----:B------:R-:W2:Y:S03]  /*1e070*/  LDL.LU R128, [R1+0x2d8] ;  /* 0x0002d80001807983 */ /* 0x000ea60000300800 */
[----:B------:R-:W-:Y:S01]  /*1e080*/  F2FP.SATFINITE.E4M3.F32.PACK_AB_MERGE_C R23, RZ, R23, RZ ;  /* 0x00000017ff17723e */ /* 0x000fe200048070ff */
[----:B------:R-:W3:Y:S04]  /*1e090*/  LDL.LU R132, [R1+0x2dc] ;  /* 0x0002dc0001847983 */ /* 0x000ee80000300800 */
[----:B------:R1:W-:Y:S02]  /*1e0a0*/  @!P4 STG.E.U8 desc[UR52][R126.64+0x59], R23 ;  /* 0x000059177e00c986 */ /* 0x0003e4000c101134 */
[----:B-1----:R-:W-:-:S06]  /*1e0b0*/  PRMT R23, RZ, 0x7610, R23 ;  /* 0x00007610ff177816 */ /* 0x002fcc0000000017 */
[----:B------:R-:W5:Y:S01]  /*1e0c0*/  @!P6 LDG.E.U8 R23, desc[UR52][R20.64+0x58] ;  /* 0x000058341417e981 */ /* 0x000f62000c1e1100 */
[----:B------:R-:W-:Y:S02]  /*1e0d0*/  ISETP.LT.OR P4, PT, R27, 0x7a, !P0 ;  /* 0x0000007a1b00780c */ /* 0x000fe40004781670 */
[----:B------:R-:W-:Y:S02]  /*1e0e0*/  @!P5 IADD3.X R138, R4, R29, R8, P2, P3 ;  /* 0x0000001d048ad210 */ /* 0x000fe400017e6408 */
[----:B------:R-:W-:-:S09]  /*1e0f0*/  LOP3.LUT R0, R0, 0xfffffffd, RZ, 0xc0, !PT ;  /* 0xfffffffd00007812 */ /* 0x000fd200078ec0ff */
[----:B------:R-:W-:-:S04]  /*1e100*/  @!P4 IADD3 R130, P2, P3, R3, R10, R9 ;  /* 0x0000000a0382c210 */ /* 0x000fc80007b5e009 */
[----:B------:R-:W-:Y:S02]  /*1e110*/  @!P4 IADD3.X R133, R4, R29, R8, P2, P3 ;  /* 0x0000001d0485c210 */ /* 0x000fe400017e6408 */
[----:B0-----:R-:W-:Y:S02]  /*1e120*/  @!P6 IADD3 R30, P2, R94, R30, RZ ;  /* 0x0000001e5e1ee210 */ /* 0x001fe40007f5e0ff */
[----:B------:R-:W-:Y:S02]  /*1e130*/  @P5 LOP3.LUT R0, R0, 0x2, RZ, 0xfc, !PT ;  /* 0x0000000200005812 */ /* 0x000fe400078efcff */
[----:B------:R-:W-:Y:S01]  /*1e140*/  ISETP.LT.OR P5, PT, R27, 0x5a, !P0 ;  /* 0x0000005a1b00780c */ /* 0x000fe200047a1670 */
[----:B------:R-:W-:Y:S01]  /*1e150*/  @!P6 IMAD.X R31, R98, 0x1, R31, P2 ;  /* 0x00000001621fe824 */ /* 0x000fe200010e061f */
[----:B-----5:R-:W-:-:S04]  /*1e160*/  LOP3.LUT R23, R23, 0xff, RZ, 0xc0, !PT ;  /* 0x000000ff17177812 */ /* 0x020fc800078ec0ff */
[----:B------:R-:W-:-:S05]  /*1e170*/  F2FP.F16.E4M3.UNPACK_B R23, R23 ;  /* 0x00000017ff17723e */ /* 0x000fca00020006ff */
[----:B------:R-:W-:-:S05]  /*1e180*/  HADD2.F32 R23, -RZ, R23.H0_H0 ;  /* 0x20000017ff177230 */ /* 0x000fca0000004100 */
[----:B------:R-:W-:-:S04]  /*1e190*/  FMUL R23, R23, UR5 ;  /* 0x0000000517177c20 */ /* 0x000fc80008400000 */
[----:B----4-:R-:W-:Y:S01]  /*1e1a0*/  FFMA R23, R131, UR4, R23 ;  /* 0x0000000483177c23 */ /* 0x010fe20008000017 */
[----:B------:R-:W-:Y:S01]  /*1e1b0*/  LOP3.LUT R0, R0, 0xfffffffe, RZ, 0xc0, !PT ;  /* 0xfffffffe00007812 */ /* 0x000fe200078ec0ff */
[----:B------:R-:W4:Y:S03]  /*1e1c0*/  LDL.LU R131, [R1+0x2e0] ;  /* 0x0002e00001837983 */ /* 0x000f260000300800 */
[----:B------:R-:W-:-:S05]  /*1e1d0*/  F2FP.SATFINITE.E4M3.F32.PACK_AB_MERGE_C R23, RZ, R23, RZ ;  /* 0x00000017ff17723e */ /* 0x000fca00048070ff */
[----:B------:R0:W-:Y:S02]  /*1e1e0*/  @!P6 STG.E.U8 desc[UR52][R30.64+0x58], R23 ;  /* 0x000058171e00e986 */ /* 0x0001e4000c101134 */
[----:B0-----:R-:W-:Y:S01]  /*1e1f0*/  PRMT R23, RZ, 0x7610, R23 ;  /* 0x00007610ff177816 */ /* 0x001fe20000000017 */
[----:B------:R-:W0:Y:S05]  /*1e200*/  @!P5 LDC.64 R30, c[0x0][0x5c0] ;  /* 0x00017000ff1edb82 */ /* 0x000e2a0000000a00 */
[----:B------:R-:W5:Y:S01]  /*1e210*/  @!P5 LDG.E.U8 R23, desc[UR52][R20.64+0x59] ;  /* 0x000059341417d981 */ /* 0x000f62000c1e1100 */
[----:B------:R-:W-:Y:S02]  /*1e220*/  @P4 LOP3.LUT R0, R0, 0x1, RZ, 0xfc, !PT ;  /* 0x0000000100004812 */ /* 0x000fe400078efcff */
[----:B------:R-:W-:-:S02]  /*1e230*/  ISETP.LT.OR P4, PT, R27, 0x81, !P1 ;  /* 0x000000811b00780c */ /* 0x000fc40004f81670 */
[----:B------:R-:W-:-:S11]  /*1e240*/  ISETP.LT.OR P6, PT, R27, 0x82, !P1 ;  /* 0x000000821b00780c */ /* 0x000fd60004fc1670 */
[----:B------:R-:W-:-:S04]  /*1e250*/  @!P4 IADD3 R148, P2, P3, R3, R10, R7 ;  /* 0x0000000a0394c210 */ /* 0x000fc80007b5e007 */
[----:B------:R-:W-:Y:S02]  /*1e260*/  @!P4 IADD3.X R149, R4, R29, R6, P2, P3 ;  /* 0x0000001d0495c210 */ /* 0x000fe400017e6406 */
[----:B------:R-:W-:-:S04]  /*1e270*/  @!P6 IADD3 R145, P3, P4, R3, R10, R7 ;  /* 0x0000000a0391e210 */ /* 0x000fc80007c7e007 */
[----:B------:R-:W-:Y:S02]  /*1e280*/  @!P6 IADD3.X R147, R4, R29, R6, P3, P4 ;  /* 0x0000001d0493e210 */ /* 0x000fe40001fe8406 */
[----:B------:R-:W-:Y:S02]  /*1e290*/  ISETP.LT.OR P4, PT, R27, 0x89, !P1 ;  /* 0x000000891b00780c */ /* 0x000fe40004f81670 */
[----:B0-----:R-:W-:Y:S02]  /*1e2a0*/  @!P5 IADD3 R30, P2, R95, R30, RZ ;  /* 0x0000001e5f1ed210 */ /* 0x001fe40007f5e0ff */
[----:B------:R-:W-:-:S03]  /*1e2b0*/  ISETP.GE.AND P6, PT, R26, 0x1, PT ;  /* 0x000000011a00780c */ /* 0x000fc60003fc6270 */
[----:B------:R-:W-:-:S06]  /*1e2c0*/  @!P5 IMAD.X R31, R97, 0x1, R31, P2 ;  /* 0x00000001611fd824 */ /* 0x000fcc00010e061f */
[----:B------:R-:W-:-:S04]  /*1e2d0*/  @!P4 IADD3 R140, P2, P3, R3, R10, R7 ;  /* 0x0000000a038cc210 */ /* 0x000fc80007b5e007 */
[----:B------:R-:W-:Y:S02]  /*1e2e0*/  @!P4 IADD3.X R144, R4, R29, R6, P2, P3 ;  /* 0x0000001d0490c210 */ /* 0x000fe400017e6406 */
[----:B------:R-:W-:Y:S02]  /*1e2f0*/  ISETP.LT.OR P2, PT, R27, 0x61, !P6 ;  /* 0x000000611b00780c */ /* 0x000fe40007741670 */
[----:B-----5:R-:W-:-:S04]  /*1e300*/  LOP3.LUT R23, R23, 0xff, RZ, 0xc0, !PT ;  /* 0x000000ff17177812 */ /* 0x020fc800078ec0ff */
        /* <DEDUP_REMOVED lines=8> */
[----:B0-----:R-:W-:Y:S01]  /*1e390*/  PRMT R23, RZ, 0x7610, R23 ;  /* 0x00007610ff177816 */ /* 0x001fe20000000017 */
[----:B------:R-:W0:Y:S05]  /*1e3a0*/  @!P2 LDC.64 R30, c[0x0][0x5c0] ;  /* 0x00017000ff1eab82 */ /* 0x000e2a0000000a00 */
[----:B------:R-:W5:Y:S01]  /*1e3b0*/  @!P2 LDG.E.U8 R23, desc[UR52][R24.64+0x60] ;  /* 0x000060341817a981 */ /* 0x000f62000c1e1100 */
[----:B0-----:R-:W-:-:S05]  /*1e3c0*/  @!P2 IADD3 R30, P3, R10, R30, RZ ;  /* 0x0000001e0a1ea210 */ /* 0x001fca0007f7e0ff */
[----:B------:R-:W-:Y:S01]  /*1e3d0*/  @!P2 IMAD.X R31, R29, 0x1, R31, P3 ;  /* 0x000000011d1fa824 */ /* 0x000fe200018e061f */
[----:B-----5:R-:W-:-:S04]  /*1e3e0*/  LOP3.LUT R23, R23, 0xff, RZ, 0xc0, !PT ;  /* 0x000000ff17177812 */ /* 0x020fc800078ec0ff */
[----:B------:R-:W-:-:S05]  /*1e3f0*/  F2FP.F16.E4M3.UNPACK_B R23, R23 ;  /* 0x00000017ff17723e */ /* 0x000fca00020006ff */
[----:B------:R-:W-:-:S05]  /*1e400*/  HADD2.F32 R23, -RZ, R23.H0_H0 ;  /* 0x20000017ff177230 */ /* 0x000fca0000004100 */
[----:B------:R-:W-:-:S04]  /*1e410*/  FMUL R23, R23, UR5 ;  /* 0x0000000517177c20 */ /* 0x000fc80008400000 */
[----:B---3--:R-:W-:-:S05]  /*1e420*/  FFMA R23, R132, UR4, R23 ;  /* 0x0000000484177c23 */ /* 0x008fca0008000017 */
[----:B------:R-:W-:-:S05]  /*1e430*/  F2FP.SATFINITE.E4M3.F32.PACK_AB_MERGE_C R23, RZ, R23, RZ ;  /* 0x00000017ff17723e */ /* 0x000fca00048070ff */
        /* <DEDUP_REMOVED lines=11> */
[----:B----4-:R-:W-:Y:S01]  /*1e4f0*/  FFMA R23, R131, UR4, R23 ;  /* 0x0000000483177c23 */ /* 0x010fe20008000017 */
[----:B------:R-:W-:Y:S01]  /*1e500*/  LOP3.LUT P5, RZ, R5, 0x4000, RZ, 0xc0, !PT ;  /* 0x0000400005ff7812 */ /* 0x000fe200078ac0ff */
[----:B------:R-:W3:Y:S03]  /*1e510*/  LDL.LU R131, [R1+0x2e8] ;  /* 0x0002e80001837983 */ /* 0x000ee60000300800 */
[----:B------:R-:W-:-:S05]  /*1e520*/  F2FP.SATFINITE.E4M3.F32.PACK_AB_MERGE_C R23, RZ, R23, RZ ;  /* 0x00000017ff17723e */ /* 0x000fca00048070ff */
[----:B------:R0:W-:Y:S02]  /*1e530*/  @!P2 STG.E.U8 desc[UR52][R30.64+0x61], R23 ;  /* 0x000061171e00a986 */ /* 0x0001e4000c101134 */
[----:B0-----:R-:W-:-:S06]  /*1e540*/  PRMT R23, RZ, 0x7610, R23 ;  /* 0x00007610ff177816 */ /* 0x001fcc0000000017 */
[----:B------:R-:W4:Y:S01]  /*1e550*/  @!P4 LDG.E.U8 R23, desc[UR52][R12.64+0x60] ;  /* 0x000060340c17c981 */ /* 0x000f22000c1e1100 */
[----:B------:R-:W-:-:S04]  /*1e560*/  LOP3.LUT R22, R22, 0xffffffdf, RZ, 0xc0, !PT ;  /* 0xffffffdf16167812 */ /* 0x000fc800078ec0ff */
[----:B------:R-:W-:Y:S02]  /*1e570*/  @P5 LOP3.LUT R22, R22, 0x20, RZ, 0xfc, !PT ;  /* 0x0000002016165812 */ /* 0x000fe400078efcff */
[----:B------:R-:W-:-:S13]  /*1e580*/  ISETP.LT.OR P5, PT, R27, 0x8a, !P1 ;  /* 0x0000008a1b00780c */ /* 0x000fda0004fa1670 */
[----:B------:R-:W-:-:S04]  /*1e590*/  @!P5 IADD3 R134, P2, P3, R3, R10, R7 ;  /* 0x0000000a0386d210 */ /* 0x000fc80007b5e007 */
[----:B------:R-:W-:Y:S02]  /*1e5a0*/  @!P5 IADD3.X R135, R4, R29, R6, P2, P3 ;  /* 0x0000001d0487d210 */ /* 0x000fe400017e6406 */
[----:B------:R-:W-:Y:S02]  /*1e5b0*/  ISETP.LT.OR P5, PT, R27, 0x81, !P0 ;  /* 0x000000811b00780c */ /* 0x000fe400047a1670 */
[----:B------:R-:W-:-:S11]  /*1e5c0*/  LOP3.LUT R0, R0, 0xffffffdf, RZ, 0xc0, !PT ;  /* 0xffffffdf00007812 */ /* 0x000fd600078ec0ff */
[----:B------:R-:W-:Y:S02]  /*1e5d0*/  @!P5 IADD3 R136, P3, P2, R3, R10, R9 ;  /* 0x0000000a0388d210 */ /* 0x000fe40007a7e009 */
[----:B------:R-:W-:Y:S02]  /*1e5e0*/  @P5 LOP3.LUT R0, R0, 0x20, RZ, 0xfc, !PT ;  /* 0x0000002000005812 */ /* 0x000fe400078efcff */
        /* <DEDUP_REMOVED lines=13> */
[----:B------:R-:W-:-:S13]  /*1e6c0*/  ISETP.LT.OR P4, PT, R27, 0x82, !P0 ;  /* 0x000000821b00780c */ /* 0x000fda0004781670 */
[----:B------:R-:W-:Y:S02]  /*1e6d0*/  @!P4 IADD3 R139, P3, P2, R3, R10, R9 ;  /* 0x0000000a038bc210 */ /* 0x000fe40007a7e009 */
[----:B------:R-:W-:Y:S02]  /*1e6e0*/  @P4 LOP3.LUT R0, R0, 0x10, RZ, 0xfc, !PT ;  /* 0x0000001000004812 */ /* 0x000fe400078efcff */
[----:B------:R-:W-:Y:S02]  /*1e6f0*/  @!P4 IADD3.X R143, R4, R29, R8, P3, P2 ;  /* 0x0000001d048fc210 */ /* 0x000fe40001fe4408 */
[----:B------:R-:W-:-:S13]  /*1e700*/  ISETP.LT.OR P4, PT, R27, 0x89, !P0 ;  /* 0x000000891b00780c */ /* 0x000fda0004781670 */
[----:B------:R-:W-:-:S04]  /*1e710*/  @!P4 IADD3 R142, P3, P2, R3, R10, R9 ;  /* 0x0000000a038ec210 */ /* 0x000fc80007a7e009 */
        /* <DEDUP_REMOVED lines=22> */
[----:B------:R-:W-:Y:S01]  /*1e880*/  F2FP.SATFINITE.E4M3.F32.PACK_AB_MERGE_C R23, RZ, R23, RZ ;  /* 0x00000017ff17723e */ /* 0x000fe200048070ff */
[----:B------:R-:W4:Y:S04]  /*1e890*/  LDL.LU R208, [R1+0x2f8] ;  /* 0x0002f80001d07983 */ /* 0x000f280000300800 */
[----:B------:R0:W-:Y:S01]  /*1e8a0*/  @!P2 STG.E.U8 desc[UR52][R30.64+0x68], R23 ;  /* 0x000068171e00a986 */ /* 0x0001e2000c101134 */
[----:B------:R-:W-:-:S02]  /*1e8b0*/  ISETP.LT.OR P2, PT, R27, 0x6a, !P6 ;  /* 0x0000006a1b00780c */ /* 0x000fc40007741670 */
[----:B------:R-:W-:Y:S01]  /*1e8c0*/  LOP3.LUT R0, R0, 0xfffffff7, RZ, 0xc0, !PT ;  /* 0xfffffff700007812 */ /* 0x000fe200078ec0ff */
[----:B------:R-:W5:Y:S01]  /*1e8d0*/  LDL.LU R153, [R1+0x2fc] ;  /* 0x0002fc0001997983 */ /* 0x000f620000300800 */
[----:B0-----:R-:W-:-:S03]  /*1e8e0*/  PRMT R23, RZ, 0x7610, R23 ;  /* 0x00007610ff177816 */ /* 0x001fc60000000017 */
[----:B------:R-:W5:Y:S06]  /*1e8f0*/  LDL.LU R207, [R1+0x300] ;  /* 0x0003000001cf7983 */ /* 0x000f6c0000300800 */
        /* <DEDUP_REMOVED lines=13> */
[----:B------:R-:W-:Y:S02]  /*1e9d0*/  @P4 LOP3.LUT R0, R0, 0x8, RZ, 0xfc, !PT ;  /* 0x0000000800004812 */ /* 0x000fe400078efcff */
[----:B------:R-:W-:Y:S02]  /*1e9e0*/  LOP3.LUT P4, RZ, R5, 0x100000, RZ, 0xc0, !PT ;  /* 0x0010000005ff7812 */ /* 0x000fe4000788c0ff */
[----:B------:R-:W-:-:S11]  /*1e9f0*/  LOP3.LUT R22, R22, 0xffffffef, RZ, 0xc0, !PT ;  /* 0xffffffef16167812 */ /* 0x000fd600078ec0ff */
[----:B------:R-:W-:Y:S02]  /*1ea00*/  @P4 LOP3.LUT R22, R22, 0x10, RZ, 0xfc, !PT ;  /* 0x0000001016164812 */ /* 0x000fe400078efcff */
[----:B------:R-:W-:Y:S02]  /*1ea10*/  ISETP.LT.OR P4, PT, R27, 0x8a, !P0 ;  /* 0x0000008a1b00780c */ /* 0x000fe40004781670 */
[----:B------:R-:W-:-:S11]  /*1ea20*/  LOP3.LUT R0, R0, 0xfffffffb, RZ, 0xc0, !PT ;  /* 0xfffffffb00007812 */ /* 0x000fd600078ec0ff */
[----:B------:R-:W-:Y:S02]  /*1ea30*/  @!P4 IADD3 R132, P3, P2, R3, R10, R9 ;  /* 0x0000000a0384c210 */ /* 0x000fe40007a7e009 */
[----:B------:R-:W-:Y:S02]  /*1ea40*/  @P4 LOP3.LUT R0, R0, 0x4, RZ, 0xfc, !PT ;  /* 0x0000000400004812 */ /* 0x000fe400078efcff */
[----:B------:R-:W-:Y:S02]  /*1ea50*/  @!P4 IADD3.X R131, R4, R29, R8, P3, P2 ;  /* 0x0000001d0483c210 */ /* 0x000fe40001fe4408 */
[----:B------:R-:W-:Y:S02]  /*1ea60*/  ISETP.LT.OR P4, PT, R27, 0x91, !P1 ;  /* 0x000000911b00780c */ /* 0x000fe40004f81670 */
[----:B---3--:R-:W-:-:S04]  /*1ea70*/  LOP3.LUT R23, R23, 0xff, RZ, 0xc0, !PT ;  /* 0x000000ff17177812 */ /* 0x008fc800078ec0ff */
[----:B------:R-:W-:-:S05]  /*1ea80*/  F2FP.F16.E4M3.UNPACK_B R23, R23 ;  /* 0x00000017ff17723e */ /* 0x000fca00020006ff */
[----:B------:R-:W-:-:S05]  /*1ea90*/  HADD2.F32 R23, -RZ, R23.H0_H0 ;  /* 0x20000017ff177230 */ /* 0x000fca0000004100 */
[----:B------:R-:W-:-:S04]  /*1eaa0*/  FMUL R23, R23, UR5 ;  /* 0x0000000517177c20 */ /* 0x000fc80008400000 */
[----:B--2---:R-:W-:Y:S01]  /*1eab0*/  FFMA R23, R128, UR4, R23 ;  /* 0x0000000480177c23 */ /* 0x004fe20008000017 */
[----:B------:R-:W-:-:S04]  /*1eac0*/  @!P4 IADD3 R128, P3, P2, R3, R10, R7 ;  /* 0x0000000a0380c210 */ /* 0x000fc80007a7e007 */
[----:B------:R-:W-:Y:S02]  /*1ead0*/  @!P4 IADD3.X R127, R4, R29, R6, P3, P2 ;  /* 0x0000001d047fc210 */ /* 0x000fe40001fe4406 */
[----:B------:R-:W-:Y:S02]  /*1eae0*/  ISETP.LT.OR P4, PT, R27, 0x92, !P1 ;  /* 0x000000921b00780c */ /* 0x000fe40004f81670 */
[----:B------:R-:W-:-:S11]  /*1eaf0*/  F2FP.SATFINITE.E4M3.F32.PACK_AB_MERGE_C R23, RZ, R23, RZ ;  /* 0x00000017ff17723e */ /* 0x000fd600048070ff */
[----:B------:R-:W-:-:S04]  /*1eb00*/  @!P4 IADD3 R126, P3, P2, R3, R10, R7 ;  /* 0x0000000a037ec210 */ /* 0x000fc80007a7e007 */
[----:B------:R-:W-:Y:S02]  /*1eb10*/  @!P4 IADD3.X R125, R4, R29, R6, P3, P2 ;  /* 0x0000001d047dc210 */ /* 0x000fe40001fe4406 */
[----:B------:R-:W-:Y:S01]  /*1eb20*/  LOP3.LUT P4, RZ, R22, 0x10, RZ, 0xc0, !PT ;  /* 0x0000001016ff7812 */ /* 0x000fe2000788c0ff */
[----:B------:R0:W-:Y:S02]  /*1eb30*/  @!P5 STG.E.U8 desc[UR52][R162.64+0x68], R23 ;  /* 0x00006817a200d986 */ /* 0x0001e4000c101134 */
[----:B0-----:R-:W-:-:S10]  /*1eb40*/  PRMT R23, RZ, 0x7610, R23 ;  /* 0x00007610ff177816 */ /* 0x001fd40000000017 */
[----:B------:R-:W2:Y:S01]  /*1eb50*/  @!P4 LDG.E.U8 R23, desc[UR52][R12.64+0x69] ;  /* 0x000069340c17c981 */ /* 0x000ea2000c1e1100 */
        /* <DEDUP_REMOVED lines=11> */
[----:B--2---:R-:W-:-:S04]  /*1ec10*/  LOP3.LUT R23, R23, 0xff, RZ, 0xc0, !PT ;  /* 0x000000ff17177812 */ /* 0x004fc800078ec0ff */
[----:B------:R-:W-:-:S05]  /*1ec20*/  F2FP.F16.E4M3.UNPACK_B R23, R23 ;  /* 0x00000017ff17723e */ /* 0x000fca00020006ff */
[----:B------:R-:W-:-:S05]  /*1ec30*/  HADD2.F32 R23, -RZ, R23.H0_H0 ;  /* 0x20000017ff177230 */ /* 0x000fca0000004100 */
[----:B------:R-:W-:-:S04]  /*1ec40*/  FMUL R23, R23, UR5 ;  /* 0x0000000517177c20 */ /* 0x000fc80008400000 */
[----:B-----5:R-:W-:Y:S01]  /*1ec50*/  FFMA R23, R153, UR4, R23 ;  /* 0x0000000499177c23 */ /* 0x020fe20008000017 */
[----:B------:R-:W-:Y:S01]  /*1ec60*/  ISETP.LT.OR P4, PT, R27, 0x99, !P1 ;  /* 0x000000991b00780c */ /* 0x000fe20004f81670 */
[----:B------:R-:W2:Y:S03]  /*1ec70*/  LDL.LU R153, [R1+0x304] ;  /* 0x0003040001997983 */ /* 0x000ea60000300800 */
[----:B------:R-:W-:Y:S01]  /*1ec80*/  F2FP.SATFINITE.E4M3.F32.PACK_AB_MERGE_C R23, RZ, R23, RZ ;  /* 0x00000017ff17723e */ /* 0x000fe200048070ff */
[----:B------:R-:W3:Y:S04]  /*1ec90*/  LDL.LU R208, [R1+0x308] ;  /* 0x0003080001d07983 */ /* 0x000ee80000300800 */
[----:B------:R0:W-:Y:S02]  /*1eca0*/  @!P6 STG.E.U8 desc[UR52][R170.64+0x60], R23 ;  /* 0x00006017aa00e986 */ /* 0x0001e4000c101134 */
[----:B0-----:R-:W-:-:S06]  /*1ecb0*/  PRMT R23, RZ, 0x7610, R23 ;  /* 0x00007610ff177816 */ /* 0x001fcc0000000017 */
[----:B------:R-:W4:Y:S01]  /*1ecc0*/  @!P5 LDG.E.U8 R23, desc[UR52][R14.64+0x61] ;  /* 0x000061340e17d981 */ /* 0x000f22000c1e1100 */
[----:B------:R-:W-:-:S04]  /*1ecd0*/  @!P4 IADD3 R124, P3, P2, R3, R10, R7 ;  /* 0x0000000a037cc210 */ /* 0x000fc80007a7e007 */
[----:B------:R-:W-:Y:S02]  /*1ece0*/  @!P4 IADD3.X R118, R4, R29, R6, P3, P2 ;  /* 0x0000001d0476c210 */ /* 0x000fe40001fe4406 */
        /* <DEDUP_REMOVED lines=8> */
[----:B------:R-:W-:-:S13]  /*1ed70*/  ISETP.LT.OR P4, PT, R27, 0x61, !P1 ;  /* 0x000000611b00780c */ /* 0x000fda0004f81670 */
[----:B------:R-:W0:Y:S01]  /*1ed80*/  @!P4 LDC.64 R30, c[0x0][0x5c0] ;  /* 0x00017000ff1ecb82 */ /* 0x000e220000000a00 */
[----:B----4-:R-:W-:-:S04]  /*1ed90*/  LOP3.LUT R23, R23, 0xff, RZ, 0xc0, !PT ;  /* 0x000000ff17177812 */ /* 0x010fc800078ec0ff */
[----:B------:R-:W-:-:S05]  /*1eda0*/  F2FP.F16.E4M3.UNPACK_B R23, R23 ;  /* 0x00000017ff17723e */ /* 0x000fca00020006ff */
[----:B------:R-:W-:-:S05]  /*1edb0*/  HADD2.F32 R23, -RZ, R23.H0_H0 ;  /* 0x20000017ff177230 */ /* 0x000fca0000004100 */
[----:B------:R-:W-:-:S04]  /*1edc0*/  FMUL R23, R23, UR5 ;  /* 0x0000000517177c20 */ /* 0x000fc80008400000 */
[----:B------:R-:W-:Y:S01]  /*1edd0*/  FFMA R23, R207, UR4, R23 ;  /* 0x00000004cf177c23 */ /* 0x000fe20008000017 */
[----:B------:R-:W-:Y:S01]  /*1ede0*/  LOP3.LUT R0, R0, 0xffffdfff, RZ, 0xc0, !PT ;  /* 0xffffdfff00007812 */ /* 0x000fe200078ec0ff */
[----:B------:R-:W4:Y:S03]  /*1edf0*/  LDL.LU R207, [R1+0x30c] ;  /* 0x00030c0001cf7983 */ /* 0x000f260000300800 */
[----:B------:R-:W-:-:S05]  /*1ee00*/  F2FP.SATFINITE.E4M3.F32.PACK_AB_MERGE_C R23, RZ, R23, RZ ;  /* 0x00000017ff17723e */ /* 0x000fca00048070ff */
[----:B------:R1:W-:Y:S02]  /*1ee10*/  @!P5 STG.E.U8 desc[UR52][R168.64+0x61], R23 ;  /* 0x00006117a800d986 */ /* 0x0003e4000c101134 */
[----:B-1----:R-:W-:-:S06]  /*1ee20*/  PRMT R23, RZ, 0x7610, R23 ;  /* 0x00007610ff177816 */ /* 0x002fcc0000000017 */
[----:B------:R-:W5:Y:S01]  /*1ee30*/  @!P4 LDG.E.U8 R23, desc[UR52][R16.64+0x60] ;  /* 0x000060341017c981 */ /* 0x000f62000c1e1100 */
[----:B------:R-:W-:-:S13]  /*1ee40*/  ISETP.LT.OR P5, PT, R27, 0x92, !P0 ;  /* 0x000000921b00780c */ /* 0x000fda00047a1670 */
[----:B------:R-:W-:-:S04]  /*1ee50*/  @!P5 IADD3 R97, P3, P2, R3, R10, R9 ;  /* 0x0000000a0361d210 */ /* 0x000fc80007a7e009 */
[----:B------:R-:W-:Y:S02]  /*1ee60*/  @!P5 IADD3.X R96, R4, R29, R8, P3, P2 ;  /* 0x0000001d0460d210 */ /* 0x000fe40001fe4408 */
[----:B0-----:R-:W-:Y:S02]  /*1ee70*/  @!P4 IADD3 R30, P2, R93, R30, RZ ;  /* 0x0000001e5d1ec210 */ /* 0x001fe40007f5e0ff */
[----:B------:R-:W-:Y:S02]  /*1ee80*/  @P5 LOP3.LUT R0, R0, 0x2000, RZ, 0xfc, !PT ;  /* 0x0000200000005812 */ /* 0x000fe400078efcff */
[----:B------:R-:W-:Y:S01]  /*1ee90*/  ISETP.LT.OR P5, PT, R27, 0x99, !P0 ;  /* 0x000000991b00780c */ /* 0x000fe200047a1670 */
[----:B------:R-:W-:-:S12]  /*1eea0*/  @!P4 IMAD.X R31, R99, 0x1, R31, P2 ;  /* 0x00000001631fc824 */ /* 0x000fd800010e061f */
[----:B------:R-:W-:-:S04]  /*1eeb0*/  @!P5 IADD3 R95, P3, P2, R3, R10, R9 ;  /* 0x0000000a035fd210 */ /* 0x000fc80007a7e009 */
[----:B------:R-:W-:Y:S02]  /*1eec0*/  @!P5 IADD3.X R94, R4, R29, R8, P3, P2 ;  /* 0x0000001d045ed210 */ /* 0x000fe40001fe4408 */
[----:B-----5:R-:W-:-:S04]  /*1eed0*/  LOP3.LUT R23, R23, 0xff, RZ, 0xc0, !PT ;  /* 0x000000ff17177812 */ /* 0x020fc800078ec0ff */
        /* <DEDUP_REMOVED lines=9> */
[----:B0-----:R-:W-:Y:S01]  /*1ef70*/  PRMT R23, RZ, 0x7610, R23 ;  /* 0x00007610ff177816 */ /* 0x001fe20000000017 */
[----:B------:R-:W0:Y:S10]  /*1ef80*/  @!P6 LDC.64 R30, c[0x0][0x5c0] ;  /* 0x00017000ff1eeb82 */ /* 0x000e340000000a00 */
[----:B------:R-:W-:-:S04]  /*1ef90*/  @!P4 IADD3 R93, P3, P2, R3, R10, R9 ;  /* 0x0000000a035dc210 */ /* 0x000fc80007a7e009 */
[----:B------:R-:W-:Y:S02]  /*1efa0*/  @!P4 IADD3.X R91, R4, R29, R8, P3, P2 ;  /* 0x0000001d045bc210 */ /* 0x000fe40001fe4408 */
[----:B------:R-:W-:-:S13]  /*1efb0*/  ISETP.LT.OR P2, PT, R27, 0x62, !P1 ;  /* 0x000000621b00780c */ /* 0x000fda0004f41670 */
[----:B------:R-:W5:Y:S01]  /*1efc0*/  @!P2 LDG.E.U8 R23, desc[UR52][R16.64+0x61] ;  /* 0x000061341017a981 */ /* 0x000f62000c1e1100 */
[----:B------:R-:W-:Y:S02]  /*1efd0*/  LOP3.LUT R22, R22, 0xfffffffd, RZ, 0xc0, !PT ;  /* 0xfffffffd16167812 */ /* 0x000fe400078ec0ff */
[----:B0-----:R-:W-:Y:S02]  /*1efe0*/  @!P6 IADD3 R30, P6, R100, R30, RZ ;  /* 0x0000001e641ee210 */ /* 0x001fe40007fde0ff */
[----:B------:R-:W-:Y:S02]  /*1eff0*/  @P5 LOP3.LUT R22, R22, 0x2, RZ, 0xfc, !PT ;  /* 0x0000000216165812 */ /* 0x000fe400078efcff */
[----:B------:R-:W-:Y:S01]  /*1f000*/  LOP3.LUT P5, RZ, R5, 0x20000000, RZ, 0xc0, !PT ;  /* 0x2000000005ff7812 */ /* 0x000fe200078ac0ff */
[----:B------:R-:W-:Y:S01]  /*1f010*/  @!P2 IMAD.X R31, R101, 0x1, R31, P6 ;  /* 0x00000001651fa824 */ /* 0x000fe200030e061f */
[----:B-----5:R-:W-:-:S04]  /*1f020*/  LOP3.LUT R23, R23, 0xff, RZ, 0xc0, !PT ;  /* 0x000000ff17177812 */ /* 0x020fc800078ec0ff */
        /* <DEDUP_REMOVED lines=8> */
[----:B0-----:R-:W-:-:S06]  /*1f0b0*/  PRMT R23, RZ, 0x7610, R23 ;  /* 0x00007610ff177816 */ /* 0x001fcc0000000017 */
[----:B------:R-:W5:Y:S01]  /*1f0c0*/  @!P5 LDG.E.U8 R23, desc[UR52][R14.64+0x68] ;  /* 0x000068340e17d981 */ /* 0x000f62000c1e1100 */
[----:B------:R-:W-:Y:S02]  /*1f0d0*/  @P0 LOP3.LUT R22, R22, 0x1, RZ, 0xfc, !PT ;  /* 0x0000000116160812 */ /* 0x000fe400078efcff */
[----:B------:R-:W-:Y:S02]  /*1f0e0*/  LOP3.LUT P0, RZ, R5, 0x10000000, RZ, 0xc0, !PT ;  /* 0x1000000005ff7812 */ /* 0x000fe4000780c0ff */
[----:B-----5:R-:W-:-:S04]  /*1f0f0*/  LOP3.LUT R23, R23, 0xff, RZ, 0xc0, !PT ;  /* 0x000000ff17177812 */ /* 0x020fc800078ec0ff */
[----:B------:R-:W-:-:S05]  /*1f100*/  F2FP.F16.E4M3.UNPACK_B R23, R23 ;  /* 0x00000017ff17723e */ /* 0x000fca00020006ff */
[----:B------:R-:W-:-:S05]  /*1f110*/  HADD2.F32 R23, -RZ, R23.H0_H0 ;  /* 0x20000017ff177230 */ /* 0x000fca0000004100 */
[----:B------:R-:W-:-:S04]  /*1f120*/  FMUL R30, R23, UR5 ;  /* 0x00000005171e7c20 */ /* 0x000fc80008400000 */
[----:B----4-:R-:W-:Y:S01]  /*1f130*/  FFMA R30, R207, UR4, R30 ;  /* 0x00000004cf1e7c23 */ /* 0x010fe2000800001e */
[----:B------:R-:W-:Y:S01]  /*1f140*/  ISETP.LT.OR P3, PT, R27, 0xa1, !P1 ;  /* 0x000000a11b00780c */ /* 0x000fe20004f61670 */
[----:B------:R-:W4:Y:S03]  /*1f150*/  LDL.LU R207, [R1+0x318] ;  /* 0x0003180001cf7983 */ /* 0x000f260000300800 */
[----:B------:R-:W-:Y:S02]  /*1f160*/  F2FP.SATFINITE.E4M3.F32.PACK_AB_MERGE_C R99, RZ, R30, RZ ;  /* 0x0000001eff63723e */ /* 0x000fe400048070ff */
[----:B------:R-:W-:-:S03]  /*1f170*/  PRMT R30, RZ, 0x7610, R30 ;  /* 0x00007610ff1e7816 */ /* 0x000fc6000000001e */
[----:B------:R0:W-:Y:S04]  /*1f180*/  @!P5 STG.E.U8 desc[UR52][R176.64+0x68], R99 ;  /* 0x00006863b000d986 */ /* 0x0001e8000c101134 */
[----:B------:R-:W5:Y:S01]  /*1f190*/  @!P0 LDG.E.U8 R30, desc[UR52][R14.64+0x69] ;  /* 0x000069340e1e8981 */ /* 0x000f62000c1e1100 */
[----:B------:R-:W-:Y:S02]  /*1f1a0*/  ISETP.LT.OR P5, PT, R27, 0x69, !P1 ;  /* 0x000000691b00780c */ /* 0x000fe40004fa1670 */
[----:B0-----:R-:W-:Y:S02]  /*1f1b0*/  PRMT R99, RZ, 0x7610, R99 ;  /* 0x00007610ff637816 */ /* 0x001fe40000000063 */
[----:B-----5:R-:W-:-:S04]  /*1f1c0*/  LOP3.LUT R30, R30, 0xff, RZ, 0xc0, !PT ;  /* 0x000000ff1e1e7812 */ /* 0x020fc800078ec0ff */
[----:B------:R-:W-:-:S05]  /*1f1d0*/  F2FP.F16.E4M3.UNPACK_B R30, R30 ;  /* 0x0000001eff1e723e */ /* 0x000fca00020006ff */
[----:B------:R-:W-:-:S05]  /*1f1e0*/  HADD2.F32 R30, -RZ, R30.H0_H0 ;  /* 0x2000001eff1e7230 */ /* 0x000fca0000004100 */
[----:B------:R-:W-:-:S04]  /*1f1f0*/  FMUL R30, R30, UR5 ;  /* 0x000000051e1e7c20 */ /* 0x000fc80008400000 */
[----:B--2---:R-:W-:Y:S01]  /*1f200*/  FFMA R30, R153, UR4, R30 ;  /* 0x00000004991e7c23 */ /* 0x004fe2000800001e */
[----:B------:R-:W-:Y:S01]  /*1f210*/  @!P3 IADD3 R89, P6, P2, R3, R10, R7 ;  /* 0x0000000a0359b210 */ /* 0x000fe20007ade007 */
[----:B------:R-:W2:Y:S03]  /*1f220*/  LDL.LU R153, [R1+0x31c] ;  /* 0x00031c0001997983 */ /* 0x000ea60000300800 */
[----:B------:R-:W-:-:S05]  /*1f230*/  F2FP.SATFINITE.E4M3.F32.PACK_AB_MERGE_C R30, RZ, R30, RZ ;  /* 0x0000001eff1e723e */ /* 0x000fca00048070ff */
[----:B------:R0:W-:Y:S04]  /*1f240*/  @!P0 STG.E.U8 desc[UR52][R174.64+0x69], R30 ;  /* 0x0000691eae008986 */ /* 0x0001e8000c101134 */
[----:B------:R-:W5:Y:S01]  /*1f250*/  @!P5 LDG.E.U8 R99, desc[UR52][R16.64+0x68] ;  /* 0x000068341063d981 */ /* 0x000f62000c1e1100 */
[----:B------:R-:W-:Y:S01]  /*1f260*/  @!P3 IADD3.X R88, R4, R29, R6, P6, P2 ;  /* 0x0000001d0458b210 */ /* 0x000fe200037e4406 */
[----:B0-----:R-:W0:Y:S01]  /*1f270*/  @!P5 LDC.64 R30, c[0x0][0x5c0] ;  /* 0x00017000ff1edb82 */ /* 0x001e220000000a00 */
[----:B------:R-:W-:Y:S02]  /*1f280*/  ISETP.LT.OR P2, PT, R27, 0xa2, !P1 ;  /* 0x000000a21b00780c */ /* 0x000fe40004f41670 */
[----:B------:R-:W-:-:S04]  /*1f290*/  LOP3.LUT R22, R22, 0xfffffffb, RZ, 0xc0, !PT ;  /* 0xfffffffb16167812 */ /* 0x000fc800078ec0ff */
[----:B------:R-:W-:-:S07]  /*1f2a0*/  @P4 LOP3.LUT R22, R22, 0x4, RZ, 0xfc, !PT ;  /* 0x0000000416164812 */ /* 0x000fce00078efcff */
[----:B------:R-:W-:-:S04]  /*1f2b0*/  @!P2 IADD3 R28, P4, P6, R3, R10, R7 ;  /* 0x0000000a031ca210 */ /* 0x000fc80007e9e007 */
[----:B------:R-:W-:Y:S02]  /*1f2c0*/  @!P2 IADD3.X R23, R4, R29, R6, P4, P6 ;  /* 0x0000001d0417a210 */ /* 0x000fe400027ec406 */
[----:B------:R-:W-:Y:S02]  /*1f2d0*/  ISETP.LT.OR P0, PT, R27, 0x6a, !P1 ;  /* 0x0000006a1b00780c */ /* 0x000fe40004f01670 */
[----:B0-----:R-:W-:-:S05]  /*1f2e0*/  @!P5 IADD3 R30, P6, R104, R30, RZ ;  /* 0x0000001e681ed210 */ /* 0x001fca0007fde0ff */
        /* <DEDUP_REMOVED lines=10> */
[----:B0-----:R-:W-:Y:S01]  /*1f390*/  PRMT R99, RZ, 0x7610, R99 ;  /* 0x00007610ff637816 */ /* 0x001fe20000000063 */
[----:B------:R-:W0:Y:S05]  /*1f3a0*/  @!P0 LDC.64 R30, c[0x0][0x5c0] ;  /* 0x00017000ff1e8b82 */ /* 0x000e2a0000000a00 */
[----:B------:R-:W5:Y:S01]  /*1f3b0*/  @!P0 LDG.E.U8 R99, desc[UR52][R16.64+0x69] ;  /* 0x0000693410638981 */ /* 0x000f62000c1e1100 */
[----:B------:R-:W-:Y:S02]  /*1f3c0*/  @P3 LOP3.LUT R22, R22, 0x8, RZ, 0xfc, !PT ;  /* 0x0000000816163812 */ /* 0x000fe400078efcff */
[----:B------:R-:W-:-:S02]  /*1f3d0*/  LOP3.LUT P3, RZ, R5, 0x8000000, RZ, 0xc0, !PT ;  /* 0x0800000005ff7812 */ /* 0x000fc4000786c0ff */
[----:B0-----:R-:W-:-:S05]  /*1f3e0*/  @!P0 IADD3 R30, P6, R105, R30, RZ ;  /* 0x0000001e691e8210 */ /* 0x001fca0007fde0ff */
[----:B------:R-:W-:Y:S01]  /*1f3f0*/  @!P0 IMAD.X R31, R110, 0x1, R31, P6 ;  /* 0x000000016e1f8824 */ /* 0x000fe200030e061f */
[----:B-----5:R-:W-:-:S04]  /*1f400*/  LOP3.LUT R99, R99, 0xff, RZ, 0xc0, !PT ;  /* 0x000000ff63637812 */ /* 0x020fc800078ec0ff */
[----:B------:R-:W-:-:S05]  /*1f410*/  F2FP.F16.E4M3.UNPACK_B R99, R99 ;  /* 0x00000063ff63723e */ /* 0x000fca00020006ff */
[----:B------:R-:W-:-:S05]  /*1f420*/  HADD2.F32 R99, -RZ, R99.H0_H0 ;  /* 0x20000063ff637230 */ /* 0x000fca0000004100 */
[----:B------:R-:W-:-:S04]  /*1f430*/  FMUL R99, R99, UR5 ;  /* 0x0000000563637c20 */ /* 0x000fc80008400000 */
[----:B----4-:R-:W-:Y:S01]  /*1f440*/  FFMA R99, R207, UR4, R99 ;  /* 0x00000004cf637c23 */ /* 0x010fe20008000063 */
[----:B------:R-:W-:Y:S01]  /*1f450*/  LOP3.LUT P4, RZ, R5, 0x4000000, RZ, 0xc0, !PT ;  /* 0x0400000005ff7812 */ /* 0x000fe2000788c0ff */
[----:B------:R-:W4:Y:S03]  /*1f460*/  LDL.LU R207, [R1+0x324] ;  /* 0x0003240001cf7983 */ /* 0x000f260000300800 */
[----:B------:R-:W-:-:S05]  /*1f470*/  F2FP.SATFINITE.E4M3.F32.PACK_AB_MERGE_C R99, RZ, R99, RZ ;  /* 0x00000063ff63723e */ /* 0x000fca00048070ff */
[----:B------:R0:W-:Y:S02]  /*1f480*/  @!P0 STG.E.U8 desc[UR52][R30.64+0x69], R99 ;  /* 0x000069631e008986 */ /* 0x0001e4000c101134 */
[----:B0-----:R-:W-:-:S06]  /*1f490*/  PRMT R30, RZ, 0x7610, R30 ;  /* 0x00007610ff1e7816 */ /* 0x001fcc000000001e */
[----:B------:R-:W5:Y:S02]  /*1f4a0*/  @!P3 LDG.E.U8 R30, desc[UR52][R18.64+0x60] ;  /* 0x00006034121eb981 */ /* 0x000f64000c1e1100 */
        /* <DEDUP_REMOVED lines=10> */
[----:B------:R-:W5:Y:S01]  /*1f550*/  @!P4 LDG.E.U8 R30, desc[UR52][R18.64+0x61] ;  /* 0x00006134121ec981 */ /* 0x000f62000c1e1100 */
[----:B------:R-:W-:Y:S02]  /*1f560*/  PRMT R99, RZ, 0x7610, R99 ;  /* 0x00007610ff637816 */ /* 0x000fe40000000063 */
[----:B-----5:R-:W-:-:S04]  /*1f570*/  LOP3.LUT R30, R30, 0xff, RZ, 0xc0, !PT ;  /* 0x000000ff1e1e7812 */ /* 0x020fc800078ec0ff */
[----:B------:R-:W-:-:S05]  /*1f580*/  F2FP.F16.E4M3.UNPACK_B R30, R30 ;  /* 0x0000001eff1e723e */ /* 0x000fca00020006ff */
[----:B------:R-:W-:-:S05]  /*1f590*/  HADD2.F32 R30, -RZ, R30.H0_H0 ;  /* 0x2000001eff1e7230 */ /* 0x000fca0000004100 */
[----:B------:R-:W-:-:S04]  /*1f5a0*/  FMUL R30, R30, UR5 ;  /* 0x000000051e1e7c20 */ /* 0x000fc80008400000 */
[----:B---3--:R-:W-:Y:S01]  /*1f5b0*/  FFMA R30, R208, UR4, R30 ;  /* 0x00000004d01e7c23 */ /* 0x008fe2000800001e */
[----:B------:R-:W-:Y:S01]  /*1f5c0*/  LOP3.LUT P0, RZ, R0, 0x1000000, RZ, 0xc0, !PT ;  /* 0x0100000000ff7812 */ /* 0x000fe2000780c0ff */
[----:B------:R-:W3:Y:S03]  /*1f5d0*/  LDL.LU R208, [R1+0x32c] ;  /* 0x00032c0001d07983 */ /* 0x000ee60000300800 */
[----:B------:R-:W-:-:S05]  /*1f5e0*/  F2FP.SATFINITE.E4M3.F32.PACK_AB_MERGE_C R30, RZ, R30, RZ ;  /* 0x0000001eff1e723e */ /* 0x000fca00048070ff */
[----:B------:R0:W-:Y:S04]  /*1f5f0*/  @!P4 STG.E.U8 desc[UR52][R180.64+0x61], R30 ;  /* 0x0000611eb400c986 */ /* 0x0001e8000c101134 */
[----:B------:R-:W5:Y:S01]  /*1f600*/  @!P5 LDG.E.U8 R99, desc[UR52][R20.64+0x60] ;  /* 0x000060341463d981 */ /* 0x000f62000c1e1100 */
[----:B0-----:R-:W0:Y:S02]  /*1f610*/  @!P5 LDC.64 R30, c[0x0][0x5c0] ;  /* 0x00017000ff1edb82 */ /* 0x001e240000000a00 */
        /* <DEDUP_REMOVED lines=11> */
[----:B0-----:R-:W0:Y:S02]  /*1f6d0*/  @!P0 LDC.64 R30, c[0x0][0x5c0] ;  /* 0x00017000ff1e8b82 */ /* 0x001e240000000a00 */
[----:B0-----:R-:W-:Y:S02]  /*1f6e0*/  @!P0 IADD3 R30, P6, R92, R30, RZ ;  /* 0x0000001e5c1e8210 */ /* 0x001fe40007fde0ff */
[----:B------:R-:W-:-:S06]  /*1f6f0*/  PRMT R92, RZ, 0x7610, R92 ;  /* 0x00007610ff5c7816 */ /* 0x000fcc000000005c */
[----:B------:R-:W5:Y:S01]  /*1f700*/  @!P0 LDG.E.U8 R92, desc[UR52][R20.64+0x61] ;  /* 0x00006134145c8981 */ /* 0x000f62000c1e1100 */
[----:B------:R-:W-:Y:S01]  /*1f710*/  @!P0 IMAD.X R31, R107, 0x1, R31, P6 ;  /* 0x000000016b1f8824 */ /* 0x000fe200030e061f */
        /* <DEDUP_REMOVED lines=40> */
[----:B--2---:R-:W-:Y:S02]  /*1f9a0*/  FFMA R90, R153, UR4, R90 ;  /* 0x00000004995a7c23 */ /* 0x004fe4000800005a */
[----:B------:R-:W2:Y:S03]  /*1f9b0*/  LDL.LU R153, [R1+0x340] ;  /* 0x0003400001997983 */ /* 0x000ea60000300800 */
[----:B------:R-:W-:-:S05]  /*1f9c0*/  F2FP.SATFINITE.E4M3.F32.PACK_AB_MERGE_C R90, RZ, R90, RZ ;  /* 0x0000005aff5a723e */ /* 0x000fca00048070ff */
[----:B------:R0:W-:Y:S02]  /*1f9d0*/  @!P5 STG.E.U8 desc[UR52][R30.64+0x68], R90 ;  /* 0x0000685a1e00d986 */ /* 0x0001e4000c101134 */
[----:B0-----:R-:W-:Y:S01]  /*1f9e0*/  PRMT R90, RZ, 0x7610, R90 ;  /* 0x00007610ff5a7816 */ /* 0x001fe2000000005a */
[----:B------:R-:W0:Y:S05]  /*1f9f0*/  @!P0 LDC.64 R30, c[0x0][0x5c0] ;  /* 0x00017000ff1e8b82 */ /* 0x000e2a0000000a00 */
[----:B------:R-:W5:Y:S01]  /*1fa00*/  @!P0 LDG.E.U8 R90, desc[UR52][R20.64+0x69] ;  /* 0x00006934145a8981 */ /* 0x000f62000c1e1100 */
[----:B------:R-:W-:Y:S02]  /*1fa10*/  ISETP.GE.AND P5, PT, R26, 0x1, PT ;  /* 0x000000011a00780c */ /* 0x000fe40003fa6270 */
[----:B0-----:R-:W-:-:S05]  /*1fa20*/  @!P0 IADD3 R30, P6, R106, R30, RZ ;  /* 0x0000001e6a1e8210 */ /* 0x001fca0007fde0ff */
[----:B------:R-:W-:Y:S01]  /*1fa30*/  @!P0 IMAD.X R31, R111, 0x1, R31, P6 ;  /* 0x000000016f1f8824 */ /* 0x000fe200030e061f */
[----:B------:R-:W-:Y:S02]  /*1fa40*/  ISETP.LT.OR P6, PT, R27, 0x71, !P5 ;  /* 0x000000711b00780c */ /* 0x000fe40006fc1670 */
        /* <DEDUP_REMOVED lines=22> */
[----:B------:R0:W-:Y:S01]  /*1fbb0*/  @!P6 STG.E.U8 desc[UR52][R30.64+0x70], R90 ;  /* 0x0000705a1e00e986 */ /* 0x0001e2000c101134 */
[----:B------:R-:W-:Y:S02]  /*1fbc0*/  ISETP.LT.OR P6, PT, R27, 0x72, !P5 ;  /* 0x000000721b00780c */ /* 0x000fe40006fc1670 */
[----:B0-----:R-:W-:-:S11]  /*1fbd0*/  PRMT R90, RZ, 0x7610, R90 ;  /* 0x00007610ff5a7816 */ /* 0x001fd6000000005a */
[----:B------:R-:W0:Y:S01]  /*1fbe0*/  @!P6 LDC.64 R30, c[0x0][0x5c0] ;  /* 0x00017000ff1eeb82 */ /* 0x000e220000000a00 */
[----:B------:R-:W5:Y:S01]  /*1fbf0*/  @!P6 LDG.E.U8 R90, desc[UR52][R24.64+0x71] ;  /* 0x00007134185ae981 */ /* 0x000f62000c1e1100 */
[----:B0-----:R-:W-:-:S05]  /*1fc00*/  @!P6 IADD3 R30, P3, R10, R30, RZ ;  /* 0x0000001e0a1ee210 */ /* 0x001fca0007f7e0ff */
        /* <DEDUP_REMOVED lines=15> */
[----:B---3--:R-:W-:-:S05]  /*1fd00*/  FFMA R30, R208, UR4, R30 ;  /* 0x00000004d01e7c23 */ /* 0x008fca000800001e */
[----:B------:R-:W-:-:S05]  /*1fd10*/  F2FP.SATFINITE.E4M3.F32.PACK_AB_MERGE_C R30, RZ, R30, RZ ;  /* 0x0000001eff1e723e */ /* 0x000fca00048070ff */
[----:B------:R0:W-:Y:S02]  /*1fd20*/  @!P4 STG.E.U8 desc[UR52][R198.64+0x70], R30 ;  /* 0x0000701ec600c986 */ /* 0x0001e4000c101134 */
[----:B0-----:R-:W-:-:S06]  /*1fd30*/  PRMT R30, RZ, 0x7610, R30 ;  /* 0x00007610ff1e7816 */ /* 0x001fcc000000001e */
[----:B------:R-:W3:Y:S01]  /*1fd40*/  @!P0 LDG.E.U8 R30, desc[UR52][R12.64+0x71] ;  /* 0x000071340c1e8981 */ /* 0x000ee2000c1e1100 */
[----:B------:R-:W-:Y:S02]  /*1fd50*/  ISETP.LT.OR P6, PT, R27, 0x79, !P5 ;  /* 0x000000791b00780c */ /* 0x000fe40006fc1670 */
[----:B------:R-:W-:Y:S02]  /*1fd60*/  PRMT R90, RZ, 0x7610, R90 ;  /* 0x00007610ff5a7816 */ /* 0x000fe4000000005a */
        /* <DEDUP_REMOVED lines=20> */
[----:B------:R-:W-:Y:S01]  /*1feb0*/  F2FP.SATFINITE.E4M3.F32.PACK_AB_MERGE_C R90, RZ, R90, RZ ;  /* 0x0000005aff5a723e */ /* 0x000fe200048070ff */
[----:B------:R-:W5:Y:S04]  /*1fec0*/  LDL.LU R208, [R1+0x35c] ;  /* 0x00035c0001d07983 */ /* 0x000f680000300800 */
[----:B------:R0:W-:Y:S01]  /*1fed0*/  @!P6 STG.E.U8 desc[UR52][R30.64+0x78], R90 ;  /* 0x0000785a1e00e986 */ /* 0x0001e2000c101134 */
[----:B------:R-:W-:-:S02]  /*1fee0*/  ISETP.LT.OR P6, PT, R27, 0x7a, !P5 ;  /* 0x0000007a1b00780c */ /* 0x000fc40006fc1670 */
        /* <DEDUP_REMOVED lines=9> */
[----:B------:R-:W-:Y:S01]  /*1ff80*/  FFMA R90, R207, UR4, R90 ;  /* 0x00000004cf5a7c23 */ /* 0x000fe2000800005a */
[----:B------:R-:W-:Y:S01]  /*1ff90*/  LOP3.LUT P4, RZ, R5, 0x2000, RZ, 0xc0, !PT ;  /* 0x0000200005ff7812 */ /* 0x000fe2000788c0ff */
[----:B------:R-:W3:Y:S03]  /*1ffa0*/  LDL.LU R207, [R1+0x360] ;  /* 0x0003600001cf7983 */ /* 0x000ee60000300800 */
[----:B------:R-:W-:-:S05]  /*1ffb0*/  F2FP.SATFINITE.E4M3.F32.PACK_AB_MERGE_C R90, RZ, R90, RZ ;  /* 0x0000005aff5a723e */ /* 0x000fca00048070ff */
[----:B------:R0:W-:Y:S01]  /*1ffc0*/  @!P6 STG.E.U8 desc[UR52][R30.64+0x79], R90 ;  /* 0x0000795a1e00e986 */ /* 0x0001e2000c101134 */
[----:B------:R-:W-:Y:S02]  /*1ffd0*/  LOP3.LUT P6, RZ, R5, 0x80000, RZ, 0xc0, !PT ;  /* 0x0008000005ff7812 */ /* 0x000fe400078cc0ff */
[----:B0-----:R-:W-:-:S11]  /*1ffe0*/  PRMT R30, RZ, 0x7610, R30 ;  /* 0x00007610ff1e7816 */ /* 0x001fd6000000001e */
[----:B------:R-:W4:Y:S02]  /*1fff0*/  @!P6 LDG.E.U8 R30, desc[UR52][R12.64+0x78] ;  /* 0x000078340c1ee981 */ /* 0x000f24000c1e1100 */
        /* <DEDUP_REMOVED lines=24> */
[----:B-----5:R-:W-:Y:S01]  /*20180*/  FFMA R30, R208, UR4, R30 ;  /* 0x00000004d01e7c23 */ /* 0x020fe2000800001e */
[----:B------:R-:W-:Y:S01]  /*20190*/  ISETP.LT.OR P3, PT, R27, 0x71, !P1 ;  /* 0x000000711b00780c */ /* 0x000fe20004f61670 */
[----:B------:R-:W4:Y:S03]  /*201a0*/  LDL.LU R208, [R1+0x368] ;  /* 0x0003680001d07983 */ /* 0x000f260000300800 */
        /* <DEDUP_REMOVED lines=14> */
[----:B0-----:R-:W0:Y:S02]  /*20290*/  @!P3 LDC.64 R30, c[0x0][0x5c0] ;  /* 0x00017000ff1ebb82 */ /* 0x001e240000000a00 */
[----:B0-----:R-:W-:-:S05]  /*202a0*/  @!P3 IADD3 R30, P6, R151, R30, RZ ;  /* 0x0000001e971eb210 */ /* 0x001fca0007fde0ff */
[----:B------:R-:W-:Y:S01]  /*202b0*/  @!P3 IMAD.X R31, R152, 0x1, R31, P6 ;  /* 0x00000001981fb824 */ /* 0x000fe200030e061f */
[----:B------:R-:W-:-:S13]  /*202c0*/  ISETP.LT.OR P6, PT, R27, 0x71, !P1 ;  /* 0x000000711b00780c */ /* 0x000fda0004fc1670 */
[----:B------:R-:W5:Y:S01]  /*202d0*/  @!P6 LDG.E.U8 R90, desc[UR52][R16.64+0x70] ;  /* 0x00007034105ae981 */ /* 0x000f62000c1e1100 */
        /* <DEDUP_REMOVED lines=19> */
[----:B----4-:R-:W-:Y:S02]  /*20410*/  FFMA R90, R208, UR4, R90 ;  /* 0x00000004d05a7c23 */ /* 0x010fe4000800005a */
        /* <DEDUP_REMOVED lines=10> */
[----:B------:R-:W-:Y:S01]  /*204c0*/  PRMT R90, RZ, 0x7610, R90 ;  /* 0x00007610ff5a7816 */ /* 0x000fe2000000005a */
[----:B------:R-:W3:Y:S03]  /*204d0*/  LDL.LU R207, [R1+0x378] ;  /* 0x0003780001cf7983 */ /* 0x000ee60000300800 */
[----:B------:R-:W-:-:S05]  /*204e0*/  F2FP.SATFINITE.E4M3.F32.PACK_AB_MERGE_C R30, RZ, R30, RZ ;  /* 0x0000001eff1e723e */ /* 0x000fca00048070ff */
[----:B------:R0:W-:Y:S02]  /*204f0*/  @!P4 STG.E.U8 desc[UR52][R200.64+0x78], R30 ;  /* 0x0000781ec800c986 */ /* 0x0001e4000c101134 */
[----:B0-----:R-:W-:-:S06]  /*20500*/  PRMT R30, RZ, 0x7610, R30 ;  /* 0x00007610ff1e7816 */ /* 0x001fcc000000001e */
[----:B------:R-:W5:Y:S01]  /*20510*/  @!P0 LDG.E.U8 R30, desc[UR52][R14.64+0x79] ;  /* 0x000079340e1e8981 */ /* 0x000f62000c1e1100 */
[----:B------:R-:W-:Y:S02]  /*20520*/  ISETP.LT.OR P4, PT, R27, 0x79, !P1 ;  /* 0x000000791b00780c */ /* 0x000fe40004f81670 */
[----:B-----5:R-:W-:-:S04]  /*20530*/  LOP3.LUT R30, R30, 0xff, RZ, 0xc0, !PT ;  /* 0x000000ff1e1e7812 */ /* 0x020fc800078ec0ff */
[----:B------:R-:W-:-:S05]  /*20540*/  F2FP.F16.E4M3.UNPACK_B R30, R30 ;  /* 0x0000001eff1e723e */ /* 0x000fca00020006ff */
[----:B------:R-:W-:-:S05]  /*20550*/  HADD2.F32 R30, -RZ, R30.H0_H0 ;  /* 0x2000001eff1e7230 */ /* 0x000fca0000004100 */
[----:B------:R-:W-:-:S04]  /*20560*/  FMUL R30, R30, UR5 ;  /* 0x000000051e1e7c20 */ /* 0x000fc80008400000 */
[----:B--2---:R-:W-:Y:S02]  /*20570*/  FFMA R30, R153, UR4, R30 ;  /* 0x00000004991e7c23 */ /* 0x004fe4000800001e */
[----:B------:R-:W2:Y:S03]  /*20580*/  LDL.LU R153, [R1+0x37c] ;  /* 0x00037c0001997983 */ /* 0x000ea60000300800 */
[----:B------:R-:W-:-:S05]  /*20590*/  F2FP.SATFINITE.E4M3.F32.PACK_AB_MERGE_C R30, RZ, R30, RZ ;  /* 0x0000001eff1e723e */ /* 0x000fca00048070ff */
[----:B------:R0:W-:Y:S04]  /*205a0*/  @!P0 STG.E.U8 desc[UR52][R194.64+0x79], R30 ;  /* 0x0000791ec2008986 */ /* 0x0001e8000c101134 */
[----:B------:R-:W5:Y:S01]  /*205b0*/  @!P4 LDG.E.U8 R90, desc[UR52][R16.64+0x78] ;  /* 0x00007834105ac981 */ /* 0x000f62000c1e1100 */
[----:B0-----:R-:W0:Y:S01]  /*205c0*/  @!P4 LDC.64 R30, c[0x0][0x5c0] ;  /* 0x00017000ff1ecb82 */ /* 0x001e220000000a00 */
[----:B------:R-:W-:Y:S02]  /*205d0*/  ISETP.LT.OR P0, PT, R27, 0x7a, !P1 ;  /* 0x0000007a1b00780c */ /* 0x000fe40004f01670 */
        /* <DEDUP_REMOVED lines=9> */
[----:B------:R-:W-:Y:S02]  /*20670*/  F2FP.SATFINITE.E4M3.F32.PACK_AB_MERGE_C R99, RZ, R90, RZ ;  /* 0x0000005aff63723e */ /* 0x000fe400048070ff */
[----:B------:R-:W-:-:S03]  /*20680*/  PRMT R90, RZ, 0x7610, R90 ;  /* 0x00007610ff5a7816 */ /* 0x000fc6000000005a */
[----:B------:R0:W-:Y:S04]  /*20690*/  @!P4 STG.E.U8 desc[UR52][R30.64+0x78], R99 ;  /* 0x000078631e00c986 */ /* 0x0001e8000c101134 */
[----:B------:R-:W5:Y:S01]  /*206a0*/  @!P0 LDG.E.U8 R90, desc[UR52][R16.64+0x79] ;  /* 0x00007934105a8981 */ /* 0x000f62000c1e1100 */
[----:B0-----:R-:W0:Y:S02]  /*206b0*/  @!P0 LDC.64 R30, c[0x0][0x5c0] ;  /* 0x00017000ff1e8b82 */ /* 0x001e240000000a00 */
[----:B0-----:R-:W-:-:S05]  /*206c0*/  @!P0 IADD3 R30, P6, R116, R30, RZ ;  /* 0x0000001e741e8210 */ /* 0x001fca0007fde0ff */
[----:B------:R-:W-:Y:S01]  /*206d0*/  @!P0 IMAD.X R31, R122, 0x1, R31, P6 ;  /* 0x000000017a1f8824 */ /* 0x000fe200030e061f */
[----:B------:R-:W-:Y:S02]  /*206e0*/  LOP3.LUT P6, RZ, R5, 0x80, RZ, 0xc0, !PT ;  /* 0x0000008005ff7812 */ /* 0x000fe400078cc0ff */
[----:B-----5:R-:W-:-:S04]  /*206f0*/  LOP3.LUT R90, R90, 0xff, RZ, 0xc0, !PT ;  /* 0x000000ff5a5a7812 */ /* 0x020fc800078ec0ff */
[----:B------:R-:W-:-:S05]  /*20700*/  F2FP.F16.E4M3.UNPACK_B R90, R90 ;  /* 0x0000005aff5a723e */ /* 0x000fca00020006ff */
[----:B------:R-:W-:-:S05]  /*20710*/  HADD2.F32 R90, -RZ, R90.H0_H0 ;  /* 0x2000005aff5a7230 */ /* 0x000fca0000004100 */
[----:B------:R-:W-:-:S04]  /*20720*/  FMUL R90, R90, UR5 ;  /* 0x000000055a5a7c20 */ /* 0x000fc80008400000 */
[----:B---3--:R-:W-:Y:S01]  /*20730*/  FFMA R90, R207, UR4, R90 ;  /* 0x00000004cf5a7c23 */ /* 0x008fe2000800005a */
[----:B------:R-:W-:Y:S01]  /*20740*/  LOP3.LUT P4, RZ, R0, 0x20000, RZ, 0xc0, !PT ;  /* 0x0002000000ff7812 */ /* 0x000fe2000788c0ff */
[----:B------:R-:W3:Y:S03]  /*20750*/  LDL.LU R207, [R1+0x384] ;  /* 0x0003840001cf7983 */ /* 0x000ee60000300800 */
[----:B------:R-:W-:Y:S02]  /*20760*/  F2FP.SATFINITE.E4M3.F32.PACK_AB_MERGE_C R99, RZ, R90, RZ ;  /* 0x0000005aff63723e */ /* 0x000fe400048070ff */
[----:B------:R-:W-:-:S03]  /*20770*/  PRMT R90, RZ, 0x7610, R90 ;  /* 0x00007610ff5a7816 */ /* 0x000fc6000000005a */
[----:B------:R0:W-:Y:S04]  /*20780*/  @!P0 STG.E.U8 desc[UR52][R30.64+0x79], R99 ;  /* 0x000079631e008986 */ /* 0x0001e8000c101134 */
[----:B------:R-:W5:Y:S01]  /*20790*/  @!P6 LDG.E.U8 R90, desc[UR52][R18.64+0x70] ;  /* 0x00007034125ae981 */ /* 0x000f62000c1e1100 */
[----:B0-----:R-:W0:Y:S01]  /*207a0*/  @!P4 LDC.64 R30, c[0x0][0x5c0] ;  /* 0x00017000ff1ecb82 */ /* 0x001e220000000a00 */
[----:B-----5:R-:W-:-:S04]  /*207b0*/  LOP3.LUT R90, R90, 0xff, RZ, 0xc0, !PT ;  /* 0x000000ff5a5a7812 */ /* 0x020fc800078ec0ff */
[----:B------:R-:W-:-:S05]  /*207c0*/  F2FP.F16.E4M3.UNPACK_B R90, R90 ;  /* 0x0000005aff5a723e */ /* 0x000fca00020006ff */
[----:B------:R-:W-:-:S05]  /*207d0*/  HADD2.F32 R90, -RZ, R90.H0_H0 ;  /* 0x2000005aff5a7230 */ /* 0x000fca0000004100 */
[----:B------:R-:W-:-:S04]  /*207e0*/  FMUL R90, R90, UR5 ;  /* 0x000000055a5a7c20 */ /* 0x000fc80008400000 */
[----:B--2---:R-:W-:Y:S01]  /*207f0*/  FFMA R90, R153, UR4, R90 ;  /* 0x00000004995a7c23 */ /* 0x004fe2000800005a */
[----:B------:R-:W-:Y:S01]  /*20800*/  LOP3.LUT P0, RZ, R0, 0x8000, RZ, 0xc0, !PT ;  /* 0x0000800000ff7812 */ /* 0x000fe2000780c0ff */
[----:B------:R-:W2:Y:S03]  /*20810*/  LDL.LU R153, [R1+0x388] ;  /* 0x0003880001997983 */ /* 0x000ea60000300800 */
[----:B------:R-:W-:Y:S02]  /*20820*/  F2FP.SATFINITE.E4M3.F32.PACK_AB_MERGE_C R101, RZ, R90, RZ ;  /* 0x0000005aff65723e */ /* 0x000fe400048070ff */
[----:B------:R-:W-:-:S03]  /*20830*/  PRMT R90, RZ, 0x7610, R90 ;  /* 0x00007610ff5a7816 */ /* 0x000fc6000000005a */
[----:B------:R-:W-:Y:S04]  /*20840*/  @!P6 STG.E.U8 desc[UR52][R184.64+0x70], R101 ;  /* 0x00007065b800e986 */ /* 0x000fe8000c101134 */
[----:B------:R-:W5:Y:S02]  /*20850*/  @!P3 LDG.E.U8 R90, desc[UR52][R18.64+0x71] ;  /* 0x00007134125ab981 */ /* 0x000f64000c1e1100 */
[----:B-----5:R-:W-:-:S04]  /*20860*/  LOP3.LUT R90, R90, 0xff, RZ, 0xc0, !PT ;  /* 0x000000ff5a5a7812 */ /* 0x020fc800078ec0ff */
[----:B------:R-:W-:-:S05]  /*20870*/  F2FP.F16.E4M3.UNPACK_B R90, R90 ;  /* 0x0000005aff5a723e */ /* 0x000fca00020006ff */
[----:B------:R-:W-:-:S05]  /*20880*/  HADD2.F32 R90, -RZ, R90.H0_H0 ;  /* 0x2000005aff5a7230 */ /* 0x000fca0000004100 */
[----:B------:R-:W-:-:S04]  /*20890*/  FMUL R90, R90, UR5 ;  /* 0x000000055a5a7c20 */ /* 0x000fc80008400000 */
[----:B----4-:R-:W-:Y:S01]  /*208a0*/  FFMA R90, R208, UR4, R90 ;  /* 0x00000004d05a7c23 */ /* 0x010fe2000800005a */
[----:B0-----:R-:W-:Y:S01]  /*208b0*/  @!P4 IADD3 R30, P6, R115, R30, RZ ;  /* 0x0000001e731ec210 */ /* 0x001fe20007fde0ff */
[----:B------:R-:W4:Y:S03]  /*208c0*/  LDL.LU R208, [R1+0x38c] ;  /* 0x00038c0001d07983 */ /* 0x000f260000300800 */
[----:B------:R-:W-:Y:S02]  /*208d0*/  F2FP.SATFINITE.E4M3.F32.PACK_AB_MERGE_C R99, RZ, R90, RZ ;  /* 0x0000005aff63723e */ /* 0x000fe400048070ff */
[----:B------:R-:W-:-:S03]  /*208e0*/  PRMT R90, RZ, 0x7610, R90 ;  /* 0x00007610ff5a7816 */ /* 0x000fc6000000005a */
[----:B------:R0:W-:Y:S04]  /*208f0*/  @!P3 STG.E.U8 desc[UR52][R178.64+0x71], R99 ;  /* 0x00007163b200b986 */ /* 0x0001e8000c101134 */
[----:B------:R-:W5:Y:S01]  /*20900*/  @!P4 LDG.E.U8 R90, desc[UR52][R20.64+0x70] ;  /* 0x00007034145ac981 */ /* 0x000f62000c1e1100 */
[----:B------:R-:W-:Y:S01]  /*20910*/  @!P4 IMAD.X R31, R119, 0x1, R31, P6 ;  /* 0x00000001771fc824 */ /* 0x000fe200030e061f */
[----:B-----5:R-:W-:-:S04]  /*20920*/  LOP3.LUT R90, R90, 0xff, RZ, 0xc0, !PT ;  /* 0x000000ff5a5a7812 */ /* 0x020fc800078ec0ff */
[----:B------:R-:W-:-:S05]  /*20930*/  F2FP.F16.E4M3.UNPACK_B R90, R90 ;  /* 0x0000005aff5a723e */ /* 0x000fca00020006ff */
[----:B------:R-:W-:-:S05]  /*20940*/  HADD2.F32 R90, -RZ, R90.H0_H0 ;  /* 0x2000005aff5a7230 */ /* 0x000fca0000004100 */
[----:B------:R-:W-:-:S04]  /*20950*/  FMUL R90, R90, UR5 ;  /* 0x000000055a5a7c20 */ /* 0x000fc80008400000 */
[----:B---3--:R-:W-:Y:S01]  /*20960*/  FFMA R90, R207, UR4, R90 ;  /* 0x00000004cf5a7c23 */ /* 0x008fe2000800005a */
[----:B------:R-:W-:Y:S01]  /*20970*/  LOP3.LUT P3, RZ, R5, 0x10, RZ, 0xc0, !PT ;  /* 0x0000001005ff7812 */ /* 0x000fe2000786c0ff */
[----:B------:R-:W3:Y:S03]  /*20980*/  LDL.LU R207, [R1+0x390] ;  /* 0x0003900001cf7983 */ /* 0x000ee60000300800 */
[----:B0-----:R-:W-:Y:S02]  /*20990*/  F2FP.SATFINITE.E4M3.F32.PACK_AB_MERGE_C R99, RZ, R90, RZ ;  /* 0x0000005aff63723e */ /* 0x001fe400048070ff */
        /* <DEDUP_REMOVED lines=34> */
[----:B---3--:R-:W-:Y:S01]  /*20bc0*/  FFMA R90, R207, UR4, R90 ;  /* 0x00000004cf5a7c23 */ /* 0x008fe2000800005a */
[----:B0-----:R-:W-:Y:S01]  /*20bd0*/  @!P4 IADD3 R30, P6, R129, R30, RZ ;  /* 0x0000001e811ec210 */ /* 0x001fe20007fde0ff */
[----:B------:R-:W3:Y:S03]  /*20be0*/  LDL.LU R207, [R1+0x39c] ;  /* 0x00039c0001cf7983 */ /* 0x000ee60000300800 */
        /* <DEDUP_REMOVED lines=11> */
[----:B0-----:R-:W-:Y:S02]  /*20ca0*/  F2FP.SATFINITE.E4M3.F32.PACK_AB_MERGE_C R99, RZ, R90, RZ ;  /* 0x0000005aff63723e */ /* 0x001fe400048070ff */
[----:B------:R-:W-:-:S03]  /*20cb0*/  PRMT R90, RZ, 0x7610, R90 ;  /* 0x00007610ff5a7816 */ /* 0x000fc6000000005a */
[----:B------:R0:W-:Y:S04]  /*20cc0*/  @!P4 STG.E.U8 desc[UR52][R30.64+0x78], R99 ;  /* 0x000078631e00c986 */ /* 0x0001e8000c101134 */
[----:B------:R-:W5:Y:S01]  /*20cd0*/  @!P0 LDG.E.U8 R90, desc[UR52][R20.64+0x79] ;  /* 0x00007934145a8981 */ /* 0x000f62000c1e1100 */
[----:B0-----:R-:W0:Y:S02]  /*20ce0*/  @!P0 LDC.64 R30, c[0x0][0x5c0] ;  /* 0x00017000ff1e8b82 */ /* 0x001e240000000a00 */
[----:B0-----:R-:W-:-:S05]  /*20cf0*/  @!P0 IADD3 R30, P6, R130, R30, RZ ;  /* 0x0000001e821e8210 */ /* 0x001fca0007fde0ff */
[----:B------:R-:W-:Y:S01]  /*20d00*/  @!P0 IMAD.X R31, R133, 0x1, R31, P6 ;  /* 0x00000001851f8824 */ /* 0x000fe200030e061f */
[----:B------:R-:W-:Y:S02]  /*20d10*/  ISETP.LT.OR P6, PT, R27, 0x81, !P5 ;  /* 0x000000811b00780c */ /* 0x000fe40006fc1670 */
        /* <DEDUP_REMOVED lines=22> */
[----:B------:R0:W-:Y:S01]  /*20e80*/  @!P6 STG.E.U8 desc[UR52][R30.64+0x80], R99 ;  /* 0x000080631e00e986 */ /* 0x0001e2000c101134 */
[----:B------:R-:W-:Y:S02]  /*20e90*/  ISETP.LT.OR P6, PT, R27, 0x82, !P5 ;  /* 0x000000821b00780c */ /* 0x000fe40006fc1670 */
[----:B------:R-:W-:-:S11]  /*20ea0*/  PRMT R90, RZ, 0x7610, R90 ;  /* 0x00007610ff5a7816 */ /* 0x000fd6000000005a */
        /* <DEDUP_REMOVED lines=10> */
[----:B------:R-:W-:Y:S02]  /*20f50*/  F2FP.SATFINITE.E4M3.F32.PACK_AB_MERGE_C R99, RZ, R90, RZ ;  /* 0x0000005aff63723e */ /* 0x000fe400048070ff */
[----:B------:R-:W-:-:S03]  /*20f60*/  PRMT R90, RZ, 0x7610, R90 ;  /* 0x00007610ff5a7816 */ /* 0x000fc6000000005a */
[----:B------:R0:W-:Y:S04]  /*20f70*/  @!P6 STG.E.U8 desc[UR52][R30.64+0x81], R99 ;  /* 0x000081631e00e986 */ /* 0x0001e8000c101134 */
[----:B------:R-:W5:Y:S02]  /*20f80*/  @!P4 LDG.E.U8 R90, desc[UR52][R12.64+0x80] ;  /* 0x000080340c5ac981 */ /* 0x000f64000c1e1100 */
[----:B-----5:R-:W-:-:S04]  /*20f90*/  LOP3.LUT R90, R90, 0xff, RZ, 0xc0, !PT ;  /* 0x000000ff5a5a7812 */ /* 0x020fc800078ec0ff */
[----:B------:R-:W-:-:S05]  /*20fa0*/  F2FP.F16.E4M3.UNPACK_B R90, R90 ;  /* 0x0000005aff5a723e */ /* 0x000fca00020006ff */
[----:B------:R-:W-:-:S05]  /*20fb0*/  HADD2.F32 R90, -RZ, R90.H0_H0 ;  /* 0x2000005aff5a7230 */ /* 0x000fca0000004100 */
[----:B------:R-:W-:-:S04]  /*20fc0*/  FMUL R90, R90, UR5 ;  /* 0x000000055a5a7c20 */ /* 0x000fc80008400000 */
[----:B----4-:R-:W-:-:S05]  /*20fd0*/  FFMA R90, R208, UR4, R90 ;  /* 0x00000004d05a7c23 */ /* 0x010fca000800005a */
[----:B------:R-:W-:Y:S02]  /*20fe0*/  F2FP.SATFINITE.E4M3.F32.PACK_AB_MERGE_C R101, RZ, R90, RZ ;  /* 0x0000005aff65723e */ /* 0x000fe400048070ff */
[----:B------:R-:W-:-:S03]  /*20ff0*/  PRMT R90, RZ, 0x7610, R90 ;  /* 0x00007610ff5a7816 */ /* 0x000fc6000000005a */
[----:B------:R-:W-:Y:S04]  /*21000*/  @!P4 STG.E.U8 desc[UR52][R158.64+0x80], R101 ;  /* 0x000080659e00c986 */ /* 0x000fe8000c101134 */
[----:B------:R-:W4:Y:S01]  /*21010*/  @!P0 LDG.E.U8 R90, desc[UR52][R12.64+0x81] ;  /* 0x000081340c5a8981 */ /* 0x000f22000c1e1100 */
[----:B------:R-:W-:-:S13]  /*21020*/  ISETP.LT.OR P6, PT, R27, 0x89, !P5 ;  /* 0x000000891b00780c */ /* 0x000fda0006fc1670 */
[----:B0-----:R-:W0:Y:S01]  /*21030*/  @!P6 LDC.64 R30, c[0x0][0x5c0] ;  /* 0x00017000ff1eeb82 */ /* 0x001e220000000a00 */
[----:B----4-:R-:W-:-:S04]  /*21040*/  LOP3.LUT R90, R90, 0xff, RZ, 0xc0, !PT ;  /* 0x000000ff5a5a7812 */ /* 0x010fc800078ec0ff */
[----:B------:R-:W-:-:S05]  /*21050*/  F2FP.F16.E4M3.UNPACK_B R90, R90 ;  /* 0x0000005aff5a723e */ /* 0x000fca00020006ff */
[----:B------:R-:W-:-:S05]  /*21060*/  HADD2.F32 R90, -RZ, R90.H0_H0 ;  /* 0x2000005aff5a7230 */ /* 0x000fca0000004100 */
[----:B------:R-:W-:-:S04]  /*21070*/  FMUL R90, R90, UR5 ;  /* 0x000000055a5a7c20 */ /* 0x000fc80008400000 */
[----:B---3--:R-:W-:Y:S02]  /*21080*/  FFMA R90, R207, UR4, R90 ;  /* 0x00000004cf5a7c23 */ /* 0x008fe4000800005a */
[----:B------:R-:W3:Y:S03]  /*21090*/  LDL.LU R207, [R1+0x3b0] ;  /* 0x0003b00001cf7983 */ /* 0x000ee60000300800 */
[----:B------:R-:W-:Y:S01]  /*210a0*/  F2FP.SATFINITE.E4M3.F32.PACK_AB_MERGE_C R99, RZ, R90, RZ ;  /* 0x0000005aff63723e */ /* 0x000fe200048070ff */
[----:B------:R-:W4:Y:S01]  /*210b0*/  LDL.LU R209, [R1+0x3b4] ;  /* 0x0003b40001d17983 */ /* 0x000f220000300800 */
[----:B------:R-:W-:-:S03]  /*210c0*/  PRMT R90, RZ, 0x7610, R90 ;  /* 0x00007610ff5a7816 */ /* 0x000fc6000000005a */
[----:B------:R1:W-:Y:S04]  /*210d0*/  @!P0 STG.E.U8 desc[UR52][R156.64+0x81], R99 ;  /* 0x000081639c008986 */ /* 0x0003e8000c101134 */
[----:B------:R-:W5:Y:S01]  /*210e0*/  @!P6 LDG.E.U8 R90, desc[UR52][R24.64+0x88] ;  /* 0x00008834185ae981 */ /* 0x000f62000c1e1100 */
        /* <DEDUP_REMOVED lines=9> */
[----:B-1----:R-:W-:Y:S01]  /*21180*/  F2FP.SATFINITE.E4M3.F32.PACK_AB_MERGE_C R99, RZ, R90, RZ ;  /* 0x0000005aff63723e */ /* 0x002fe200048070ff */
[----:B------:R-:W5:Y:S04]  /*21190*/  LDL.LU R208, [R1+0x3bc] ;  /* 0x0003bc0001d07983 */ /* 0x000f680000300800 */
[----:B------:R0:W-:Y:S01]  /*211a0*/  @!P6 STG.E.U8 desc[UR52][R30.64+0x88], R99 ;  /* 0x000088631e00e986 */ /* 0x0001e2000c101134 */
[----:B------:R-:W-:-:S02]  /*211b0*/  ISETP.LT.OR P6, PT, R27, 0x8a, !P5 ;  /* 0x0000008a1b00780c */ /* 0x000fc40006fc1670 */
[----:B------:R-:W-:-:S11]  /*211c0*/  PRMT R90, RZ, 0x7610, R90 ;  /* 0x00007610ff5a7816 */ /* 0x000fd6000000005a */
[----:B------:R-:W3:Y:S01]  /*211d0*/  @!P6 LDG.E.U8 R90, desc[UR52][R24.64+0x89] ;  /* 0x00008934185ae981 */ /* 0x000ee2000c1e1100 */
[----:B0-----:R-:W0:Y:S02]  /*211e0*/  @!P6 LDC.64 R30, c[0x0][0x5c0] ;  /* 0x00017000ff1eeb82 */ /* 0x001e240000000a00 */
        /* <DEDUP_REMOVED lines=12> */
[----:B------:R-:W-:-:S11]  /*212b0*/  PRMT R90, RZ, 0x7610, R90 ;  /* 0x00007610ff5a7816 */ /* 0x000fd6000000005a */
[----:B------:R-:W4:Y:S02]  /*212c0*/  @!P6 LDG.E.U8 R90, desc[UR52][R12.64+0x88] ;  /* 0x000088340c5ae981 */ /* 0x000f24000c1e1100 */
[----:B----4-:R-:W-:-:S04]  /*212d0*/  LOP3.LUT R90, R90, 0xff, RZ, 0xc0, !PT ;  /* 0x000000ff5a5a7812 */ /* 0x010fc800078ec0ff */
[----:B------:R-:W-:-:S05]  /*212e0*/  F2FP.F16.E4M3.UNPACK_B R90, R90 ;  /* 0x0000005aff5a723e */ /* 0x000fca00020006ff */
[----:B------:R-:W-:-:S05]  /*212f0*/  HADD2.F32 R90, -RZ, R90.H0_H0 ;  /* 0x2000005aff5a7230 */ /* 0x000fca0000004100 */
[----:B------:R-:W-:-:S04]  /*21300*/  FMUL R90, R90, UR5 ;  /* 0x000000055a5a7c20 */ /* 0x000fc80008400000 */
[----:B------:R-:W-:-:S05]  /*21310*/  FFMA R90, R209, UR4, R90 ;  /* 0x00000004d15a7c23 */ /* 0x000fca000800005a */
[----:B------:R-:W-:Y:S02]  /*21320*/  F2FP.SATFINITE.E4M3.F32.PACK_AB_MERGE_C R101, RZ, R90, RZ ;  /* 0x0000005aff65723e */ /* 0x000fe400048070ff */
[----:B------:R-:W-:-:S03]  /*21330*/  PRMT R90, RZ, 0x7610, R90 ;  /* 0x00007610ff5a7816 */ /* 0x000fc6000000005a */
[----:B------:R-:W-:Y:S04]  /*21340*/  @!P6 STG.E.U8 desc[UR52][R154.64+0x88], R101 ;  /* 0x000088659a00e986 */ /* 0x000fe8000c101134 */
[----:B------:R-:W4:Y:S01]  /*21350*/  @!P3 LDG.E.U8 R90, desc[UR52][R12.64+0x89] ;  /* 0x000089340c5ab981 */ /* 0x000f22000c1e1100 */
[----:B0-----:R-:W-:Y:S02]  /*21360*/  PRMT R30, RZ, 0x7610, R30 ;  /* 0x00007610ff1e7816 */ /* 0x001fe4000000001e */
        /* <DEDUP_REMOVED lines=8> */
[----:B------:R-:W-:Y:S04]  /*213f0*/  @!P3 STG.E.U8 desc[UR52][R86.64+0x89], R31 ;  /* 0x0000891f5600b986 */ /* 0x000fe8000c101134 */
        /* <DEDUP_REMOVED lines=8> */
[----:B------:R-:W-:Y:S02]  /*21480*/  F2FP.SATFINITE.E4M3.F32.PACK_AB_MERGE_C R99, RZ, R30, RZ ;  /* 0x0000001eff63723e */ /* 0x000fe400048070ff */
[----:B------:R-:W-:-:S03]  /*21490*/  PRMT R30, RZ, 0x7610, R30 ;  /* 0x00007610ff1e7816 */ /* 0x000fc6000000001e */
[----:B------:R0:W-:Y:S04]  /*214a0*/  @!P4 STG.E.U8 desc[UR52][R84.64+0x80], R99 ;  /* 0x000080635400c986 */ /* 0x0001e8000c101134 */
[----:B------:R-:W5:Y:S01]  /*214b0*/  @!P0 LDG.E.U8 R30, desc[UR52][R14.64+0x81] ;  /* 0x000081340e1e8981 */ /* 0x000f62000c1e1100 */
[----:B0-----:R-:W-:Y:S02]  /*214c0*/  PRMT R84, RZ, 0x7610, R84 ;  /* 0x00007610ff547816 */ /* 0x001fe40000000054 */
        /* <DEDUP_REMOVED lines=8> */
[----:B------:R-:W0:Y:S03]  /*21550*/  @!P3 LDC.64 R30, c[0x0][0x5c0] ;  /* 0x00017000ff1ebb82 */ /* 0x000e260000000a00 */
[----:B------:R1:W-:Y:S01]  /*21560*/  @!P0 STG.E.U8 desc[UR52][R82.64+0x81], R87 ;  /* 0x0000815752008986 */ /* 0x0003e2000c101134 */
[----:B0-----:R-:W-:-:S05]  /*21570*/  @!P3 IADD3 R30, P6, R148, R30, RZ ;  /* 0x0000001e941eb210 */ /* 0x001fca0007fde0ff */
[----:B------:R-:W-:Y:S01]  /*21580*/  @!P3 IMAD.X R31, R149, 0x1, R31, P6 ;  /* 0x00000001951fb824 */ /* 0x000fe200030e061f */
[----:B------:R-:W-:-:S13]  /*21590*/  ISETP.LT.OR P6, PT, R27, 0x81, !P1 ;  /* 0x000000811b00780c */ /* 0x000fda0004fc1670 */
[----:B------:R-:W5:Y:S01]  /*215a0*/  @!P6 LDG.E.U8 R84, desc[UR52][R16.64+0x80] ;  /* 0x000080341054e981 */ /* 0x000f62000c1e1100 */
[----:B------:R-:W-:Y:S02]  /*215b0*/  ISETP.LT.OR P3, PT, R27, 0x82, !P1 ;  /* 0x000000821b00780c */ /* 0x000fe40004f61670 */
[----:B-1----:R-:W-:Y:S02]  /*215c0*/  PRMT R82, RZ, 0x7610, R82 ;  /* 0x00007610ff527816 */ /* 0x002fe40000000052 */
        /* <DEDUP_REMOVED lines=27> */
[----:B---3--:R-:W-:Y:S02]  /*21780*/  FFMA R82, R207, UR4, R82 ;  /* 0x00000004cf527c23 */ /* 0x008fe40008000052 */
[----:B------:R-:W3:Y:S03]  /*21790*/  LDL.LU R207, [R1+0x3d8] ;  /* 0x0003d80001cf7983 */ /* 0x000ee60000300800 */
[----:B------:R-:W-:Y:S02]  /*217a0*/  F2FP.SATFINITE.E4M3.F32.PACK_AB_MERGE_C R85, RZ, R82, RZ ;  /* 0x00000052ff55723e */ /* 0x000fe400048070ff */
[----:B------:R-:W-:-:S03]  /*217b0*/  PRMT R82, RZ, 0x7610, R82 ;  /* 0x00007610ff527816 */ /* 0x000fc60000000052 */
[----:B------:R0:W-:Y:S04]  /*217c0*/  @!P4 STG.E.U8 desc[UR52][R80.64+0x88], R85 ;  /* 0x000088555000c986 */ /* 0x0001e8000c101134 */
[----:B------:R-:W5:Y:S01]  /*217d0*/  @!P0 LDG.E.U8 R82, desc[UR52][R14.64+0x89] ;  /* 0x000089340e528981 */ /* 0x000f62000c1e1100 */
[----:B------:R-:W-:Y:S02]  /*217e0*/  ISETP.LT.OR P4, PT, R27, 0x89, !P1 ;  /* 0x000000891b00780c */ /* 0x000fe40004f81670 */
[----:B0-----:R-:W-:-:S11]  /*217f0*/  PRMT R80, RZ, 0x7610, R80 ;  /* 0x00007610ff507816 */ /* 0x001fd60000000050 */
[----:B------:R-:W0:Y:S01]  /*21800*/  @!P4 LDC.64 R30, c[0x0][0x5c0] ;  /* 0x00017000ff1ecb82 */ /* 0x000e220000000a00 */
[----:B-----5:R-:W-:-:S04]  /*21810*/  LOP3.LUT R82, R82, 0xff, RZ, 0xc0, !PT ;  /* 0x000000ff52527812 */ /* 0x020fc800078ec0ff */
[----:B------:R-:W-:-:S05]  /*21820*/  F2FP.F16.E4M3.UNPACK_B R82, R82 ;  /* 0x00000052ff52723e */ /* 0x000fca00020006ff */
[----:B------:R-:W-:-:S05]  /*21830*/  HADD2.F32 R82, -RZ, R82.H0_H0 ;  /* 0x20000052ff527230 */ /* 0x000fca0000004100 */
[----:B------:R-:W-:-:S04]  /*21840*/  FMUL R82, R82, UR5 ;  /* 0x0000000552527c20 */ /* 0x000fc80008400000 */
[----:B--2---:R-:W-:Y:S01]  /*21850*/  FFMA R82, R153, UR4, R82 ;  /* 0x0000000499527c23 */ /* 0x004fe20008000052 */
[----:B0-----:R-:W-:Y:S01]  /*21860*/  @!P4 IADD3 R30, P6, R140, R30, RZ ;  /* 0x0000001e8c1ec210 */ /* 0x001fe20007fde0ff */
[----:B------:R-:W2:Y:S03]  /*21870*/  LDL.LU R153, [R1+0x3dc] ;  /* 0x0003dc0001997983 */ /* 0x000ea60000300800 */
[----:B------:R-:W-:-:S05]  /*21880*/  F2FP.SATFINITE.E4M3.F32.PACK_AB_MERGE_C R83, RZ, R82, RZ ;  /* 0x00000052ff53723e */ /* 0x000fca00048070ff */
[----:B------:R0:W-:Y:S04]  /*21890*/  @!P0 STG.E.U8 desc[UR52][R78.64+0x89], R83 ;  /* 0x000089534e008986 */ /* 0x0001e8000c101134 */
[----:B------:R-:W5:Y:S01]  /*218a0*/  @!P4 LDG.E.U8 R80, desc[UR52][R16.64+0x88] ;  /* 0x000088341050c981 */ /* 0x000f62000c1e1100 */
[----:B------:R-:W-:Y:S01]  /*218b0*/  ISETP.LT.OR P0, PT, R27, 0x8a, !P1 ;  /* 0x0000008a1b00780c */ /* 0x000fe20004f01670 */
[----:B------:R-:W-:Y:S01]  /*218c0*/  @!P4 IMAD.X R31, R144, 0x1, R31, P6 ;  /* 0x00000001901fc824 */ /* 0x000fe200030e061f */
[----:B0-----:R-:W-:Y:S02]  /*218d0*/  PRMT R78, RZ, 0x7610, R78 ;  /* 0x00007610ff4e7816 */ /* 0x001fe4000000004e */
        /* <DEDUP_REMOVED lines=37> */
[----:B-1----:R-:W-:Y:S02]  /*21b30*/  PRMT R76, RZ, 0x7610, R76 ;  /* 0x00007610ff4c7816 */ /* 0x002fe4000000004c */
[----:B-----5:R-:W-:-:S04]  /*21b40*/  LOP3.LUT R78, R78, 0xff, RZ, 0xc0, !PT ;  /* 0x000000ff4e4e7812 */ /* 0x020fc800078ec0ff */
[----:B------:R-:W-:-:S05]  /*21b50*/  F2FP.F16.E4M3.UNPACK_B R78, R78 ;  /* 0x0000004eff4e723e */ /* 0x000fca00020006ff */
[----:B------:R-:W-:-:S05]  /*21b60*/  HADD2.F32 R78, -RZ, R78.H0_H0 ;  /* 0x2000004eff4e7230 */ /* 0x000fca0000004100 */
[----:B------:R-:W-:-:S04]  /*21b70*/  FMUL R78, R78, UR5 ;  /* 0x000000054e4e7c20 */ /* 0x000fc80008400000 */
[----:B----4-:R-:W-:Y:S01]  /*21b80*/  FFMA R78, R208, UR4, R78 ;  /* 0x00000004d04e7c23 */ /* 0x010fe2000800004e */
[----:B0-----:R-:W-:Y:S01]  /*21b90*/  @!P4 IADD3 R30, P6, R136, R30, RZ ;  /* 0x0000001e881ec210 */ /* 0x001fe20007fde0ff */
[----:B------:R-:W4:Y:S03]  /*21ba0*/  LDL.LU R208, [R1+0x3ec] ;  /* 0x0003ec0001d07983 */ /* 0x000f260000300800 */
[----:B------:R-:W-:-:S05]  /*21bb0*/  F2FP.SATFINITE.E4M3.F32.PACK_AB_MERGE_C R79, RZ, R78, RZ ;  /* 0x0000004eff4f723e */ /* 0x000fca00048070ff */
[----:B------:R0:W-:Y:S04]  /*21bc0*/  @!P3 STG.E.U8 desc[UR52][R74.64+0x81], R79 ;  /* 0x0000814f4a00b986 */ /* 0x0001e8000c101134 */
[----:B------:R-:W5:Y:S01]  /*21bd0*/  @!P4 LDG.E.U8 R76, desc[UR52][R20.64+0x80] ;  /* 0x00008034144cc981 */ /* 0x000f62000c1e1100 */
[----:B------:R-:W-:Y:S01]  /*21be0*/  @!P4 IMAD.X R31, R137, 0x1, R31, P6 ;  /* 0x00000001891fc824 */ /* 0x000fe200030e061f */
        /* <DEDUP_REMOVED lines=43> */
[----:B---3--:R-:W-:Y:S01]  /*21ea0*/  FFMA R74, R207, UR4, R74 ;  /* 0x00000004cf4a7c23 */ /* 0x008fe2000800004a */
[----:B0-----:R-:W-:Y:S01]  /*21eb0*/  @!P4 IADD3 R30, P6, R142, R30, RZ ;  /* 0x0000001e8e1ec210 */ /* 0x001fe20007fde0ff */
[----:B------:R-:W3:Y:S03]  /*21ec0*/  LDL.LU R207, [R1+0x3fc] ;  /* 0x0003fc0001cf7983 */ /* 0x000ee60000300800 */
        /* <DEDUP_REMOVED lines=15> */
[----:B------:R-:W-:Y:S02]  /*21fc0*/  PRMT R72, RZ, 0x7610, R72 ;  /* 0x00007610ff487816 */ /* 0x000fe40000000048 */
        /* <DEDUP_REMOVED lines=11> */
[----:B------:R-:W0:Y:S03]  /*22080*/  @!P6 LDC.64 R70, c[0x0][0x5c0] ;  /* 0x00017000ff46eb82 */ /* 0x000e260000000a00 */
        /* <DEDUP_REMOVED lines=11> */
[----:B-1----:R-:W-:-:S05]  /*22140*/  F2FP.SATFINITE.E4M3.F32.PACK_AB_MERGE_C R73, RZ, R72, RZ ;  /* 0x00000048ff49723e */ /* 0x002fca00048070ff */
[----:B------:R0:W-:Y:S01]  /*22150*/  @!P6 STG.E.U8 desc[UR52][R70.64+0x90], R73 ;  /* 0x000090494600e986 */ /* 0x0001e2000c101134 */
[----:B------:R-:W-:Y:S02]  /*22160*/  ISETP.LT.OR P6, PT, R27, 0x92, !P5 ;  /* 0x000000921b00780c */ /* 0x000fe40006fc1670 */
[----:B------:R-:W-:-:S11]  /*22170*/  PRMT R72, RZ, 0x7610, R72 ;  /* 0x00007610ff487816 */ /* 0x000fd60000000048 */
[----:B------:R-:W5:Y:S01]  /*22180*/  @!P6 LDG.E.U8 R72, desc[UR52][R24.64+0x91] ;  /* 0x000091341848e981 */ /* 0x000f62000c1e1100 */
[----:B------:R-:W1:Y:S01]  /*22190*/  @!P6 LDC.64 R30, c[0x0][0x5c0] ;  /* 0x00017000ff1eeb82 */ /* 0x000e620000000a00 */
[----:B0-----:R-:W-:Y:S02]  /*221a0*/  PRMT R70, RZ, 0x7610, R70 ;  /* 0x00007610ff467816 */ /* 0x001fe40000000046 */
[----:B-1----:R-:W-:-:S05]  /*221b0*/  @!P6 IADD3 R30, P3, R10, R30, RZ ;  /* 0x0000001e0a1ee210 */ /* 0x002fca0007f7e0ff */
        /* <DEDUP_REMOVED lines=9> */
[----:B------:R-:W5:Y:S02]  /*22250*/  @!P4 LDG.E.U8 R70, desc[UR52][R12.64+0x90] ;  /* 0x000090340c46c981 */ /* 0x000f64000c1e1100 */
[----:B-----5:R-:W-:-:S04]  /*22260*/  LOP3.LUT R70, R70, 0xff, RZ, 0xc0, !PT ;  /* 0x000000ff46467812 */ /* 0x020fc800078ec0ff */
[----:B------:R-:W-:-:S05]  /*22270*/  F2FP.F16.E4M3.UNPACK_B R70, R70 ;  /* 0x00000046ff46723e */ /* 0x000fca00020006ff */
[----:B------:R-:W-:-:S05]  /*22280*/  HADD2.F32 R70, -RZ, R70.H0_H0 ;  /* 0x20000046ff467230 */ /* 0x000fca0000004100 */
[----:B------:R-:W-:-:S04]  /*22290*/  FMUL R70, R70, UR5 ;  /* 0x0000000546467c20 */ /* 0x000fc80008400000 */
[----:B----4-:R-:W-:Y:S01]  /*222a0*/  FFMA R70, R208, UR4, R70 ;  /* 0x00000004d0467c23 */ /* 0x010fe20008000046 */
[----:B------:R-:W-:Y:S01]  /*222b0*/  ISETP.LT.OR P6, PT, R27, 0x99, !P5 ;  /* 0x000000991b00780c */ /* 0x000fe20006fc1670 */
[----:B------:R-:W4:Y:S03]  /*222c0*/  LDL.LU R208, [R1+0x410] ;  /* 0x0004100001d07983 */ /* 0x000f260000300800 */
[----:B------:R-:W-:Y:S01]  /*222d0*/  F2FP.SATFINITE.E4M3.F32.PACK_AB_MERGE_C R73, RZ, R70, RZ ;  /* 0x00000046ff49723e */ /* 0x000fe200048070ff */
[----:B------:R-:W5:Y:S01]  /*222e0*/  LDL.LU R209, [R1+0x414] ;  /* 0x0004140001d17983 */ /* 0x000f620000300800 */
[----:B------:R-:W-:-:S03]  /*222f0*/  PRMT R70, RZ, 0x7610, R70 ;  /* 0x00007610ff467816 */ /* 0x000fc60000000046 */
[----:B------:R1:W-:Y:S04]  /*22300*/  @!P4 STG.E.U8 desc[UR52][R68.64+0x90], R73 ;  /* 0x000090494400c986 */ /* 0x0003e8000c101134 */
[----:B------:R-:W3:Y:S01]  /*22310*/  @!P0 LDG.E.U8 R70, desc[UR52][R12.64+0x91] ;  /* 0x000091340c468981 */ /* 0x000ee2000c1e1100 */
[----:B0-----:R-:W0:Y:S01]  /*22320*/  @!P6 LDC.64 R30, c[0x0][0x5c0] ;  /* 0x00017000ff1eeb82 */ /* 0x001e220000000a00 */
[----:B-1----:R-:W-:Y:S02]  /*22330*/  PRMT R68, RZ, 0x7610, R68 ;  /* 0x00007610ff447816 */ /* 0x002fe40000000044 */
[----:B---3--:R-:W-:-:S04]  /*22340*/  LOP3.LUT R70, R70, 0xff, RZ, 0xc0, !PT ;  /* 0x000000ff46467812 */ /* 0x008fc800078ec0ff */
[----:B------:R-:W-:-:S05]  /*22350*/  F2FP.F16.E4M3.UNPACK_B R70, R70 ;  /* 0x00000046ff46723e */ /* 0x000fca00020006ff */
[----:B------:R-:W-:-:S05]  /*22360*/  HADD2.F32 R70, -RZ, R70.H0_H0 ;  /* 0x20000046ff467230 */ /* 0x000fca0000004100 */
[----:B------:R-:W-:-:S04]  /*22370*/  FMUL R70, R70, UR5 ;  /* 0x0000000546467c20 */ /* 0x000fc80008400000 */
[----:B------:R-:W-:-:S05]  /*22380*/  FFMA R70, R207, UR4, R70 ;  /* 0x00000004cf467c23 */ /* 0x000fca0008000046 */
[----:B------:R-:W-:-:S05]  /*22390*/  F2FP.SATFINITE.E4M3.F32.PACK_AB_MERGE_C R71, RZ, R70, RZ ;  /* 0x00000046ff47723e */ /* 0x000fca00048070ff */
[----:B------:R1:W-:Y:S04]  /*223a0*/  @!P0 STG.E.U8 desc[UR52][R66.64+0x91], R71 ;  /* 0x0000914742008986 */ /* 0x0003e8000c101134 */
[----:B------:R-:W3:Y:S01]  /*223b0*/  @!P6 LDG.E.U8 R68, desc[UR52][R24.64+0x98] ;  /* 0x000098341844e981 */ /* 0x000ee2000c1e1100 */
[----:B0-----:R-:W-:-:S05]  /*223c0*/  @!P6 IADD3 R30, P0, R10, R30, RZ ;  /* 0x0000001e0a1ee210 */ /* 0x001fca0007f1e0ff */
[----:B------:R-:W-:Y:S01]  /*223d0*/  @!P6 IMAD.X R31, R29, 0x1, R31, P0 ;  /* 0x000000011d1fe824 */ /* 0x000fe200000e061f */
[----:B---3--:R-:W-:-:S04]  /*223e0*/  LOP3.LUT R68, R68, 0xff, RZ, 0xc0, !PT ;  /* 0x000000ff44447812 */ /* 0x008fc800078ec0ff */
[----:B------:R-:W-:-:S05]  /*223f0*/  F2FP.F16.E4M3.UNPACK_B R68, R68 ;  /* 0x00000044ff44723e */ /* 0x000fca00020006ff */
[----:B------:R-:W-:-:S05]  /*22400*/  HADD2.F32 R68, -RZ, R68.H0_H0 ;  /* 0x20000044ff447230 */ /* 0x000fca0000004100 */
[----:B------:R-:W-:-:S04]  /*22410*/  FMUL R68, R68, UR5 ;  /* 0x0000000544447c20 */ /* 0x000fc80008400000 */
[----:B--2---:R-:W-:Y:S01]  /*22420*/  FFMA R68, R153, UR4, R68 ;  /* 0x0000000499447c23 */ /* 0x004fe20008000044 */
[----:B------:R-:W-:Y:S01]  /*22430*/  LOP3.LUT P4, RZ, R2, 0x10000, RZ, 0xc0, !PT ;  /* 0x0001000002ff7812 */ /* 0x000fe2000788c0ff */
[----:B------:R-:W2:Y:S03]  /*22440*/  LDL.LU R153, [R1+0x418] ;  /* 0x0004180001997983 */ /* 0x000ea60000300800 */
[----:B------:R-:W-:Y:S01]  /*22450*/  F2FP.SATFINITE.E4M3.F32.PACK_AB_MERGE_C R69, RZ, R68, RZ ;  /* 0x00000044ff45723e */ /* 0x000fe200048070ff */
[----:B------:R-:W3:Y:S04]  /*22460*/  LDL.LU R207, [R1+0x41c] ;  /* 0x00041c0001cf7983 */ /* 0x000ee80000300800 */
[----:B------:R0:W-:Y:S01]  /*22470*/  @!P6 STG.E.U8 desc[UR52][R30.64+0x98], R69 ;  /* 0x000098451e00e986 */ /* 0x0001e2000c101134 */
[----:B------:R-:W-:-:S02]  /*22480*/  ISETP.LT.OR P6, PT, R27, 0x9a, !P5 ;  /* 0x0000009a1b00780c */ /* 0x000fc40006fc1670 */
[----:B------:R-:W-:-:S11]  /*22490*/  PRMT R68, RZ, 0x7610, R68 ;  /* 0x00007610ff447816 */ /* 0x000fd60000000044 */
[----:B------:R-:W4:Y:S01]  /*224a0*/  @!P6 LDG.E.U8 R68, desc[UR52][R24.64+0x99] ;  /* 0x000099341844e981 */ /* 0x000f22000c1e1100 */
[----:B-1----:R-:W1:Y:S01]  /*224b0*/  @!P6 LDC.64 R66, c[0x0][0x5c0] ;  /* 0x00017000ff42eb82 */ /* 0x002e620000000a00 */
[----:B0-----:R-:W-:Y:S02]  /*224c0*/  PRMT R30, RZ, 0x7610, R30 ;  /* 0x00007610ff1e7816 */ /* 0x001fe4000000001e */
[----:B-1----:R-:W-:-:S05]  /*224d0*/  @!P6 IADD3 R66, P5, R10, R66, RZ ;  /* 0x000000420a42e210 */ /* 0x002fca0007fbe0ff */
[----:B------:R-:W-:Y:S01]  /*224e0*/  @!P6 IMAD.X R67, R29, 0x1, R67, P5 ;  /* 0x000000011d43e824 */ /* 0x000fe200028e0643 */
[----:B----4-:R-:W-:-:S04]  /*224f0*/  LOP3.LUT R68, R68, 0xff, RZ, 0xc0, !PT ;  /* 0x000000ff44447812 */ /* 0x010fc800078ec0ff */
[----:B------:R-:W-:-:S05]  /*22500*/  F2FP.F16.E4M3.UNPACK_B R68, R68 ;  /* 0x00000044ff44723e */ /* 0x000fca00020006ff */
[----:B------:R-:W-:-:S05]  /*22510*/  HADD2.F32 R68, -RZ, R68.H0_H0 ;  /* 0x20000044ff447230 */ /* 0x000fca0000004100 */
[----:B------:R-:W-:-:S04]  /*22520*/  FMUL R68, R68, UR5 ;  /* 0x0000000544447c20 */ /* 0x000fc80008400000 */
[----:B------:R-:W-:Y:S01]  /*22530*/  FFMA R68, R208, UR4, R68 ;  /* 0x00000004d0447c23 */ /* 0x000fe20008000044 */
[----:B------:R-:W-:Y:S01]  /*22540*/  LOP3.LUT P0, RZ, R2, 0x8000, RZ, 0xc0, !PT ;  /* 0x0000800002ff7812 */ /* 0x000fe2000780c0ff */
[----:B------:R-:W4:Y:S03]  /*22550*/  LDL.LU R208, [R1+0x420] ;  /* 0x0004200001d07983 */ /* 0x000f260000300800 */
[----:B------:R-:W-:-:S05]  /*22560*/  F2FP.SATFINITE.E4M3.F32.PACK_AB_MERGE_C R31, RZ, R68, RZ ;  /* 0x00000044ff1f723e */ /* 0x000fca00048070ff */
[----:B------:R0:W-:Y:S01]  /*22570*/  @!P6 STG.E.U8 desc[UR52][R66.64+0x99], R31 ;  /* 0x0000991f4200e986 */ /* 0x0001e2000c101134 */
[----:B------:R-:W-:-:S13]  /*22580*/  LOP3.LUT P6, RZ, R2, 0x40000, RZ, 0xc0, !PT ;  /* 0x0004000002ff7812 */ /* 0x000fda00078cc0ff */
[----:B------:R-:W5:Y:S02]  /*22590*/  @!P6 LDG.E.U8 R30, desc[UR52][R12.64+0x98] ;  /* 0x000098340c1ee981 */ /* 0x000f64000c1e1100 */
[----:B-----5:R-:W-:-:S04]  /*225a0*/  LOP3.LUT R30, R30, 0xff, RZ, 0xc0, !PT ;  /* 0x000000ff1e1e7812 */ /* 0x020fc800078ec0ff */
[----:B------:R-:W-:-:S05]  /*225b0*/  F2FP.F16.E4M3.UNPACK_B R30, R30 ;  /* 0x0000001eff1e723e */ /* 0x000fca00020006ff */
[----:B------:R-:W-:-:S05]  /*225c0*/  HADD2.F32 R30, -RZ, R30.H0_H0 ;  /* 0x2000001eff1e7230 */ /* 0x000fca0000004100 */
[----:B------:R-:W-:-:S04]  /*225d0*/  FMUL R30, R30, UR5 ;  /* 0x000000051e1e7c20 */ /* 0x000fc80008400000 */
[----:B------:R-:W-:-:S05]  /*225e0*/  FFMA R30, R209, UR4, R30 ;  /* 0x00000004d11e7c23 */ /* 0x000fca000800001e */
        /* <DEDUP_REMOVED lines=11> */
[----:B0-----:R-:W-:Y:S02]  /*226a0*/  F2FP.SATFINITE.E4M3.F32.PACK_AB_MERGE_C R31, RZ, R30, RZ ;  /* 0x0000001eff1f723e */ /* 0x001fe400048070ff */
[----:B------:R-:W-:-:S03]  /*226b0*/  PRMT R30, RZ, 0x7610, R30 ;  /* 0x00007610ff1e7816 */ /* 0x000fc6000000001e */
[----:B------:R0:W-:Y:S04]  /*226c0*/  @!P4 STG.E.U8 desc[UR52][R62.64+0x99], R31 ;  /* 0x0000991f3e00c986 */ /* 0x0001e8000c101134 */
[----:B------:R-:W5:Y:S02]  /*226d0*/  @!P0 LDG.E.U8 R30, desc[UR52][R14.64+0x90] ;  /* 0x000090340e1e8981 */ /* 0x000f64000c1e1100 */
[----:B-----5:R-:W-:-:S04]  /*226e0*/  LOP3.LUT R30, R30, 0xff, RZ, 0xc0, !PT ;  /* 0x000000ff1e1e7812 */ /* 0x020fc800078ec0ff */
[----:B------:R-:W-:-:S05]  /*226f0*/  F2FP.F16.E4M3.UNPACK_B R30, R30 ;  /* 0x0000001eff1e723e */ /* 0x000fca00020006ff */
[----:B------:R-:W-:-:S05]  /*22700*/  HADD2.F32 R30, -RZ, R30.H0_H0 ;  /* 0x2000001eff1e7230 */ /* 0x000fca0000004100 */
[----:B------:R-:W-:-:S04]  /*22710*/  FMUL R30, R30, UR5 ;  /* 0x000000051e1e7c20 */ /* 0x000fc80008400000 */
[----:B---3--:R-:W-:Y:S01]  /*22720*/  FFMA R30, R207, UR4, R30 ;  /* 0x00000004cf1e7c23 */ /* 0x008fe2000800001e */
[----:B------:R-:W-:Y:S01]  /*22730*/  ISETP.LT.OR P4, PT, R27, 0x91, !P1 ;  /* 0x000000911b00780c */ /* 0x000fe20004f81670 */
[----:B------:R-:W3:Y:S03]  /*22740*/  LDL.LU R207, [R1+0x428] ;  /* 0x0004280001cf7983 */ /* 0x000ee60000300800 */
[----:B-1----:R-:W-:Y:S02]  /*22750*/  F2FP.SATFINITE.E4M3.F32.PACK_AB_MERGE_C R65, RZ, R30, RZ ;  /* 0x0000001eff41723e */ /* 0x002fe400048070ff */
[----:B------:R-:W-:-:S03]  /*22760*/  PRMT R30, RZ, 0x7610, R30 ;  /* 0x00007610ff1e7816 */ /* 0x000fc6000000001e */
[----:B------:R-:W-:Y:S04]  /*22770*/  @!P0 STG.E.U8 desc[UR52][R60.64+0x90], R65 ;  /* 0x000090413c008986 */ /* 0x000fe8000c101134 */
        /* <DEDUP_REMOVED lines=37> */
[----:B-1----:R-:W-:Y:S02]  /*229d0*/  F2FP.SATFINITE.E4M3.F32.PACK_AB_MERGE_C R31, RZ, R30, RZ ;  /* 0x0000001eff1f723e */ /* 0x002fe400048070ff */
        /* <DEDUP_REMOVED lines=13> */
[----:B------:R-:W1:Y:S01]  /*22ab0*/  @!P4 LDC.64 R60, c[0x0][0x5c0] ;  /* 0x00017000ff3ccb82 */ /* 0x000e620000000a00 */
[----:B----4-:R-:W-:-:S04]  /*22ac0*/  LOP3.LUT R30, R30, 0xff, RZ, 0xc0, !PT ;  /* 0x000000ff1e1e7812 */ /* 0x010fc800078ec0ff */
[----:B------:R-:W-:-:S05]  /*22ad0*/  F2FP.F16.E4M3.UNPACK_B R30, R30 ;  /* 0x0000001eff1e723e */ /* 0x000fca00020006ff */
[----:B------:R-:W-:-:S05]  /*22ae0*/  HADD2.F32 R30, -RZ, R30.H0_H0 ;  /* 0x2000001eff1e7230 */ /* 0x000fca0000004100 */
[----:B------:R-:W-:-:S04]  /*22af0*/  FMUL R30, R30, UR5 ;  /* 0x000000051e1e7c20 */ /* 0x000fc80008400000 */
[----:B--2---:R-:W-:Y:S01]  /*22b00*/  FFMA R30, R153, UR4, R30 ;  /* 0x00000004991e7c23 */ /* 0x004fe2000800001e */
[----:B-1----:R-:W-:Y:S01]  /*22b10*/  @!P4 IADD3 R124, P6, R124, R60, RZ ;  /* 0x0000003c7c7cc210 */ /* 0x002fe20007fde0ff */
[----:B------:R-:W2:Y:S03]  /*22b20*/  LDL.LU R153, [R1+0x438] ;  /* 0x0004380001997983 */ /* 0x000ea60000300800 */
[----:B0-----:R-:W-:Y:S01]  /*22b30*/  F2FP.SATFINITE.E4M3.F32.PACK_AB_MERGE_C R31, RZ, R30, RZ ;  /* 0x0000001eff1f723e */ /* 0x001fe200048070ff */
[----:B------:R-:W-:Y:S01]  /*22b40*/  @!P4 IMAD.X R125, R118, 0x1, R61, P6 ;  /* 0x00000001767dc824 */ /* 0x000fe200030e063d */
[----:B------:R-:W-:Y:S01]  /*22b50*/  PRMT R30, RZ, 0x7610, R30 ;  /* 0x00007610ff1e7816 */ /* 0x000fe2000000001e */
[----:B------:R-:W4:Y:S04]  /*22b60*/  LDL.LU R208, [R1+0x43c] ;  /* 0x00043c0001d07983 */ /* 0x000f280000300800 */
[----:B------:R0:W-:Y:S04]  /*22b70*/  @!P5 STG.E.U8 desc[UR52][R54.64+0x99], R31 ;  /* 0x0000991f3600d986 */ /* 0x0001e8000c101134 */
[----:B------:R-:W5:Y:S01]  /*22b80*/  @!P4 LDG.E.U8 R30, desc[UR52][R16.64+0x98] ;  /* 0x00009834101ec981 */ /* 0x000f62000c1e1100 */
[----:B------:R-:W-:-:S13]  /*22b90*/  ISETP.LT.OR P5, PT, R27, 0x9a, !P1 ;  /* 0x0000009a1b00780c */ /* 0x000fda0004fa1670 */
[----:B0-----:R-:W0:Y:S01]  /*22ba0*/  @!P5 LDC.64 R54, c[0x0][0x5c0] ;  /* 0x00017000ff36db82 */ /* 0x001e220000000a00 */
        /* <DEDUP_REMOVED lines=34> */
[----:B------:R-:W5:Y:S01]  /*22dd0*/  @!P0 LDG.E.U8 R30, desc[UR52][R18.64+0x91] ;  /* 0x00009134121e8981 */ /* 0x000f62000c1e1100 */
[----:B------:R-:W1:Y:S01]  /*22de0*/  @!P4 LDC.64 R56, c[0x0][0x5c0] ;  /* 0x00017000ff38cb82 */ /* 0x000e620000000a00 */
        /* <DEDUP_REMOVED lines=11> */
[----:B-1----:R-:W-:-:S05]  /*22ea0*/  @!P4 IADD3 R112, P6, R112, R56, RZ ;  /* 0x000000387070c210 */ /* 0x002fca0007fde0ff */
[----:B------:R-:W-:Y:S01]  /*22eb0*/  @!P4 IMAD.X R113, R98, 0x1, R57, P6 ;  /* 0x000000016271c824 */ /* 0x000fe200030e0639 */
[----:B0-----:R-:W-:Y:S02]  /*22ec0*/  PRMT R50, RZ, 0x7610, R50 ;  /* 0x00007610ff327816 */ /* 0x001fe40000000032 */
        /* <DEDUP_REMOVED lines=8> */
[----:B------:R-:W0:Y:S03]  /*22f50*/  @!P5 LDC.64 R30, c[0x0][0x5c0] ;  /* 0x00017000ff1edb82 */ /* 0x000e260000000a00 */
[----:B------:R1:W-:Y:S04]  /*22f60*/  @!P4 STG.E.U8 desc[UR52][R112.64+0x90], R51 ;  /* 0x000090337000c986 */ /* 0x0003e8000c101134 */
[----:B------:R-:W5:Y:S01]  /*22f70*/  @!P5 LDG.E.U8 R50, desc[UR52][R20.64+0x91] ;  /* 0x000091341432d981 */ /* 0x000f62000c1e1100 */
[----:B0-----:R-:W-:-:S05]  /*22f80*/  @!P5 IADD3 R30, P6, R97, R30, RZ ;  /* 0x0000001e611ed210 */ /* 0x001fca0007fde0ff */
[----:B------:R-:W-:Y:S01]  /*22f90*/  @!P5 IMAD.X R31, R96, 0x1, R31, P6 ;  /* 0x00000001601fd824 */ /* 0x000fe200030e061f */
[----:B------:R-:W-:Y:S02]  /*22fa0*/  LOP3.LUT P6, RZ, R2, 0x200, RZ, 0xc0, !PT ;  /* 0x0000020002ff7812 */ /* 0x000fe400078cc0ff */
[----:B-----5:R-:W-:-:S04]  /*22fb0*/  LOP3.LUT R50, R50, 0xff, RZ, 0xc0, !PT ;  /* 0x000000ff32327812 */ /* 0x020fc800078ec0ff */
[----:B------:R-:W-:-:S05]  /*22fc0*/  F2FP.F16.E4M3.UNPACK_B R50, R50 ;  /* 0x00000032ff32723e */ /* 0x000fca00020006ff */
[----:B------:R-:W-:-:S05]  /*22fd0*/  HADD2.F32 R50, -RZ, R50.H0_H0 ;  /* 0x20000032ff327230 */ /* 0x000fca0000004100 */
[----:B------:R-:W-:-:S04]  /*22fe0*/  FMUL R50, R50, UR5 ;  /* 0x0000000532327c20 */ /* 0x000fc80008400000 */
[----:B----4-:R-:W-:Y:S02]  /*22ff0*/  FFMA R50, R208, UR4, R50 ;  /* 0x00000004d0327c23 */ /* 0x010fe40008000032 */
[----:B------:R-:W4:Y:S03]  /*23000*/  LDL.LU R208, [R1+0x454] ;  /* 0x0004540001d07983 */ /* 0x000f260000300800 */
        /* <DEDUP_REMOVED lines=27> */
[----:B0-----:R-:W-:-:S05]  /*231c0*/  @!P5 IADD3 R30, P6, R95, R30, RZ ;  /* 0x0000001e5f1ed210 */ /* 0x001fca0007fde0ff */
[----:B------:R-:W-:Y:S01]  /*231d0*/  @!P5 IMAD.X R31, R94, 0x1, R31, P6 ;  /* 0x000000015e1fd824 */ /* 0x000fe200030e061f */
[----:B-1----:R-:W0:Y:S01]  /*231e0*/  @!P4 LDC.64 R46, c[0x0][0x5c0] ;  /* 0x00017000ff2ecb82 */ /* 0x002e220000000a00 */
[----:B-----5:R-:W-:-:S04]  /*231f0*/  LOP3.LUT R48, R48, 0xff, RZ, 0xc0, !PT ;  /* 0x000000ff30307812 */ /* 0x020fc800078ec0ff */
[----:B------:R-:W-:-:S05]  /*23200*/  F2FP.F16.E4M3.UNPACK_B R48, R48 ;  /* 0x00000030ff30723e */ /* 0x000fca00020006ff */
[----:B------:R-:W-:-:S05]  /*23210*/  HADD2.F32 R48, -RZ, R48.H0_H0 ;  /* 0x20000030ff307230 */ /* 0x000fca0000004100 */
[----:B------:R-:W-:-:S04]  /*23220*/  FMUL R48, R48, UR5 ;  /* 0x0000000530307c20 */ /* 0x000fc80008400000 */
[----:B----4-:R-:W-:Y:S01]  /*23230*/  FFMA R48, R208, UR4, R48 ;  /* 0x00000004d0307c23 */ /* 0x010fe20008000030 */
[----:B------:R-:W-:Y:S01]  /*23240*/  ISETP.GE.AND P6, PT, R26, 0x1, PT ;  /* 0x000000011a00780c */ /* 0x000fe20003fc6270 */
[----:B------:R-:W4:Y:S03]  /*23250*/  LDL.LU R208, [R1+0x460] ;  /* 0x0004600001d07983 */ /* 0x000f260000300800 */
        /* <DEDUP_REMOVED lines=10> */
[----:B---3--:R-:W-:Y:S02]  /*23300*/  FFMA R48, R207, UR4, R48 ;  /* 0x00000004cf307c23 */ /* 0x008fe40008000030 */
[----:B------:R-:W3:Y:S03]  /*23310*/  LDL.LU R207, [R1+0x464] ;  /* 0x0004640001cf7983 */ /* 0x000ee60000300800 */
[----:B-1----:R-:W-:-:S05]  /*23320*/  F2FP.SATFINITE.E4M3.F32.PACK_AB_MERGE_C R49, RZ, R48, RZ ;  /* 0x00000030ff31723e */ /* 0x002fca00048070ff */
[----:B------:R0:W-:Y:S01]  /*23330*/  @!P4 STG.E.U8 desc[UR52][R46.64+0x99], R49 ;  /* 0x000099312e00c986 */ /* 0x0001e2000c101134 */
[----:B------:R-:W-:Y:S02]  /*23340*/  ISETP.LT.OR P4, PT, R27, 0xa1, !P6 ;  /* 0x000000a11b00780c */ /* 0x000fe40007781670 */
[----:B------:R-:W-:-:S11]  /*23350*/  PRMT R48, RZ, 0x7610, R48 ;  /* 0x00007610ff307816 */ /* 0x000fd60000000030 */
[----:B------:R-:W5:Y:S01]  /*23360*/  @!P4 LDG.E.U8 R48, desc[UR52][R24.64+0xa0] ;  /* 0x0000a0341830c981 */ /* 0x000f62000c1e1100 */
[----:B------:R-:W1:Y:S02]  /*23370*/  @!P4 LDC.64 R30, c[0x0][0x5c0] ;  /* 0x00017000ff1ecb82 */ /* 0x000e640000000a00 */
[----:B-1----:R-:W-:-:S05]  /*23380*/  @!P4 IADD3 R30, P5, R10, R30, RZ ;  /* 0x0000001e0a1ec210 */ /* 0x002fca0007fbe0ff */
        /* <DEDUP_REMOVED lines=8> */
[----:B0-----:R-:W-:-:S05]  /*23410*/  F2FP.SATFINITE.E4M3.F32.PACK_AB_MERGE_C R49, RZ, R48, RZ ;  /* 0x00000030ff31723e */ /* 0x001fca00048070ff */
        /* <DEDUP_REMOVED lines=15> */
[----:B------:R-:W-:-:S05]  /*23510*/  F2FP.SATFINITE.E4M3.F32.PACK_AB_MERGE_C R31, RZ, R48, RZ ;  /* 0x00000030ff1f723e */ /* 0x000fca00048070ff */
[----:B------:R-:W-:Y:S04]  /*23520*/  @!P4 STG.E.U8 desc[UR52][R46.64+0xa1], R31 ;  /* 0x0000a11f2e00c986 */ /* 0x000fe8000c101134 */
[----:B------:R-:W5:Y:S02]  /*23530*/  @!P5 LDG.E.U8 R30, desc[UR52][R12.64+0xa0] ;  /* 0x0000a0340c1ed981 */ /* 0x000f64000c1e1100 */
[----:B-----5:R-:W-:-:S04]  /*23540*/  LOP3.LUT R30, R30, 0xff, RZ, 0xc0, !PT ;  /* 0x000000ff1e1e7812 */ /* 0x020fc800078ec0ff */
[----:B------:R-:W-:-:S05]  /*23550*/  F2FP.F16.E4M3.UNPACK_B R30, R30 ;  /* 0x0000001eff1e723e */ /* 0x000fca00020006ff */
[----:B------:R-:W-:-:S05]  /*23560*/  HADD2.F32 R30, -RZ, R30.H0_H0 ;  /* 0x2000001eff1e7230 */ /* 0x000fca0000004100 */
[----:B------:R-:W-:-:S04]  /*23570*/  FMUL R30, R30, UR5 ;  /* 0x000000051e1e7c20 */ /* 0x000fc80008400000 */
[----:B---3--:R-:W-:-:S05]  /*23580*/  FFMA R30, R207, UR4, R30 ;  /* 0x00000004cf1e7c23 */ /* 0x008fca000800001e */
[----:B------:R-:W-:Y:S02]  /*23590*/  F2FP.SATFINITE.E4M3.F32.PACK_AB_MERGE_C R49, RZ, R30, RZ ;  /* 0x0000001eff31723e */ /* 0x000fe400048070ff */
[----:B------:R-:W-:-:S03]  /*235a0*/  PRMT R30, RZ, 0x7610, R30 ;  /* 0x00007610ff1e7816 */ /* 0x000fc6000000001e */
[----:B------:R0:W-:Y:S04]  /*235b0*/  @!P5 STG.E.U8 desc[UR52][R44.64+0xa0], R49 ;  /* 0x0000a0312c00d986 */ /* 0x0001e8000c101134 */
[----:B------:R-:W3:Y:S01]  /*235c0*/  @!P0 LDG.E.U8 R30, desc[UR52][R12.64+0xa1] ;  /* 0x0000a1340c1e8981 */ /* 0x000ee2000c1e1100 */
[----:B------:R-:W-:Y:S02]  /*235d0*/  ISETP.LT.OR P4, PT, R27, 0xa9, !P6 ;  /* 0x000000a91b00780c */ /* 0x000fe40007781670 */
[----:B0-----:R-:W-:Y:S02]  /*235e0*/  PRMT R44, RZ, 0x7610, R44 ;  /* 0x00007610ff2c7816 */ /* 0x001fe4000000002c */
[----:B---3--:R-:W-:-:S04]  /*235f0*/  LOP3.LUT R30, R30, 0xff, RZ, 0xc0, !PT ;  /* 0x000000ff1e1e7812 */ /* 0x008fc800078ec0ff */
[----:B------:R-:W-:-:S05]  /*23600*/  F2FP.F16.E4M3.UNPACK_B R30, R30 ;  /* 0x0000001eff1e723e */ /* 0x000fca00020006ff */
[----:B------:R-:W-:-:S05]  /*23610*/  HADD2.F32 R30, -RZ, R30.H0_H0 ;  /* 0x2000001eff1e7230 */ /* 0x000fca0000004100 */
[----:B------:R-:W-:-:S04]  /*23620*/  FMUL R30, R30, UR5 ;  /* 0x000000051e1e7c20 */ /* 0x000fc80008400000 */
[----:B--2---:R-:W-:Y:S02]  /*23630*/  FFMA R30, R153, UR4, R30 ;  /* 0x00000004991e7c23 */ /* 0x004fe4000800001e */
[----:B------:R-:W2:Y:S03]  /*23640*/  LDL.LU R153, [R1+0x470] ;  /* 0x0004700001997983 */ /* 0x000ea60000300800 */
[----:B------:R-:W-:Y:S01]  /*23650*/  F2FP.SATFINITE.E4M3.F32.PACK_AB_MERGE_C R47, RZ, R30, RZ ;  /* 0x0000001eff2f723e */ /* 0x000fe200048070ff */
[----:B------:R-:W3:Y:S01]  /*23660*/  LDL.LU R207, [R1+0x474] ;  /* 0x0004740001cf7983 */ /* 0x000ee20000300800 */
        /* <DEDUP_REMOVED lines=15> */
[----:B------:R-:W-:-:S11]  /*23760*/  PRMT R44, RZ, 0x7610, R44 ;  /* 0x00007610ff2c7816 */ /* 0x000fd6000000002c */
[----:B------:R-:W5:Y:S01]  /*23770*/  @!P4 LDG.E.U8 R44, desc[UR52][R24.64+0xa9] ;  /* 0x0000a934182cc981 */ /* 0x000f62000c1e1100 */
[----:B-1----:R-:W1:Y:S01]  /*23780*/  @!P4 LDC.64 R42, c[0x0][0x5c0] ;  /* 0x00017000ff2acb82 */ /* 0x002e620000000a00 */
[----:B0-----:R-:W-:Y:S02]  /*23790*/  PRMT R30, RZ, 0x7610, R30 ;  /* 0x00007610ff1e7816 */ /* 0x001fe4000000001e */
        /* <DEDUP_REMOVED lines=21> */
[----:B------:R-:W-:Y:S01]  /*238f0*/  @!P0 STG.E.U8 desc[UR52][R40.64+0xa8], R25 ;  /* 0x0000a81928008986 */ /* 0x000fe2000c101134 */
[----:B------:R-:W-:Y:S02]  /*23900*/  LOP3.LUT P0, RZ, R22, 0x1, RZ, 0xc0, !PT ;  /* 0x0000000116ff7812 */ /* 0x000fe4000780c0ff */
[----:B------:R-:W-:-:S06]  /*23910*/  PRMT R22, RZ, 0x7610, R22 ;  /* 0x00007610ff167816 */ /* 0x000fcc0000000016 */
        /* <DEDUP_REMOVED lines=8> */
[----:B0-----:R-:W-:Y:S02]  /*239a0*/  F2FP.SATFINITE.E4M3.F32.PACK_AB_MERGE_C R31, RZ, R22, RZ ;  /* 0x00000016ff1f723e */ /* 0x001fe400048070ff */
[----:B------:R-:W-:-:S03]  /*239b0*/  PRMT R22, RZ, 0x7610, R22 ;  /* 0x00007610ff167816 */ /* 0x000fc60000000016 */
[----:B------:R0:W-:Y:S04]  /*239c0*/  @!P4 STG.E.U8 desc[UR52][R38.64+0xa9], R31 ;  /* 0x0000a91f2600c986 */ /* 0x0001e8000c101134 */
[----:B------:R-:W5:Y:S01]  /*239d0*/  @!P6 LDG.E.U8 R22, desc[UR52][R14.64+0xa0] ;  /* 0x0000a0340e16e981 */ /* 0x000f62000c1e1100 */
[----:B------:R-:W-:Y:S02]  /*239e0*/  PRMT R12, RZ, 0x7610, R12 ;  /* 0x00007610ff0c7816 */ /* 0x000fe4000000000c */
[----:B------:R-:W-:Y:S01]  /*239f0*/  PRMT R24, RZ, 0x7610, R24 ;  /* 0x00007610ff187816 */ /* 0x000fe20000000018 */
[----:B0-----:R-:W0:Y:S01]  /*23a00*/  @!P3 LDC.64 R30, c[0x0][0x5c0] ;  /* 0x00017000ff1ebb82 */ /* 0x001e220000000a00 */
        /* <DEDUP_REMOVED lines=18> */
[----:B------:R-:W4:Y:S01]  /*23b30*/  @!P3 LDG.E.U8 R24, desc[UR52][R16.64+0xa0] ;  /* 0x0000a0341018b981 */ /* 0x000f22000c1e1100 */
[----:B0-----:R-:W-:-:S05]  /*23b40*/  @!P3 IADD3 R12, P4, R89, R30, RZ ;  /* 0x0000001e590cb210 */ /* 0x001fca0007f9e0ff */
[----:B-1----:R-:W-:Y:S02]  /*23b50*/  @!P3 IMAD.X R13, R88, 0x1, R31, P4 ;  /* 0x00000001580db824 */ /* 0x002fe400020e061f */
[----:B------:R-:W0:Y:S01]  /*23b60*/  @!P2 LDC.64 R30, c[0x0][0x5c0] ;  /* 0x00017000ff1eab82 */ /* 0x000e220000000a00 */
[----:B----4-:R-:W-:-:S04]  /*23b70*/  LOP3.LUT R24, R24, 0xff, RZ, 0xc0, !PT ;  /* 0x000000ff18187812 */ /* 0x010fc800078ec0ff */
[----:B------:R-:W-:-:S05]  /*23b80*/  F2FP.F16.E4M3.UNPACK_B R24, R24 ;  /* 0x00000018ff18723e */ /* 0x000fca00020006ff */
[----:B------:R-:W-:-:S05]  /*23b90*/  HADD2.F32 R24, -RZ, R24.H0_H0 ;  /* 0x20000018ff187230 */ /* 0x000fca0000004100 */
[----:B------:R-:W-:-:S04]  /*23ba0*/  FMUL R24, R24, UR5 ;  /* 0x0000000518187c20 */ /* 0x000fc80008400000 */
[----:B------:R-:W-:Y:S01]  /*23bb0*/  FFMA R24, R208, UR4, R24 ;  /* 0x00000004d0187c23 */ /* 0x000fe20008000018 */
[----:B0-----:R-:W-:Y:S01]  /*23bc0*/  @!P2 IADD3 R22, P4, R28, R30, RZ ;  /* 0x0000001e1c16a210 */ /* 0x001fe20007f9e0ff */
[----:B------:R-:W4:Y:S03]  /*23bd0*/  LDL.LU R208, [R1+0x490] ;  /* 0x0004900001d07983 */ /* 0x000f260000300800 */
[----:B-----5:R-:W-:Y:S02]  /*23be0*/  F2FP.SATFINITE.E4M3.F32.PACK_AB_MERGE_C R25, RZ, R24, RZ ;  /* 0x00000018ff19723e */ /* 0x020fe400048070ff */
        /* <DEDUP_REMOVED lines=8> */
[----:B--2---:R-:W-:Y:S01]  /*23c70*/  FFMA R24, R153, UR4, R24 ;  /* 0x0000000499187c23 */ /* 0x004fe20008000018 */
[----:B------:R-:W-:Y:S01]  /*23c80*/  ISETP.GE.AND P5, PT, R26, 0x81, PT ;  /* 0x000000811a00780c */ /* 0x000fe20003fa6270 */
[----:B------:R-:W2:Y:S03]  /*23c90*/  LDL.LU R153, [R1+0x494] ;  /* 0x0004940001997983 */ /* 0x000ea60000300800 */
[----:B------:R-:W-:Y:S02]  /*23ca0*/  F2FP.SATFINITE.E4M3.F32.PACK_AB_MERGE_C R31, RZ, R24, RZ ;  /* 0x00000018ff1f723e */ /* 0x000fe400048070ff */
[----:B------:R-:W-:-:S03]  /*23cb0*/  PRMT R24, RZ, 0x7610, R24 ;  /* 0x00007610ff187816 */ /* 0x000fc60000000018 */
[----:B------:R1:W-:Y:S04]  /*23cc0*/  @!P2 STG.E.U8 desc[UR52][R22.64+0xa1], R31 ;  /* 0x0000a11f1600a986 */ /* 0x0003e8000c101134 */
[----:B------:R-:W5:Y:S01]  /*23cd0*/  @!P6 LDG.E.U8 R24, desc[UR52][R14.64+0xa8] ;  /* 0x0000a8340e18e981 */ /* 0x000f62000c1e1100 */
[----:B------:R-:W-:Y:S02]  /*23ce0*/  ISETP.LT.OR P3, PT, R27, 0xaa, !P5 ;  /* 0x000000aa1b00780c */ /* 0x000fe40006f61670 */
[----:B0-----:R-:W-:-:S11]  /*23cf0*/  PRMT R12, RZ, 0x7610, R12 ;  /* 0x00007610ff0c7816 */ /* 0x001fd6000000000c */
[----:B-1----:R-:W0:Y:S01]  /*23d00*/  @!P3 LDC.64 R22, c[0x0][0x5c0] ;  /* 0x00017000ff16bb82 */ /* 0x002e220000000a00 */
[----:B-----5:R-:W-:-:S04]  /*23d10*/  LOP3.LUT R24, R24, 0xff, RZ, 0xc0, !PT ;  /* 0x000000ff18187812 */ /* 0x020fc800078ec0ff */
[----:B------:R-:W-:-:S05]  /*23d20*/  F2FP.F16.E4M3.UNPACK_B R24, R24 ;  /* 0x00000018ff18723e */ /* 0x000fca00020006ff */
[----:B------:R-:W-:-:S05]  /*23d30*/  HADD2.F32 R24, -RZ, R24.H0_H0 ;  /* 0x20000018ff187230 */ /* 0x000fca0000004100 */
[----:B------:R-:W-:-:S04]  /*23d40*/  FMUL R24, R24, UR5 ;  /* 0x0000000518187c20 */ /* 0x000fc80008400000 */
[----:B---3--:R-:W-:Y:S02]  /*23d50*/  FFMA R24, R207, UR4, R24 ;  /* 0x00000004cf187c23 */ /* 0x008fe40008000018 */
[----:B------:R-:W3:Y:S03]  /*23d60*/  LDL.LU R207, [R1+0x498] ;  /* 0x0004980001cf7983 */ /* 0x000ee60000300800 */
[----:B------:R-:W-:-:S05]  /*23d70*/  F2FP.SATFINITE.E4M3.F32.PACK_AB_MERGE_C R25, RZ, R24, RZ ;  /* 0x00000018ff19723e */ /* 0x000fca00048070ff */
[----:B------:R1:W-:Y:S04]  /*23d80*/  @!P6 STG.E.U8 desc[UR52][R32.64+0xa8], R25 ;  /* 0x0000a8192000e986 */ /* 0x0003e8000c101134 */
[----:B------:R5:W4:Y:S02]  /*23d90*/  @!P3 LDG.E.U8 R12, desc[UR52][R14.64+0xa9] ;  /* 0x0000a9340e0cb981 */ /* 0x000b24000c1e1100 */
[----:B-----5:R-:W-:Y:S02]  /*23da0*/  PRMT R14, RZ, 0x7610, R14 ;  /* 0x00007610ff0e7816 */ /* 0x020fe4000000000e */
[----:B----4-:R-:W-:-:S04]  /*23db0*/  LOP3.LUT R12, R12, 0xff, RZ, 0xc0, !PT ;  /* 0x000000ff0c0c7812 */ /* 0x010fc800078ec0ff */
[----:B------:R-:W-:-:S05]  /*23dc0*/  F2FP.F16.E4M3.UNPACK_B R12, R12 ;  /* 0x0000000cff0c723e */ /* 0x000fca00020006ff */
[----:B------:R-:W-:Y:S01]  /*23dd0*/  HADD2.F32 R13, -RZ, R12.H0_H0 ;  /* 0x2000000cff0d7230 */ /* 0x000fe20000004100 */
[----:B0-----:R-:W-:-:S04]  /*23de0*/  @!P3 IADD3 R12, P2, P4, R10, R22, R7 ;  /* 0x000000160a0cb210 */ /* 0x001fc80007c5e007 */
[----:B------:R-:W-:Y:S01]  /*23df0*/  FMUL R22, R13, UR5 ;  /* 0x000000050d167c20 */ /* 0x000fe20008400000 */
[----:B------:R-:W-:Y:S02]  /*23e00*/  @!P3 IADD3.X R13, R29, R23, R6, P2, P4 ;  /* 0x000000171d0db210 */ /* 0x000fe400017e8406 */
[C---:B------:R-:W-:Y:S01]  /*23e10*/  ISETP.LT.OR P2, PT, R27.reuse, 0xa9, !P1 ;  /* 0x000000a91b00780c */ /* 0x040fe20004f41670 */
[----:B------:R-:W-:Y:S01]  /*23e20*/  FFMA R22, R208, UR4, R22 ;  /* 0x00000004d0167c23 */ /* 0x000fe20008000016 */
[----:B------:R-:W-:Y:S01]  /*23e30*/  ISETP.LT.OR P1, PT, R27, 0xaa, !P1 ;  /* 0x000000aa1b00780c */ /* 0x000fe20004f21670 */
[----:B------:R-:W4:Y:S03]  /*23e40*/  LDL.LU R208, [R1+0x49c] ;  /* 0x00049c0001d07983 */ /* 0x000f260000300800 */
[----:B------:R-:W-:-:S05]  /*23e50*/  F2FP.SATFINITE.E4M3.F32.PACK_AB_MERGE_C R23, RZ, R22, RZ ;  /* 0x00000016ff17723e */ /* 0x000fca00048070ff */
[----:B------:R2:W-:Y:S02]  /*23e60*/  @!P3 STG.E.U8 desc[UR52][R12.64+0xa9], R23 ;  /* 0x0000a9170c00b986 */ /* 0x0005e4000c101134 */
[----:B------:R-:W0:Y:S02]  /*23e70*/  @!P2 LDC.64 R30, c[0x0][0x5c0] ;  /* 0x00017000ff1eab82 */ /* 0x000e240000000a00 */
[----:B------:R-:W5:Y:S01]  /*23e80*/  @!P2 LDG.E.U8 R14, desc[UR52][R16.64+0xa8] ;  /* 0x0000a834100ea981 */ /* 0x000f62000c1e1100 */
[----:B-1----:R-:W-:-:S04]  /*23e90*/  @!P2 IADD3 R25, P3, P4, R3, R10, R7 ;  /* 0x0000000a0319a210 */ /* 0x002fc80007c7e007 */
[----:B------:R-:W-:Y:S02]  /*23ea0*/  @!P2 IADD3.X R22, R4, R29, R6, P3, P4 ;  /* 0x0000001d0416a210 */ /* 0x000fe40001fe8406 */
[----:B-----5:R-:W-:-:S04]  /*23eb0*/  LOP3.LUT R14, R14, 0xff, RZ, 0xc0, !PT ;  /* 0x000000ff0e0e7812 */ /* 0x020fc800078ec0ff */
[----:B------:R-:W-:-:S05]  /*23ec0*/  F2FP.F16.E4M3.UNPACK_B R14, R14 ;  /* 0x0000000eff0e723e */ /* 0x000fca00020006ff */
[----:B------:R-:W-:-:S05]  /*23ed0*/  HADD2.F32 R14, -RZ, R14.H0_H0 ;  /* 0x2000000eff0e7230 */ /* 0x000fca0000004100 */
[----:B------:R-:W-:Y:S01]  /*23ee0*/  FMUL R15, R14, UR5 ;  /* 0x000000050e0f7c20 */ /* 0x000fe20008400000 */
[----:B0-----:R-:W-:-:S03]  /*23ef0*/  @!P2 IADD3 R14, P3, R25, R30, RZ ;  /* 0x0000001e190ea210 */ /* 0x001fc60007f7e0ff */
[----:B--2---:R-:W-:Y:S02]  /*23f00*/  FFMA R12, R153, UR4, R15 ;  /* 0x00000004990c7c23 */ /* 0x004fe4000800000f */
[----:B------:R-:W-:Y:S01]  /*23f10*/  @!P2 IMAD.X R15, R22, 0x1, R31, P3 ;  /* 0x00000001160fa824 */ /* 0x000fe200018e061f */
[----:B------:R-:W-:Y:S01]  /*23f20*/  ISETP.GE.AND P6, PT, R26, 0x101, PT ;  /* 0x000001011a00780c */ /* 0x000fe20003fc6270 */
[----:B------:R-:W0:Y:S01]  /*23f30*/  @!P1 LDC.64 R30, c[0x0][0x5c0] ;  /* 0x00017000ff1e9b82 */ /* 0x000e220000000a00 */
[----:B------:R-:W-:Y:S01]  /*23f40*/  F2FP.SATFINITE.E4M3.F32.PACK_AB_MERGE_C R13, RZ, R12, RZ ;  /* 0x0000000cff0d723e */ /* 0x000fe200048070ff */
[----:B------:R-:W2:Y:S01]  /*23f50*/  LDL.LU R153, [R1+0x4a0] ;  /* 0x0004a00001997983 */ /* 0x000ea20000300800 */
[----:B------:R-:W-:-:S03]  /*23f60*/  PRMT R12, RZ, 0x7610, R12 ;  /* 0x00007610ff0c7816 */ /* 0x000fc6000000000c */
[----:B------:R1:W-:Y:S04]  /*23f70*/  @!P2 STG.E.U8 desc[UR52][R14.64+0xa8], R13 ;  /* 0x0000a80d0e00a986 */ /* 0x0003e8000c101134 */
[----:B------:R-:W5:Y:S01]  /*23f80*/  @!P1 LDG.E.U8 R12, desc[UR52][R16.64+0xa9] ;  /* 0x0000a934100c9981 */ /* 0x000f62000c1e1100 */
[----:B------:R-:W-:Y:S02]  /*23f90*/  @!P1 IADD3 R23, P3, P4, R3, R10, R7 ;  /* 0x0000000a03179210 */ /* 0x000fe40007c7e007 */
[----:B------:R-:W-:Y:S02]  /*23fa0*/  ISETP.LT.OR P2, PT, R27, 0xa1, !P6 ;  /* 0x000000a11b00780c */ /* 0x000fe40007741670 */
[----:B------:R-:W-:Y:S02]  /*23fb0*/  @!P1 IADD3.X R24, R4, R29, R6, P3, P4 ;  /* 0x0000001d04189210 */ /* 0x000fe40001fe8406 */
[----:B-1----:R-:W-:-:S02]  /*23fc0*/  PRMT R14, RZ, 0x7610, R14 ;  /* 0x00007610ff0e7816 */ /* 0x002fc4000000000e */
[----:B-----5:R-:W-:-:S04]  /*23fd0*/  LOP3.LUT R12, R12, 0xff, RZ, 0xc0, !PT ;  /* 0x000000ff0c0c7812 */ /* 0x020fc800078ec0ff */
[----:B------:R-:W-:-:S05]  /*23fe0*/  F2FP.F16.E4M3.UNPACK_B R12, R12 ;  /* 0x0000000cff0c723e */ /* 0x000fca00020006ff */
[----:B------:R-:W-:-:S05]  /*23ff0*/  HADD2.F32 R12, -RZ, R12.H0_H0 ;  /* 0x2000000cff0c7230 */ /* 0x000fca0000004100 */
[----:B------:R-:W-:-:S04]  /*24000*/  FMUL R12, R12, UR5 ;  /* 0x000000050c0c7c20 */ /* 0x000fc80008400000 */
[----:B---3--:R-:W-:Y:S01]  /*24010*/  FFMA R22, R207, UR4, R12 ;  /* 0x00000004cf167c23 */ /* 0x008fe2000800000c */
[----:B0-----:R-:W-:Y:S01]  /*24020*/  @!P1 IADD3 R12, P3, R23, R30, RZ ;  /* 0x0000001e170c9210 */ /* 0x001fe20007f7e0ff */
[----:B------:R-:W3:Y:S03]  /*24030*/  LDL.LU R207, [R1+0x4a4] ;  /* 0x0004a40001cf7983 */ /* 0x000ee60000300800 */
[----:B------:R-:W-:Y:S01]  /*24040*/  F2FP.SATFINITE.E4M3.F32.PACK_AB_MERGE_C R17, RZ, R22, RZ ;  /* 0x00000016ff11723e */ /* 0x000fe200048070ff */
[----:B------:R-:W-:Y:S01]  /*24050*/  @!P1 IMAD.X R13, R24, 0x1, R31, P3 ;  /* 0x00000001180d9824 */ /* 0x000fe200018e061f */
[----:B------:R-:W0:Y:S04]  /*24060*/  @!P2 LDC.64 R22, c[0x0][0x5c0] ;  /* 0x00017000ff16ab82 */ /* 0x000e280000000a00 */
[----:B------:R1:W-:Y:S04]  /*24070*/  @!P1 STG.E.U8 desc[UR52][R12.64+0xa9], R17 ;  /* 0x0000a9110c009986 */ /* 0x0003e8000c101134 */
[----:B------:R-:W5:Y:S01]  /*24080*/  @!P2 LDG.E.U8 R14, desc[UR52][R18.64+0xa0] ;  /* 0x0000a034120ea981 */ /* 0x000f62000c1e1100 */
[----:B------:R-:W-:-:S02]  /*24090*/  ISETP.LT.OR P1, PT, R27, 0xa2, !P6 ;  /* 0x000000a21b00780c */ /* 0x000fc40007721670 */
[----:B-1----:R-:W-:Y:S02]  /*240a0*/  PRMT R12, RZ, 0x7610, R12 ;  /* 0x00007610ff0c7816 */ /* 0x002fe4000000000c */
[----:B-----5:R-:W-:-:S04]  /*240b0*/  LOP3.LUT R14, R14, 0xff, RZ, 0xc0, !PT ;  /* 0x000000ff0e0e7812 */ /* 0x020fc800078ec0ff */
[----:B------:R-:W-:-:S05]  /*240c0*/  F2FP.F16.E4M3.UNPACK_B R14, R14 ;  /* 0x0000000eff0e723e */ /* 0x000fca00020006ff */
[----:B------:R-:W-:-:S05]  /*240d0*/  HADD2.F32 R14, -RZ, R14.H0_H0 ;  /* 0x2000000eff0e7230 */ /* 0x000fca0000004100 */
[----:B------:R-:W-:Y:S01]  /*240e0*/  FMUL R15, R14, UR5 ;  /* 0x000000050e0f7c20 */ /* 0x000fe20008400000 */
[----:B0-----:R-:W-:-:S03]  /*240f0*/  @!P2 IADD3 R14, P3, P4, R10, R22, R9 ;  /* 0x000000160a0ea210 */ /* 0x001fc60007c7e009 */
[----:B----4-:R-:W-:Y:S01]  /*24100*/  FFMA R16, R208, UR4, R15 ;  /* 0x00000004d0107c23 */ /* 0x010fe2000800000f */
[----:B------:R-:W-:Y:S02]  /*24110*/  @!P2 IADD3.X R15, R29, R23, R8, P3, P4 ;  /* 0x000000171d0fa210 */ /* 0x000fe40001fe8408 */
[----:B------:R-:W0:Y:S02]  /*24120*/  @!P1 LDC.64 R22, c[0x0][0x5c0] ;  /* 0x00017000ff169b82 */ /* 0x000e240000000a00 */
[----:B------:R-:W-:-:S05]  /*24130*/  F2FP.SATFINITE.E4M3.F32.PACK_AB_MERGE_C R17, RZ, R16, RZ ;  /* 0x00000010ff11723e */ /* 0x000fca00048070ff */
[----:B------:R1:W-:Y:S04]  /*24140*/  @!P2 STG.E.U8 desc[UR52][R14.64+0xa0], R17 ;  /* 0x0000a0110e00a986 */ /* 0x0003e8000c101134 */
[----:B------:R-:W4:Y:S01]  /*24150*/  @!P1 LDG.E.U8 R12, desc[UR52][R18.64+0xa1] ;  /* 0x0000a134120c9981 */ /* 0x000f22000c1e1100 */
[----:B------:R-:W-:Y:S02]  /*24160*/  ISETP.LT.OR P2, PT, R27, 0xa1, !P0 ;  /* 0x000000a11b00780c */ /* 0x000fe40004741670 */
[----:B-1----:R-:W-:-:S11]  /*24170*/  PRMT R14, RZ, 0x7610, R14 ;  /* 0x00007610ff0e7816 */ /* 0x002fd6000000000e */
[----:B------:R-:W1:Y:S01]  /*24180*/  @!P2 LDC.64 R24, c[0x0][0x5c0] ;  /* 0x00017000ff18ab82 */ /* 0x000e620000000a00 */
[----:B----4-:R-:W-:-:S04]  /*24190*/  LOP3.LUT R12, R12, 0xff, RZ, 0xc0, !PT ;  /* 0x000000ff0c0c7812 */ /* 0x010fc800078ec0ff */
[----:B------:R-:W-:-:S05]  /*241a0*/  F2FP.F16.E4M3.UNPACK_B R12, R12 ;  /* 0x0000000cff0c723e */ /* 0x000fca00020006ff */
[----:B------:R-:W-:-:S05]  /*241b0*/  HADD2.F32 R12, -RZ, R12.H0_H0 ;  /* 0x2000000cff0c7230 */ /* 0x000fca0000004100 */
[----:B------:R-:W-:Y:S01]  /*241c0*/  FMUL R13, R12, UR5 ;  /* 0x000000050c0d7c20 */ /* 0x000fe20008400000 */
[----:B0-----:R-:W-:-:S03]  /*241d0*/  @!P1 IADD3 R12, P3, P4, R10, R22, R9 ;  /* 0x000000160a0c9210 */ /* 0x001fc60007c7e009 */
[----:B--2---:R-:W-:Y:S01]  /*241e0*/  FFMA R16, R153, UR4, R13 ;  /* 0x0000000499107c23 */ /* 0x004fe2000800000d */
[----:B------:R-:W-:Y:S01]  /*241f0*/  @!P1 IADD3.X R13, R29, R23, R8, P3, P4 ;  /* 0x000000171d0d9210 */ /* 0x000fe20001fe8408 */
[----:B------:R-:W2:Y:S03]  /*24200*/  LDL.LU R153, [R1+0x4a8] ;  /* 0x0004a80001997983 */ /* 0x000ea60000300800 */
[----:B------:R-:W-:Y:S01]  /*24210*/  F2FP.SATFINITE.E4M3.F32.PACK_AB_MERGE_C R17, RZ, R16, RZ ;  /* 0x00000010ff11723e */ /* 0x000fe200048070ff */
[----:B------:R-:W4:Y:S04]  /*24220*/  LDL.LU R208, [R1+0x4ac] ;  /* 0x0004ac0001d07983 */ /* 0x000f280000300800 */
[----:B------:R3:W-:Y:S04]  /*24230*/  @!P1 STG.E.U8 desc[UR52][R12.64+0xa1], R17 ;  /* 0x0000a1110c009986 */ /* 0x0007e8000c101134 */
[----:B------:R-:W5:Y:S01]  /*24240*/  @!P2 LDG.E.U8 R14, desc[UR52][R20.64+0xa0] ;  /* 0x0000a034140ea981 */ /* 0x000f62000c1e1100 */
[----:B------:R-:W-:-:S02]  /*24250*/  @!P2 IADD3 R23, P3, P4, R3, R10, R9 ;  /* 0x0000000a0317a210 */ /* 0x000fc40007c7e009 */
[----:B------:R-:W-:Y:S02]  /*24260*/  ISETP.LT.OR P1, PT, R27, 0xa2, !P0 ;  /* 0x000000a21b00780c */ /* 0x000fe40004721670 */
[----:B------:R-:W-:Y:S02]  /*24270*/  @!P2 IADD3.X R16, R4, R29, R8, P3, P4 ;  /* 0x0000001d0410a210 */ /* 0x000fe40001fe8408 */
[----:B-----5:R-:W-:-:S04]  /*24280*/  LOP3.LUT R14, R14, 0xff, RZ, 0xc0, !PT ;  /* 0x000000ff0e0e7812 */ /* 0x020fc800078ec0ff */
[----:B------:R-:W-:-:S05]  /*24290*/  F2FP.F16.E4M3.UNPACK_B R14, R14 ;  /* 0x0000000eff0e723e */ /* 0x000fca00020006ff */
[----:B------:R-:W-:-:S05]  /*242a0*/  HADD2.F32 R14, -RZ, R14.H0_H0 ;  /* 0x2000000eff0e7230 */ /* 0x000fca0000004100 */
[----:B------:R-:W-:Y:S01]  /*242b0*/  FMUL R15, R14, UR5 ;  /* 0x000000050e0f7c20 */ /* 0x000fe20008400000 */
[----:B-1----:R-:W-:-:S03]  /*242c0*/  @!P2 IADD3 R14, P3, R23, R24, RZ ;  /* 0x00000018170ea210 */ /* 0x002fc60007f7e0ff */
[----:B---3--:R-:W-:Y:S02]  /*242d0*/  FFMA R12, R207, UR4, R15 ;  /* 0x00000004cf0c7c23 */ /* 0x008fe4000800000f */
[----:B------:R-:W-:Y:S01]  /*242e0*/  @!P2 IMAD.X R15, R16, 0x1, R25, P3 ;  /* 0x00000001100fa824 */ /* 0x000fe200018e0619 */
[----:B------:R-:W3:Y:S01]  /*242f0*/  LDL.LU R207, [R1+0x4b0] ;  /* 0x0004b00001cf7983 */ /* 0x000ee20000300800 */
[----:B------:R-:W0:Y:S01]  /*24300*/  @!P1 LDC.64 R24, c[0x0][0x5c0] ;  /* 0x00017000ff189b82 */ /* 0x000e220000000a00 */
[----:B------:R-:W-:Y:S02]  /*24310*/  F2FP.SATFINITE.E4M3.F32.PACK_AB_MERGE_C R17, RZ, R12, RZ ;  /* 0x0000000cff11723e */ /* 0x000fe400048070ff */
[----:B------:R-:W-:-:S03]  /*24320*/  PRMT R12, RZ, 0x7610, R12 ;  /* 0x00007610ff0c7816 */ /* 0x000fc6000000000c */
[----:B------:R2:W-:Y:S04]  /*24330*/  @!P2 STG.E.U8 desc[UR52][R14.64+0xa0], R17 ;  /* 0x0000a0110e00a986 */ /* 0x0005e8000c101134 */
[----:B------:R-:W5:Y:S01]  /*24340*/  @!P1 LDG.E.U8 R12, desc[UR52][R20.64+0xa1] ;  /* 0x0000a134140c9981 */ /* 0x000f62000c1e1100 */
[----:B------:R-:W-:Y:S02]  /*24350*/  @!P1 IADD3 R23, P3, P4, R3, R10, R9 ;  /* 0x0000000a03179210 */ /* 0x000fe40007c7e009 */
[----:B------:R-:W-:Y:S02]  /*24360*/  ISETP.LT.OR P2, PT, R27, 0xa9, !P6 ;  /* 0x000000a91b00780c */ /* 0x000fe40007741670 */
[----:B------:R-:W-:Y:S02]  /*24370*/  @!P1 IADD3.X R16, R4, R29, R8, P3, P4 ;  /* 0x0000001d04109210 */ /* 0x000fe40001fe8408 */
[----:B-----5:R-:W-:-:S04]  /*24380*/  LOP3.LUT R12, R12, 0xff, RZ, 0xc0, !PT ;  /* 0x000000ff0c0c7812 */ /* 0x020fc800078ec0ff */
[----:B------:R-:W-:-:S05]  /*24390*/  F2FP.F16.E4M3.UNPACK_B R12, R12 ;  /* 0x0000000cff0c723e */ /* 0x000fca00020006ff */
[----:B------:R-:W-:-:S05]  /*243a0*/  HADD2.F32 R12, -RZ, R12.H0_H0 ;  /* 0x2000000cff0c7230 */ /* 0x000fca0000004100 */
[----:B------:R-:W-:Y:S01]  /*243b0*/  FMUL R13, R12, UR5 ;  /* 0x000000050c0d7c20 */ /* 0x000fe20008400000 */
[----:B0-----:R-:W-:Y:S02]  /*243c0*/  @!P1 IADD3 R12, P3, R23, R24, RZ ;  /* 0x00000018170c9210 */ /* 0x001fe40007f7e0ff */
[----:B------:R-:W0:Y:S01]  /*243d0*/  @!P2 LDC.64 R22, c[0x0][0x5c0] ;  /* 0x00017000ff16ab82 */ /* 0x000e220000000a00 */
[----:B--2---:R-:W-:Y:S02]  /*243e0*/  FFMA R14, R153, UR4, R13 ;  /* 0x00000004990e7c23 */ /* 0x004fe4000800000d */
[----:B------:R-:W-:Y:S01]  /*243f0*/  @!P1 IMAD.X R13, R16, 0x1, R25, P3 ;  /* 0x00000001100d9824 */ /* 0x000fe200018e0619 */
[----:B------:R-:W2:Y:S02]  /*24400*/  LDL.LU R153, [R1+0x4b4] ;  /* 0x0004b40001997983 */ /* 0x000ea40000300800 */
[----:B------:R-:W-:Y:S02]  /*24410*/  F2FP.SATFINITE.E4M3.F32.PACK_AB_MERGE_C R17, RZ, R14, RZ ;  /* 0x0000000eff11723e */ /* 0x000fe400048070ff */
[----:B------:R-:W-:-:S03]  /*24420*/  PRMT R14, RZ, 0x7610, R14 ;  /* 0x00007610ff0e7816 */ /* 0x000fc6000000000e */
[----:B------:R1:W-:Y:S04]  /*24430*/  @!P1 STG.E.U8 desc[UR52][R12.64+0xa1], R17 ;  /* 0x0000a1110c009986 */ /* 0x0003e8000c101134 */
[----:B------:R-:W5:Y:S01]  /*24440*/  @!P2 LDG.E.U8 R14, desc[UR52][R18.64+0xa8] ;  /* 0x0000a834120ea981 */ /* 0x000f62000c1e1100 */
[----:B------:R-:W-:Y:S02]  /*24450*/  ISETP.LT.OR P1, PT, R27, 0xaa, !P6 ;  /* 0x000000aa1b00780c */ /* 0x000fe40007721670 */
        /* <DEDUP_REMOVED lines=13> */
[----:B-1----:R-:W-:Y:S02]  /*24530*/  PRMT R14, RZ, 0x7610, R14 ;  /* 0x00007610ff0e7816 */ /* 0x002fe4000000000e */
[----:B----4-:R-:W-:-:S04]  /*24540*/  LOP3.LUT R12, R12, 0xff, RZ, 0xc0, !PT ;  /* 0x000000ff0c0c7812 */ /* 0x010fc800078ec0ff */
[----:B------:R-:W-:-:S05]  /*24550*/  F2FP.F16.E4M3.UNPACK_B R12, R12 ;  /* 0x0000000cff0c723e */ /* 0x000fca00020006ff */
[----:B------:R-:W-:-:S05]  /*24560*/  HADD2.F32 R12, -RZ, R12.H0_H0 ;  /* 0x2000000cff0c7230 */ /* 0x000fca0000004100 */
[----:B------:R-:W-:Y:S01]  /*24570*/  FMUL R13, R12, UR5 ;  /* 0x000000050c0d7c20 */ /* 0x000fe20008400000 */
[----:B0-----:R-:W-:-:S03]  /*24580*/  @!P1 IADD3 R12, P3, P4, R10, R22, R9 ;  /* 0x000000160a0c9210 */ /* 0x001fc60007c7e009 */
[----:B---3--:R-:W-:Y:S01]  /*24590*/  FFMA R16, R207, UR4, R13 ;  /* 0x00000004cf107c23 */ /* 0x008fe2000800000d */
[----:B------:R-:W-:Y:S02]  /*245a0*/  @!P1 IADD3.X R13, R29, R23, R8, P3, P4 ;  /* 0x000000171d0d9210 */ /* 0x000fe40001fe8408 */
[----:B------:R-:W0:Y:S02]  /*245b0*/  @!P2 LDC.64 R22, c[0x0][0x5c0] ;  /* 0x00017000ff16ab82 */ /* 0x000e240000000a00 */
[----:B------:R-:W-:-:S05]  /*245c0*/  F2FP.SATFINITE.E4M3.F32.PACK_AB_MERGE_C R17, RZ, R16, RZ ;  /* 0x00000010ff11723e */ /* 0x000fca00048070ff */
[----:B------:R1:W-:Y:S04]  /*245d0*/  @!P1 STG.E.U8 desc[UR52][R12.64+0xa9], R17 ;  /* 0x0000a9110c009986 */ /* 0x0003e8000c101134 */
[----:B------:R-:W3:Y:S01]  /*245e0*/  @!P2 LDG.E.U8 R14, desc[UR52][R20.64+0xa8] ;  /* 0x0000a834140ea981 */ /* 0x000ee2000c1e1100 */
[----:B------:R-:W-:-:S04]  /*245f0*/  @!P2 IADD3 R19, P1, P3, R3, R10, R9 ;  /* 0x0000000a0313a210 */ /* 0x000fc80007b3e009 */
[----:B------:R-:W-:Y:S02]  /*24600*/  @!P2 IADD3.X R18, R4, R29, R8, P1, P3 ;  /* 0x0000001d0412a210 */ /* 0x000fe40000fe6408 */
[----:B------:R-:W-:Y:S01]  /*24610*/  ISETP.LT.OR P0, PT, R27, 0xaa, !P0 ;  /* 0x000000aa1b00780c */ /* 0x000fe20004701670 */
[----:B------:R-:W-:Y:S01]  /*24620*/  BSSY B1, `(.L_x_39) ;  /* 0x000000d000017945 */ /* 0x000fe20003800000 */
[----:B-1----:R-:W-:Y:S02]  /*24630*/  PRMT R12, RZ, 0x7610, R12 ;  /* 0x00007610ff0c7816 */ /* 0x002fe4000000000c */
[----:B---3--:R-:W-:-:S04]  /*24640*/  LOP3.LUT R14, R14, 0xff, RZ, 0xc0, !PT ;  /* 0x000000ff0e0e7812 */ /* 0x008fc800078ec0ff */
[----:B------:R-:W-:-:S05]  /*24650*/  F2FP.F16.E4M3.UNPACK_B R14, R14 ;  /* 0x0000000eff0e723e */ /* 0x000fca00020006ff */
[----:B------:R-:W-:-:S05]  /*24660*/  HADD2.F32 R14, -RZ, R14.H0_H0 ;  /* 0x2000000eff0e7230 */ /* 0x000fca0000004100 */
[----:B------:R-:W-:Y:S01]  /*24670*/  FMUL R15, R14, UR5 ;  /* 0x000000050e0f7c20 */ /* 0x000fe20008400000 */
[----:B0-----:R-:W-:-:S03]  /*24680*/  @!P2 IADD3 R14, P4, R19, R22, RZ ;  /* 0x00000016130ea210 */ /* 0x001fc60007f9e0ff */
[----:B--2---:R-:W-:Y:S02]  /*24690*/  FFMA R16, R153, UR4, R15 ;  /* 0x0000000499107c23 */ /* 0x004fe4000800000f */
[----:B------:R-:W-:-:S03]  /*246a0*/  @!P2 IMAD.X R15, R18, 0x1, R23, P4 ;  /* 0x00000001120fa824 */ /* 0x000fc600020e0617 */
[----:B------:R-:W-:-:S05]  /*246b0*/  F2FP.SATFINITE.E4M3.F32.PACK_AB_MERGE_C R13, RZ, R16, RZ ;  /* 0x00000010ff0d723e */ /* 0x000fca00048070ff */
[----:B------:R0:W-:Y:S01]  /*246c0*/  @!P2 STG.E.U8 desc[UR52][R14.64+0xa8], R13 ;  /* 0x0000a80d0e00a986 */ /* 0x0001e2000c101134 */
[----:B------:R-:W-:Y:S05]  /*246d0*/  @P0 BRA `(.L_x_40) ;  /* 0x0000000000040947 */ /* 0x000fea0003800000 */
[----:B------:R1:W5:Y:S02]  /*246e0*/  LDG.E.U8 R12, desc[UR52][R20.64+0xa9] ;  /* 0x0000a934140c7981 */ /* 0x000364000c1e1100 */
.L_x_40:
[----:B------:R-:W-:Y:S05]  /*246f0*/  BSYNC B1 ;  /* 0x0000000000017941 */ /* 0x000fea0003800000 */
.L_x_39:
[----:B------:R-:W-:Y:S05]  /*24700*/  @P0 BRA `(.L_x_41) ;  /* 0x000000b4007c0947 */ /* 0x000fea0003800000 */
[----:B0-----:R-:W2:Y:S01]  /*24710*/  LDL.LU R13, [R1+0x4b8] ;  /* 0x0004b800010d7983 */ /* 0x001ea20000300800 */
[----:B-----5:R-:W-:Y:S01]  /*24720*/  LOP3.LUT R12, R12, 0xff, RZ, 0xc0, !PT ;  /* 0x000000ff0c0c7812 */ /* 0x020fe200078ec0ff */
[----:B------:R-:W-:Y:S01]  /*24730*/  ULDC.64 UR6, c[0x0][0x5c0] ;  /* 0x0001700000067ab9 */ /* 0x000fe20000000a00 */
[----:B------:R-:W-:Y:S02]  /*24740*/  IADD3 R10, P0, P1, R3, R10, R9 ;  /* 0x0000000a030a7210 */ /* 0x000fe4000791e009 */
[----:B------:R-:W-:Y:S02]  /*24750*/  F2FP.F16.E4M3.UNPACK_B R12, R12 ;  /* 0x0000000cff0c723e */ /* 0x000fe400020006ff */
[----:B------:R-:W-:Y:S02]  /*24760*/  IADD3.X R29, R4, R29, R8, P0, P1 ;  /* 0x0000001d041d7210 */ /* 0x000fe400007e2408 */
[----:B------:R-:W-:Y:S01]  /*24770*/  IADD3 R10, P0, R10, UR6, RZ ;  /* 0x000000060a0a7c10 */ /* 0x000fe2000ff1e0ff */
[----:B------:R-:W-:-:S03]  /*24780*/  HADD2.F32 R12, -RZ, R12.H0_H0 ;  /* 0x2000000cff0c7230 */ /* 0x000fc60000004100 */
[----:B------:R-:W-:Y:S02]  /*24790*/  IADD3.X R11, R29, UR7, RZ, P0, !PT ;  /* 0x000000071d0b7c10 */ /* 0x000fe400087fe4ff */
[----:B------:R-:W-:-:S04]  /*247a0*/  FMUL R12, R12, UR5 ;  /* 0x000000050c0c7c20 */ /* 0x000fc80008400000 */
[----:B--2---:R-:W-:-:S05]  /*247b0*/  FFMA R12, R13, UR4, R12 ;  /* 0x000000040d0c7c23 */ /* 0x004fca000800000c */
[----:B------:R-:W-:-:S05]  /*247c0*/  F2FP.SATFINITE.E4M3.F32.PACK_AB_MERGE_C R13, RZ, R12, RZ ;  /* 0x0000000cff0d723e */ /* 0x000fca00048070ff */
[----:B------:R2:W-:Y:S01]  /*247d0*/  STG.E.U8 desc[UR52][R10.64+0xa9], R13 ;  /* 0x0000a90d0a007986 */ /* 0x0005e2000c101134 */
[----:B------:R-:W-:Y:S05]  /*247e0*/  BRA `(.L_x_41) ;  /* 0x000000b400447947 */ /* 0x000fea0003800000 */
.L_x_38:
[C---:B------:R-:W-:Y:S01]  /*247f0*/  ISETP.GE.AND P5, PT, R26.reuse, 0x1, PT ;  /* 0x000000011a00780c */ /* 0x040fe20003fa6270 */
[----:B------:R-:W2:Y:S03]  /*24800*/  LDL.LU R34, [R1+0xe0] ;  /* 0x0000e00001227983 */ /* 0x000ea60000300800 */
[----:B------:R-:W-:Y:S01]  /*24810*/  ISETP.LT.OR P0, PT, R27, 0x1, !P5 ;  /* 0x000000011b00780c */ /* 0x000fe20006f01670 */
[----:B------:R-:W-:Y:S01]  /*24820*/  FMUL R28, R13, UR4 ;  /* 0x000000040d1c7c20 */ /* 0x000fe20008400000 */
[----:B------:R-:W-:Y:S01]  /*24830*/  ISETP.GE.AND P3, PT, R26, 0x9, PT ;  /* 0x000000091a00780c */ /* 0x000fe20003f66270 */
[----:B------:R-:W-:Y:S01]  /*24840*/  FMUL R15, R15, UR4 ;  /* 0x000000040f0f7c20 */ /* 0x000fe20008400000 */
[----:B------:R-:W-:Y:S01]  /*24850*/  FMUL R16, R16, UR4 ;  /* 0x0000000410107c20 */ /* 0x000fe20008400000 */
[----:B------:R-:W-:Y:S01]  /*24860*/  FMUL R17, R17, UR4 ;  /* 0x0000000411117c20 */ /* 0x000fe20008400000 */
[----:B------:R-:W-:Y:S01]  /*24870*/  FMUL R18, R18, UR4 ;  /* 0x0000000412127c20 */ /* 0x000fe20008400000 */
[----:B------:R-:W-:Y:S01]  /*24880*/  FMUL R19, R19, UR4 ;  /* 0x0000000413137c20 */ /* 0x000fe20008400000 */
[----:B------:R-:W-:Y:S01]  /*24890*/  FMUL R20, R20, UR4 ;  /* 0x0000000414147c20 */ /* 0x000fe20008400000 */
[----:B------:R-:W-:-:S02]  /*248a0*/  LOP3.LUT R11, R11, 0xfffffbff, RZ, 0xc0, !PT ;  /* 0xfffffbff0b0b7812 */ /* 0x000fc400078ec0ff */
[----:B------:R-:W-:Y:S01]  /*248b0*/  LOP3.LUT R0, R0, 0xfffffffd, RZ, 0xc0, !PT ;  /* 0xfffffffd00007812 */ /* 0x000fe200078ec0ff */
[----:B------:R-:W-:Y:S01]  /*248c0*/  FMUL R21, R21, UR4 ;  /* 0x0000000415157c20 */ /* 0x000fe20008400000 */
[----:B------:R-:W0:Y:S01]  /*248d0*/  @!P0 LDC.64 R24, c[0x0][0x5c0] ;  /* 0x00017000ff188b82 */ /* 0x000e220000000a00 */
[----:B------:R-:W-:Y:S01]  /*248e0*/  F2FP.SATFINITE.E4M3.F32.PACK_AB_MERGE_C R28, RZ, R28, RZ ;  /* 0x0000001cff1c723e */ /* 0x000fe200048070ff */
[----:B------:R-:W-:Y:S01]  /*248f0*/  FMUL R22, R22, UR4 ;  /* 0x0000000416167c20 */ /* 0x000fe20008400000 */
[----:B------:R-:W-:Y:S01]  /*24900*/  FMUL R23, R23, UR4 ;  /* 0x0000000417177c20 */ /* 0x000fe20008400000 */
[----:B------:R-:W-:Y:S01]  /*24910*/  FMUL R232, R232, UR4 ;  /* 0x00000004e8e87c20 */ /* 0x000fe20008400000 */
[----:B------:R-:W-:Y:S01]  /*24920*/  FMUL R233, R233, UR4 ;  /* 0x00000004e9e97c20 */ /* 0x000fe20008400000 */
[----:B------:R-:W-:Y:S01]  /*24930*/  FMUL R234, R234, UR4 ;  /* 0x00000004eaea7c20 */ /* 0x000fe20008400000 */
[----:B------:R-:W-:Y:S01]  /*24940*/  FMUL R235, R235, UR4 ;  /* 0x00000004ebeb7c20 */ /* 0x000fe20008400000 */
[----:B------:R-:W-:Y:S01]  /*24950*/  FMUL R236, R236, UR4 ;  /* 0x00000004ecec7c20 */ /* 0x000fe20008400000 */
[----:B------:R-:W-:Y:S01]  /*24960*/  FMUL R237, R237, UR4 ;  /* 0x00000004eded7c20 */ /* 0x000fe20008400000 */
[----:B------:R-:W3:Y:S01]  /*24970*/  LDL.LU R35, [R1+0xe4] ;  /* 0x0000e40001237983 */ /* 0x000ee20000300800 */
[----:B------:R-:W-:-:S02]  /*24980*/  F2FP.SATFINITE.E4M3.F32.PACK_AB_MERGE_C R15, RZ, R15, RZ ;  /* 0x0000000fff0f723e */ /* 0x000fc400048070ff */
[----:B------:R-:W-:Y:S02]  /*24990*/  F2FP.SATFINITE.E4M3.F32.PACK_AB_MERGE_C R16, RZ, R16, RZ ;  /* 0x00000010ff10723e */ /* 0x000fe400048070ff */
[----:B------:R-:W-:Y:S02]  /*249a0*/  F2FP.SATFINITE.E4M3.F32.PACK_AB_MERGE_C R17, RZ, R17, RZ ;  /* 0x00000011ff11723e */ /* 0x000fe400048070ff */
[----:B------:R-:W-:Y:S02]  /*249b0*/  F2FP.SATFINITE.E4M3.F32.PACK_AB_MERGE_C R18, RZ, R18, RZ ;  /* 0x00000012ff12723e */ /* 0x000fe400048070ff */
[----:B------:R-:W-:Y:S02]  /*249c0*/  F2FP.SATFINITE.E4M3.F32.PACK_AB_MERGE_C R19, RZ, R19, RZ ;  /* 0x00000013ff13723e */ /* 0x000fe400048070ff */
[----:B------:R-:W-:Y:S02]  /*249d0*/  F2FP.SATFINITE.E4M3.F32.PACK_AB_MERGE_C R20, RZ, R20, RZ ;  /* 0x00000014ff14723e */ /* 0x000fe400048070ff */
[----:B------:R-:W-:-:S02]  /*249e0*/  @P3 LOP3.LUT R11, R11, 0x400, RZ, 0xfc, !PT ;  /* 0x000004000b0b3812 */ /* 0x000fc400078efcff */
[----:B0-----:R-:W-:Y:S01]  /*249f0*/  @!P0 IADD3 R12, P1, R10, R24, RZ ;  /* 0x000000180a0c8210 */ /* 0x001fe20007f3e0ff */
[----:B------:R-:W-:Y:S01]  /*24a00*/  FMUL R24, R14, UR4 ;  /* 0x000000040e187c20 */ /* 0x000fe20008400000 */
[----:B------:R-:W-:Y:S02]  /*24a10*/  LOP3.LUT R11, R11, 0xfffff7ff, RZ, 0xc0, !PT ;  /* 0xfffff7ff0b0b7812 */ /* 0x000fe400078ec0ff */
[----:B------:R-:W-:Y:S01]  /*24a20*/  F2FP.SATFINITE.E4M3.F32.PACK_AB_MERGE_C R21, RZ, R21, RZ ;  /* 0x00000015ff15723e */ /* 0x000fe200048070ff */
[----:B------:R-:W-:Y:S01]  /*24a30*/  @!P0 IMAD.X R13, R29, 0x1, R25, P1 ;  /* 0x000000011d0d8824 */ /* 0x000fe200008e0619 */
[----:B------:R-:W-:Y:S02]  /*24a40*/  F2FP.SATFINITE.E4M3.F32.PACK_AB_MERGE_C R24, RZ, R24, RZ ;  /* 0x00000018ff18723e */ /* 0x000fe400048070ff */
[----:B------:R-:W-:Y:S02]  /*24a50*/  F2FP.SATFINITE.E4M3.F32.PACK_AB_MERGE_C R22, RZ, R22, RZ ;  /* 0x00000016ff16723e */ /* 0x000fe400048070ff */
[----:B------:R0:W-:Y:S01]  /*24a60*/  @!P0 STG.E.U8 desc[UR52][R12.64], R28 ;  /* 0x0000001c0c008986 */ /* 0x0001e2000c101134 */
[----:B------:R-:W-:-:S02]  /*24a70*/  ISETP.LT.OR P0, PT, R27, 0x2, !P5 ;  /* 0x000000021b00780c */ /* 0x000fc40006f01670 */
[----:B------:R-:W-:Y:S02]  /*24a80*/  F2FP.SATFINITE.E4M3.F32.PACK_AB_MERGE_C R23, RZ, R23, RZ ;  /* 0x00000017ff17723e */ /* 0x000fe400048070ff */
[----:B------:R-:W-:Y:S02]  /*24a90*/  F2FP.SATFINITE.E4M3.F32.PACK_AB_MERGE_C R232, RZ, R232, RZ ;  /* 0x000000e8ffe8723e */ /* 0x000fe400048070ff */
[----:B------:R-:W-:Y:S02]  /*24aa0*/  F2FP.SATFINITE.E4M3.F32.PACK_AB_MERGE_C R233, RZ, R233, RZ ;  /* 0x000000e9ffe9723e */ /* 0x000fe400048070ff */
[----:B------:R-:W-:Y:S02]  /*24ab0*/  F2FP.SATFINITE.E4M3.F32.PACK_AB_MERGE_C R234, RZ, R234, RZ ;  /* 0x000000eaffea723e */ /* 0x000fe400048070ff */
[----:B------:R-:W-:Y:S02]  /*24ac0*/  F2FP.SATFINITE.E4M3.F32.PACK_AB_MERGE_C R235, RZ, R235, RZ ;  /* 0x000000ebffeb723e */ /* 0x000fe400048070ff */
[----:B------:R-:W-:Y:S01]  /*24ad0*/  F2FP.SATFINITE.E4M3.F32.PACK_AB_MERGE_C R236, RZ, R236, RZ ;  /* 0x000000ecffec723e */ /* 0x000fe200048070ff */
[----:B0-----:R-:W0:Y:S01]  /*24ae0*/  @!P0 LDC.64 R12, c[0x0][0x5c0] ;  /* 0x00017000ff0c8b82 */ /* 0x001e220000000a00 */
[----:B------:R-:W-:-:S02]  /*24af0*/  F2FP.SATFINITE.E4M3.F32.PACK_AB_MERGE_C R237, RZ, R237, RZ ;  /* 0x000000edffed723e */ /* 0x000fc400048070ff */
[----:B0-----:R-:W-:-:S05]  /*24b00*/  @!P0 IADD3 R12, P1, R10, R12, RZ ;  /* 0x0000000c0a0c8210 */ /* 0x001fca0007f3e0ff */
[----:B------:R-:W-:-:S05]  /*24b10*/  @!P0 IMAD.X R13, R29, 0x1, R13, P1 ;  /* 0x000000011d0d8824 */ /* 0x000fca00008e060d */
[----:B------:R0:W-:Y:S01]  /*24b20*/  @!P0 STG.E.U8 desc[UR52][R12.64+0x1], R24 ;  /* 0x000001180c008986 */ /* 0x0001e2000c101134 */
[----:B------:R-:W-:-:S13]  /*24b30*/  ISETP.LT.OR P0, PT, R27, 0x1, !P3 ;  /* 0x000000011b00780c */ /* 0x000fda0005f01670 */
[----:B0-----:R-:W0:Y:S02]  /*24b40*/  @!P0 LDC.64 R12, c[0x0][0x5c0] ;  /* 0x00017000ff0c8b82 */ /* 0x001e240000000a00 */
[----:B0-----:R-:W-:-:S04]  /*24b50*/  @!P0 IADD3 R12, P1, P2, R10, R12, R3 ;  /* 0x0000000c0a0c8210 */ /* 0x001fc80007a3e003 */
[----:B------:R-:W-:Y:S02]  /*24b60*/  @!P0 IADD3.X R13, R29, R13, R4, P1, P2 ;  /* 0x0000000d1d0d8210 */ /* 0x000fe40000fe4404 */
[----:B------:R-:W-:-:S03]  /*24b70*/  ISETP.LT.OR P1, PT, R27, 0x2, !P3 ;  /* 0x000000021b00780c */ /* 0x000fc60005f21670 */
[----:B------:R0:W-:Y:S01]  /*24b80*/  @!P0 STG.E.U8 desc[UR52][R12.64], R15 ;  /* 0x0000000f0c008986 */ /* 0x0001e2000c101134 */
[----:B------:R-:W-:-:S09]  /*24b90*/  ISETP.LT.OR P0, PT, R27, 0x9, !P5 ;  /* 0x000000091b00780c */ /* 0x000fd20006f01670 */
[----:B0-----:R-:W0:Y:S02]  /*24ba0*/  @!P1 LDC.64 R12, c[0x0][0x5c0] ;  /* 0x00017000ff0c9b82 */ /* 0x001e240000000a00 */
[----:B0-----:R-:W-:-:S04]  /*24bb0*/  @!P1 IADD3 R12, P2, P4, R10, R12, R3 ;  /* 0x0000000c0a0c9210 */ /* 0x001fc80007c5e003 */
[----:B------:R-:W-:Y:S02]  /*24bc0*/  @!P1 IADD3.X R13, R29, R13, R4, P2, P4 ;  /* 0x0000000d1d0d9210 */ /* 0x000fe400017e8404 */
[C---:B------:R-:W-:Y:S02]  /*24bd0*/  ISETP.LT.OR P2, PT, R27.reuse, 0xa, !P5 ;  /* 0x0000000a1b00780c */ /* 0x040fe40006f41670 */
[----:B------:R-:W-:Y:S01]  /*24be0*/  ISETP.LT.OR P4, PT, R27, 0x9, !P3 ;  /* 0x000000091b00780c */ /* 0x000fe20005f81670 */
[----:B------:R0:W-:Y:S02]  /*24bf0*/  @!P1 STG.E.U8 desc[UR52][R12.64+0x1], R16 ;  /* 0x000001100c009986 */ /* 0x0001e4000c101134 */
[----:B0-----:R-:W0:Y:S02]  /*24c00*/  @!P0 LDC.64 R12, c[0x0][0x5c0] ;  /* 0x00017000ff0c8b82 */ /* 0x001e240000000a00 */
[----:B0-----:R-:W-:-:S05]  /*24c10*/  @!P0 IADD3 R12, P1, R10, R12, RZ ;  /* 0x0000000c0a0c8210 */ /* 0x001fca0007f3e0ff */
[----:B------:R-:W-:Y:S01]  /*24c20*/  @!P0 IMAD.X R13, R29, 0x1, R13, P1 ;  /* 0x000000011d0d8824 */ /* 0x000fe200008e060d */
[----:B------:R-:W-:Y:S02]  /*24c30*/  ISETP.LT.OR P1, PT, R27, 0xa, !P3 ;  /* 0x0000000a1b00780c */ /* 0x000fe40005f21670 */
[----:B------:R-:W-:Y:S02]  /*24c40*/  ISETP.GE.AND P3, PT, R26, 0x101, PT ;  /* 0x000001011a00780c */ /* 0x000fe40003f66270 */
[----:B------:R0:W-:Y:S02]  /*24c50*/  @!P0 STG.E.U8 desc[UR52][R12.64+0x8], R17 ;  /* 0x000008110c008986 */ /* 0x0001e4000c101134 */
[----:B0-----:R-:W0:Y:S08]  /*24c60*/  @!P2 LDC.64 R12, c[0x0][0x5c0] ;  /* 0x00017000ff0cab82 */ /* 0x001e300000000a00 */
[----:B------:R-:W1:Y:S01]  /*24c70*/  @!P4 LDC.64 R16, c[0x0][0x5c0] ;  /* 0x00017000ff10cb82 */ /* 0x000e620000000a00 */
[----:B0-----:R-:W-:-:S05]  /*24c80*/  @!P2 IADD3 R12, P0, R10, R12, RZ ;  /* 0x0000000c0a0ca210 */ /* 0x001fca0007f1e0ff */
[----:B------:R-:W-:-:S05]  /*24c90*/  @!P2 IMAD.X R13, R29, 0x1, R13, P0 ;  /* 0x000000011d0da824 */ /* 0x000fca00000e060d */
[----:B------:R0:W-:Y:S01]  /*24ca0*/  @!P2 STG.E.U8 desc[UR52][R12.64+0x9], R18 ;  /* 0x000009120c00a986 */ /* 0x0001e2000c101134 */
[----:B-1----:R-:W-:-:S04]  /*24cb0*/  @!P4 IADD3 R16, P0, P2, R10, R16, R3 ;  /* 0x000000100a10c210 */ /* 0x002fc80007a1e003 */
[----:B------:R-:W-:-:S05]  /*24cc0*/  @!P4 IADD3.X R17, R29, R17, R4, P0, P2 ;  /* 0x000000111d11c210 */ /* 0x000fca00007e4404 */
[----:B------:R1:W-:Y:S01]  /*24cd0*/  @!P4 STG.E.U8 desc[UR52][R16.64+0x8], R19 ;  /* 0x000008131000c986 */ /* 0x0003e2000c101134 */
[----:B0-----:R-:W0:Y:S02]  /*24ce0*/  @!P1 LDC.64 R12, c[0x0][0x5c0] ;  /* 0x00017000ff0c9b82 */ /* 0x001e240000000a00 */
[----:B0-----:R-:W-:-:S04]  /*24cf0*/  @!P1 IADD3 R24, P0, P2, R10, R12, R3 ;  /* 0x0000000c0a189210 */ /* 0x001fc80007a1e003 */
[----:B------:R-:W-:Y:S02]  /*24d00*/  @!P1 IADD3.X R25, R29, R13, R4, P0, P2 ;  /* 0x0000000d1d199210 */ /* 0x000fe400007e4404 */
[----:B------:R-:W-:-:S03]  /*24d10*/  ISETP.GE.AND P0, PT, R26, 0x81, PT ;  /* 0x000000811a00780c */ /* 0x000fc60003f06270 */
[----:B------:R0:W-:Y:S01]  /*24d20*/  @!P1 STG.E.U8 desc[UR52][R24.64+0x9], R20 ;  /* 0x0000091418009986 */ /* 0x0001e2000c101134 */
[C---:B------:R-:W-:Y:S02]  /*24d30*/  ISETP.LT.OR P2, PT, R27.reuse, 0x1, !P0 ;  /* 0x000000011b00780c */ /* 0x040fe40004741670 */
[----:B------:R-:W-:-:S11]  /*24d40*/  ISETP.LT.OR P1, PT, R27, 0x9, !P0 ;  /* 0x000000091b00780c */ /* 0x000fd60004721670 */
[----:B------:R-:W4:Y:S02]  /*24d50*/  @!P2 LDC.64 R12, c[0x0][0x5c0] ;  /* 0x00017000ff0cab82 */ /* 0x000f240000000a00 */
[----:B------:R-:W-:-:S04]  /*24d60*/  @P1 LOP3.LUT R11, R11, 0x800, RZ, 0xfc, !PT ;  /* 0x000008000b0b1812 */ /* 0x000fc800078efcff */
[----:B------:R-:W-:-:S04]  /*24d70*/  LOP3.LUT R11, R11, 0xfffffeff, RZ, 0xc0, !PT ;  /* 0xfffffeff0b0b7812 */ /* 0x000fc800078ec0ff */
[----:B------:R-:W-:-:S04]  /*24d80*/  @P0 LOP3.LUT R11, R11, 0x100, RZ, 0xfc, !PT ;  /* 0x000001000b0b0812 */ /* 0x000fc800078efcff */
[----:B------:R-:W-:Y:S02]  /*24d90*/  LOP3.LUT R11, R11, 0xffffefff, RZ, 0xc0, !PT ;  /* 0xffffefff0b0b7812 */ /* 0x000fe400078ec0ff */
[----:B----4-:R-:W-:-:S04]  /*24da0*/  @!P2 IADD3 R18, P4, P5, R10, R12, R7 ;  /* 0x0000000c0a12a210 */ /* 0x010fc80007d9e007 */
[----:B-1----:R-:W-:Y:S02]  /*24db0*/  @!P2 IADD3.X R19, R29, R13, R6, P4, P5 ;  /* 0x0000000d1d13a210 */ /* 0x002fe400027ea406 */
[----:B------:R-:W-:-:S03]  /*24dc0*/  ISETP.LT.OR P5, PT, R27, 0x2, !P0 ;  /* 0x000000021b00780c */ /* 0x000fc600047a1670 */
[----:B------:R1:W-:Y:S10]  /*24dd0*/  @!P2 STG.E.U8 desc[UR52][R18.64], R21 ;  /* 0x000000151200a986 */ /* 0x0003f4000c101134 */
[----:B------:R-:W4:Y:S02]  /*24de0*/  @!P5 LDC.64 R12, c[0x0][0x5c0] ;  /* 0x00017000ff0cdb82 */ /* 0x000f240000000a00 */
[----:B----4-:R-:W-:-:S04]  /*24df0*/  @!P5 IADD3 R16, P4, P6, R10, R12, R7 ;  /* 0x0000000c0a10d210 */ /* 0x010fc80007e9e007 */
[----:B------:R-:W-:Y:S02]  /*24e00*/  @!P5 IADD3.X R17, R29, R13, R6, P4, P6 ;  /* 0x0000000d1d11d210 */ /* 0x000fe400027ec406 */
[----:B------:R-:W0:Y:S03]  /*24e10*/  @!P1 LDC.64 R12, c[0x0][0x5c0] ;  /* 0x00017000ff0c9b82 */ /* 0x000e260000000a00 */
[----:B------:R4:W-:Y:S01]  /*24e20*/  @!P5 STG.E.U8 desc[UR52][R16.64+0x1], R22 ;  /* 0x000001161000d986 */ /* 0x0009e2000c101134 */
[----:B0-----:R-:W-:-:S04]  /*24e30*/  @!P1 IADD3 R24, P4, P6, R10, R12, R7 ;  /* 0x0000000c0a189210 */ /* 0x001fc80007e9e007 */
[----:B------:R-:W-:Y:S02]  /*24e40*/  @!P1 IADD3.X R25, R29, R13, R6, P4, P6 ;  /* 0x0000000d1d199210 */ /* 0x000fe400027ec406 */
[----:B------:R-:W-:-:S13]  /*24e50*/  ISETP.LT.OR P1, PT, R27, 0xa, !P0 ;  /* 0x0000000a1b00780c */ /* 0x000fda0004721670 */
[----:B------:R-:W-:-:S04]  /*24e60*/  @P1 LOP3.LUT R0, R0, 0x2, RZ, 0xfc, !PT ;  /* 0x0000000200001812 */ /* 0x000fc800078efcff */
[C---:B------:R-:W-:Y:S02]  /*24e70*/  LOP3.LUT P0, RZ, R0.reuse, 0x2, RZ, 0xc0, !PT ;  /* 0x0000000200ff7812 */ /* 0x040fe4000780c0ff */
[----:B------:R-:W-:-:S11]  /*24e80*/  LOP3.LUT R0, R0, 0xfffffff7, RZ, 0xc0, !PT ;  /* 0xfffffff700007812 */ /* 0x000fd600078ec0ff */
[----:B------:R-:W1:Y:S01]  /*24e90*/  @!P0 LDC.64 R12, c[0x0][0x5c0] ;  /* 0x00017000ff0c8b82 */ /* 0x000e620000000a00 */
[----:B------:R-:W-:Y:S02]  /*24ea0*/  @P0 LOP3.LUT R11, R11, 0x1000, RZ, 0xfc, !PT ;  /* 0x000010000b0b0812 */ /* 0x000fe400078efcff */
[----:B-1----:R-:W-:-:S04]  /*24eb0*/  @!P0 IADD3 R18, P2, P4, R10, R12, R7 ;  /* 0x0000000c0a128210 */ /* 0x002fc80007c5e007 */
[----:B------:R-:W-:Y:S02]  /*24ec0*/  @!P0 IADD3.X R19, R29, R13, R6, P2, P4 ;  /* 0x0000000d1d138210 */ /* 0x000fe400017e8406 */
[----:B------:R-:W-:Y:S02]  /*24ed0*/  ISETP.GE.AND P2, PT, R26, 0x89, PT ;  /* 0x000000891a00780c */ /* 0x000fe40003f46270 */
[C---:B------:R-:W-:Y:S02]  /*24ee0*/  ISETP.LT.OR P0, PT, R27.reuse, 0x1, !P3 ;  /* 0x000000011b00780c */ /* 0x040fe40005f01670 */
[----:B------:R-:W-:-:S11]  /*24ef0*/  ISETP.LT.OR P4, PT, R27, 0x1, !P2 ;  /* 0x000000011b00780c */ /* 0x000fd60005781670 */
[----:B------:R-:W-:Y:S02]  /*24f00*/  @P0 LOP3.LUT R0, R0, 0x8, RZ, 0xfc, !PT ;  /* 0x0000000800000812 */ /* 0x000fe400078efcff */
[----:B----4-:R-:W0:Y:S01]  /*24f10*/  @!P4 LDC.64 R16, c[0x0][0x5c0] ;  /* 0x00017000ff10cb82 */ /* 0x010e220000000a00 */
[----:B------:R-:W-:Y:S02]  /*24f20*/  @!P4 IADD3 R12, P1, P6, R3, R10, R7 ;  /* 0x0000000a030cc210 */ /* 0x000fe40007e3e007 */
[----:B------:R-:W-:Y:S02]  /*24f30*/  LOP3.LUT R0, R0, 0xffffffef, RZ, 0xc0, !PT ;  /* 0xffffffef00007812 */ /* 0x000fe400078ec0ff */
[----:B------:R-:W-:Y:S02]  /*24f40*/  @!P4 IADD3.X R15, R4, R29, R6, P1, P6 ;  /* 0x0000001d040fc210 */ /* 0x000fe40000fec406 */
[----:B0-----:R-:W-:Y:S02]  /*24f50*/  @!P4 IADD3 R16, P1, R12, R16, RZ ;  /* 0x000000100c10c210 */ /* 0x001fe40007f3e0ff */
[----:B------:R-:W0:Y:S03]  /*24f60*/  @!P0 LDC.64 R12, c[0x0][0x5c0] ;  /* 0x00017000ff0c8b82 */ /* 0x000e260000000a00 */
[----:B------:R-:W-:Y:S01]  /*24f70*/  @!P4 IMAD.X R17, R15, 0x1, R17, P1 ;  /* 0x000000010f11c824 */ /* 0x000fe200008e0611 */
[----:B------:R-:W-:-:S04]  /*24f80*/  LOP3.LUT P1, RZ, R11, 0x800, RZ, 0xc0, !PT ;  /* 0x000008000bff7812 */ /* 0x000fc8000782c0ff */
[----:B------:R1:W-:Y:S01]  /*24f90*/  @!P4 STG.E.U8 desc[UR52][R16.64], R23 ;  /* 0x000000171000c986 */ /* 0x0003e2000c101134 */
[----:B0-----:R-:W-:-:S04]  /*24fa0*/  @!P0 IADD3 R30, P5, P6, R10, R12, R9 ;  /* 0x0000000c0a1e8210 */ /* 0x001fc80007ebe009 */
[----:B------:R-:W-:Y:S02]  /*24fb0*/  @!P0 IADD3.X R31, R29, R13, R8, P5, P6 ;  /* 0x0000000d1d1f8210 */ /* 0x000fe40002fec408 */
[----:B------:R-:W-:Y:S02]  /*24fc0*/  ISETP.LT.OR P5, PT, R27, 0x2, !P2 ;  /* 0x000000021b00780c */ /* 0x000fe400057a1670 */
[C---:B------:R-:W-:Y:S02]  /*24fd0*/  LOP3.LUT P0, RZ, R11.reuse, 0x1000, RZ, 0xc0, !PT ;  /* 0x000010000bff7812 */ /* 0x040fe4000780c0ff */
[----:B------:R-:W-:-:S09]  /*24fe0*/  LOP3.LUT R11, R11, 0xfffffdff, RZ, 0xc0, !PT ;  /* 0xfffffdff0b0b7812 */ /* 0x000fd200078ec0ff */
[----:B------:R-:W0:Y:S01]  /*24ff0*/  @!P5 LDC.64 R12, c[0x0][0x5c0] ;  /* 0x00017000ff0cdb82 */ /* 0x000e220000000a00 */
[----:B-1----:R-:W-:-:S04]  /*25000*/  @!P5 IADD3 R16, P4, P6, R3, R10, R7 ;  /* 0x0000000a0310d210 */ /* 0x002fc80007e9e007 */
[----:B------:R-:W-:Y:S02]  /*25010*/  @!P5 IADD3.X R15, R4, R29, R6, P4, P6 ;  /* 0x0000001d040fd210 */ /* 0x000fe400027ec406 */
[----:B0-----:R-:W-:-:S05]  /*25020*/  @!P5 IADD3 R16, P4, R16, R12, RZ ;  /* 0x0000000c1010d210 */ /* 0x001fca0007f9e0ff */
[----:B------:R-:W-:Y:S01]  /*25030*/  @!P5 IMAD.X R17, R15, 0x1, R13, P4 ;  /* 0x000000010f11d824 */ /* 0x000fe200020e060d */
[----:B------:R-:W-:-:S04]  /*25040*/  ISETP.LT.OR P4, PT, R27, 0x2, !P3 ;  /* 0x000000021b00780c */ /* 0x000fc80005f81670 */
[----:B------:R0:W-:Y:S04]  /*25050*/  @!P5 STG.E.U8 desc[UR52][R16.64+0x1], R232 ;  /* 0x000001e81000d986 */ /* 0x0001e8000c101134 */
[----:B------:R-:W-:Y:S04]  /*25060*/  @!P1 STG.E.U8 desc[UR52][R24.64+0x8], R233 ;  /* 0x000008e918009986 */ /* 0x000fe8000c101134 */
[----:B------:R-:W-:Y:S01]  /*25070*/  @!P0 STG.E.U8 desc[UR52][R18.64+0x9], R234 ;  /* 0x000009ea12008986 */ /* 0x000fe2000c101134 */
[----:B------:R-:W1:Y:S01]  /*25080*/  @!P4 LDC.64 R12, c[0x0][0x5c0] ;  /* 0x00017000ff0ccb82 */ /* 0x000e620000000a00 */
[----:B------:R-:W-:-:S02]  /*25090*/  @P4 LOP3.LUT R11, R11, 0x200, RZ, 0xfc, !PT ;  /* 0x000002000b0b4812 */ /* 0x000fc400078efcff */
[----:B-1----:R-:W-:-:S04]  /*250a0*/  @!P4 IADD3 R20, P3, P6, R10, R12, R9 ;  /* 0x0000000c0a14c210 */ /* 0x002fc80007e7e009 */
[----:B------:R-:W-:Y:S02]  /*250b0*/  @!P4 IADD3.X R21, R29, R13, R8, P3, P6 ;  /* 0x0000000d1d15c210 */ /* 0x000fe40001fec408 */
[----:B------:R-:W-:-:S04]  /*250c0*/  ISETP.GE.AND P4, PT, R26, 0x101, PT ;  /* 0x000001011a00780c */ /* 0x000fc80003f86270 */
[C---:B------:R-:W-:Y:S02]  /*250d0*/  ISETP.LT.OR P3, PT, R27.reuse, 0x9, !P4 ;  /* 0x000000091b00780c */ /* 0x040fe40006761670 */
[----:B------:R-:W-:-:S11]  /*250e0*/  ISETP.LT.OR P4, PT, R27, 0xa, !P4 ;  /* 0x0000000a1b00780c */ /* 0x000fd60006781670 */
[----:B------:R-:W1:Y:S01]  /*250f0*/  @!P3 LDC.64 R12, c[0x0][0x5c0] ;  /* 0x00017000ff0cbb82 */ /* 0x000e620000000a00 */
[----:B------:R-:W-:-:S04]  /*25100*/  @P3 LOP3.LUT R0, R0, 0x10, RZ, 0xfc, !PT ;  /* 0x0000001000003812 */ /* 0x000fc800078efcff */
[----:B------:R-:W-:-:S04]  /*25110*/  LOP3.LUT R0, R0, 0xfffffffb, RZ, 0xc0, !PT ;  /* 0xfffffffb00007812 */ /* 0x000fc800078ec0ff */
[----:B------:R-:W-:Y:S02]  /*25120*/  @P4 LOP3.LUT R0, R0, 0x4, RZ, 0xfc, !PT ;  /* 0x0000000400004812 */ /* 0x000fe400078efcff */
[----:B-1----:R-:W-:-:S04]  /*25130*/  @!P3 IADD3 R32, P5, P6, R10, R12, R9 ;  /* 0x0000000c0a20b210 */ /* 0x002fc80007ebe009 */
[----:B------:R-:W-:Y:S02]  /*25140*/  @!P3 IADD3.X R33, R29, R13, R8, P5, P6 ;  /* 0x0000000d1d21b210 */ /* 0x000fe40002fec408 */
[----:B------:R-:W1:Y:S01]  /*25150*/  @!P4 LDC.64 R12, c[0x0][0x5c0] ;  /* 0x00017000ff0ccb82 */ /* 0x000e620000000a00 */
[----:B------:R-:W-:Y:S02]  /*25160*/  LOP3.LUT P3, RZ, R11, 0x400, RZ, 0xc0, !PT ;  /* 0x000004000bff7812 */ /* 0x000fe4000786c0ff */
[----:B-1----:R-:W-:-:S04]  /*25170*/  @!P4 IADD3 R22, P1, P5, R10, R12, R9 ;  /* 0x0000000c0a16c210 */ /* 0x002fc80007d3e009 */
[----:B------:R-:W-:Y:S02]  /*25180*/  @!P4 IADD3.X R23, R29, R13, R8, P1, P5 ;  /* 0x0000000d1d17c210 */ /* 0x000fe40000fea408 */
[C---:B------:R-:W-:Y:S02]  /*25190*/  ISETP.LT.OR P1, PT, R27.reuse, 0x9, !P2 ;  /* 0x000000091b00780c */ /* 0x040fe40005721670 */
[----:B------:R-:W-:-:S11]  /*251a0*/  ISETP.LT.OR P4, PT, R27, 0x11, !P3 ;  /* 0x000000111b00780c */ /* 0x000fd60005f81670 */
[----:B0-----:R-:W0:Y:S01]  /*251b0*/  @!P1 LDC.64 R16, c[0x0][0x5c0] ;  /* 0x00017000ff109b82 */ /* 0x001e220000000a00 */
[----:B------:R-:W-:-:S04]  /*251c0*/  @!P1 IADD3 R12, P5, P6, R3, R10, R7 ;  /* 0x0000000a030c9210 */ /* 0x000fc80007ebe007 */
[----:B------:R-:W-:Y:S02]  /*251d0*/  @!P1 IADD3.X R15, R4, R29, R6, P5, P6 ;  /* 0x0000001d040f9210 */ /* 0x000fe40002fec406 */
[----:B0-----:R-:W-:Y:S02]  /*251e0*/  @!P1 IADD3 R16, P0, R12, R16, RZ ;  /* 0x000000100c109210 */ /* 0x001fe40007f1e0ff */
[----:B------:R-:W0:Y:S03]  /*251f0*/  @!P4 LDC.64 R12, c[0x0][0x5c0] ;  /* 0x00017000ff0ccb82 */ /* 0x000e260000000a00 */
[----:B------:R-:W-:Y:S01]  /*25200*/  @!P1 IMAD.X R17, R15, 0x1, R17, P0 ;  /* 0x000000010f119824 */ /* 0x000fe200000e0611 */
[----:B------:R-:W-:-:S04]  /*25210*/  ISETP.LT.OR P0, PT, R27, 0x12, !P3 ;  /* 0x000000121b00780c */ /* 0x000fc80005f01670 */
[----:B------:R1:W-:Y:S01]  /*25220*/  @!P1 STG.E.U8 desc[UR52][R16.64+0x8], R235 ;  /* 0x000008eb10009986 */ /* 0x0003e2000c101134 */
[----:B------:R-:W-:Y:S02]  /*25230*/  ISETP.LT.OR P1, PT, R27, 0xa, !P2 ;  /* 0x0000000a1b00780c */ /* 0x000fe40005721670 */
[----:B0-----:R-:W-:-:S04]  /*25240*/  @!P4 IADD3 R42, P5, P6, R10, R12, R3 ;  /* 0x0000000c0a2ac210 */ /* 0x001fc80007ebe003 */
[----:B------:R-:W-:-:S07]  /*25250*/  @!P4 IADD3.X R43, R29, R13, R4, P5, P6 ;  /* 0x0000000d1d2bc210 */ /* 0x000fce0002fec404 */
[----:B------:R-:W0:Y:S01]  /*25260*/  @!P1 LDC.64 R12, c[0x0][0x5c0] ;  /* 0x00017000ff0c9b82 */ /* 0x000e220000000a00 */
[----:B-1----:R-:W-:Y:S02]  /*25270*/  @!P1 IADD3 R16, P5, P6, R3, R10, R7 ;  /* 0x0000000a03109210 */ /* 0x002fe40007ebe007 */
[C---:B------:R-:W-:Y:S02]  /*25280*/  LOP3.LUT P4, RZ, R11.reuse, 0x200, RZ, 0xc0, !PT ;  /* 0x000002000bff7812 */ /* 0x040fe4000788c0ff */
[----:B------:R-:W-:Y:S02]  /*25290*/  @!P1 IADD3.X R15, R4, R29, R6, P5, P6 ;  /* 0x0000001d040f9210 */ /* 0x000fe40002fec406 */
[----:B------:R-:W-:-:S04]  /*252a0*/  LOP3.LUT R11, R11, 0xffffffef, RZ, 0xc0, !PT ;  /* 0xffffffef0b0b7812 */ /* 0x000fc800078ec0ff */
[----:B------:R-:W-:Y:S02]  /*252b0*/  @P2 LOP3.LUT R11, R11, 0x10, RZ, 0xfc, !PT ;  /* 0x000000100b0b2812 */ /* 0x000fe400078efcff */
[C---:B------:R-:W-:Y:S02]  /*252c0*/  LOP3.LUT P2, RZ, R0.reuse, 0x8, RZ, 0xc0, !PT ;  /* 0x0000000800ff7812 */ /* 0x040fe4000784c0ff */
[----:B------:R-:W-:Y:S02]  /*252d0*/  LOP3.LUT R0, R0, 0xfffffeff, RZ, 0xc0, !PT ;  /* 0xfffffeff00007812 */ /* 0x000fe400078ec0ff */
[----:B0-----:R-:W-:-:S05]  /*252e0*/  @!P1 IADD3 R16, P5, R16, R12, RZ ;  /* 0x0000000c10109210 */ /* 0x001fca0007fbe0ff */
[----:B------:R-:W-:Y:S02]  /*252f0*/  @!P1 IMAD.X R17, R15, 0x1, R13, P5 ;  /* 0x000000010f119824 */ /* 0x000fe400028e060d */
[----:B------:R-:W0:Y:S03]  /*25300*/  @!P0 LDC.64 R12, c[0x0][0x5c0] ;  /* 0x00017000ff0c8b82 */ /* 0x000e260000000a00 */
[----:B------:R-:W-:Y:S04]  /*25310*/  @!P1 STG.E.U8 desc[UR52][R16.64+0x9], R236 ;  /* 0x000009ec10009986 */ /* 0x000fe8000c101134 */
[----:B------:R-:W-:Y:S01]  /*25320*/  @!P2 STG.E.U8 desc[UR52][R30.64], R237 ;  /* 0x000000ed1e00a986 */ /* 0x000fe2000c101134 */
[----:B------:R-:W-:-:S02]  /*25330*/  ISETP.LT.OR P2, PT, R27, 0x1a, !P3 ;  /* 0x0000001a1b00780c */ /* 0x000fc40005f41670 */
[----:B0-----:R-:W-:-:S04]  /*25340*/  @!P0 IADD3 R24, P5, P6, R10, R12, R3 ;  /* 0x0000000c0a188210 */ /* 0x001fc80007ebe003 */
[----:B------:R-:W-:Y:S02]  /*25350*/  @!P0 IADD3.X R25, R29, R13, R4, P5, P6 ;  /* 0x0000000d1d198210 */ /* 0x000fe40002fec404 */
[----:B------:R-:W-:Y:S02]  /*25360*/  ISETP.LT.OR P6, PT, R27, 0x19, !P3 ;  /* 0x000000191b00780c */ /* 0x000fe40005fc1670 */
[C---:B------:R-:W-:Y:S02]  /*25370*/  LOP3.LUT P0, RZ, R11.reuse, 0x100, RZ, 0xc0, !PT ;  /* 0x000001000bff7812 */ /* 0x040fe4000780c0ff */
[----:B------:R-:W-:-:S04]  /*25380*/  LOP3.LUT R11, R11, 0xffffff7f, RZ, 0xc0, !PT ;  /* 0xffffff7f0b0b7812 */ /* 0x000fc800078ec0ff */
[----:B------:R-:W-:-:S05]  /*25390*/  @P3 LOP3.LUT R11, R11, 0x80, RZ, 0xfc, !PT ;  /* 0x000000800b0b3812 */ /* 0x000fca00078efcff */
[----:B------:R-:W0:Y:S01]  /*253a0*/  @!P6 LDC.64 R12, c[0x0][0x5c0] ;  /* 0x00017000ff0ceb82 */ /* 0x000e220000000a00 */
[----:B------:R-:W-:Y:S02]  /*253b0*/  @P6 LOP3.LUT R0, R0, 0x100, RZ, 0xfc, !PT ;  /* 0x0000010000006812 */ /* 0x000fe400078efcff */
[----:B------:R-:W-:Y:S02]  /*253c0*/  ISETP.GE.AND P3, PT, R26, 0x109, PT ;  /* 0x000001091a00780c */ /* 0x000fe40003f66270 */
[----:B------:R-:W-:Y:S02]  /*253d0*/  LOP3.LUT R0, R0, 0xffffff7f, RZ, 0xc0, !PT ;  /* 0xffffff7f00007812 */ /* 0x000fe400078ec0ff */
[----:B------:R-:W-:Y:S02]  /*253e0*/  LOP3.LUT R11, R11, 0xffffffdf, RZ, 0xc0, !PT ;  /* 0xffffffdf0b0b7812 */ /* 0x000fe400078ec0ff */
[----:B------:R-:W-:Y:S02]  /*253f0*/  @P2 LOP3.LUT R0, R0, 0x80, RZ, 0xfc, !PT ;  /* 0x0000008000002812 */ /* 0x000fe400078efcff */
[----:B0-----:R-:W-:-:S04]  /*25400*/  @!P6 IADD3 R40, P1, P5, R10, R12, R3 ;  /* 0x0000000c0a28e210 */ /* 0x001fc80007d3e003 */
[----:B------:R-:W-:Y:S02]  /*25410*/  @!P6 IADD3.X R41, R29, R13, R4, P1, P5 ;  /* 0x0000000d1d29e210 */ /* 0x000fe40000fea404 */
[----:B------:R-:W0:Y:S02]  /*25420*/  @!P2 LDC.64 R12, c[0x0][0x5c0] ;  /* 0x00017000ff0cab82 */ /* 0x000e240000000a00 */
[----:B0-----:R-:W-:-:S04]  /*25430*/  @!P2 IADD3 R36, P1, P5, R10, R12, R3 ;  /* 0x0000000c0a24a210 */ /* 0x001fc80007d3e003 */
[----:B------:R-:W-:Y:S02]  /*25440*/  @!P2 IADD3.X R37, R29, R13, R4, P1, P5 ;  /* 0x0000000d1d25a210 */ /* 0x000fe40000fea404 */
[----:B------:R-:W-:-:S13]  /*25450*/  ISETP.LT.OR P2, PT, R27, 0x11, !P0 ;  /* 0x000000111b00780c */ /* 0x000fda0004741670 */
[----:B------:R-:W0:Y:S01]  /*25460*/  @!P2 LDC.64 R12, c[0x0][0x5c0] ;  /* 0x00017000ff0cab82 */ /* 0x000e220000000a00 */
[----:B------:R-:W-:Y:S02]  /*25470*/  @P2 LOP3.LUT R11, R11, 0x20, RZ, 0xfc, !PT ;  /* 0x000000200b0b2812 */ /* 0x000fe400078efcff */
[----:B0-----:R-:W-:Y:S01]  /*25480*/  @!P2 IADD3 R38, P1, P5, R10, R12, R7 ;  /* 0x0000000c0a26a210 */ /* 0x001fe20007d3e007 */
[----:B--2---:R-:W-:Y:S02]  /*25490*/  FMUL R12, R34, UR4 ;  /* 0x00000004220c7c20 */ /* 0x004fe40008400000 */
[----:B------:R-:W2:Y:S01]  /*254a0*/  LDL.LU R34, [R1+0xe8] ;  /* 0x0000e80001227983 */ /* 0x000ea20000300800 */
[----:B------:R-:W-:-:S03]  /*254b0*/  @!P2 IADD3.X R39, R29, R13, R6, P1, P5 ;  /* 0x0000000d1d27a210 */ /* 0x000fc60000fea406 */
[----:B------:R-:W4:Y:S01]  /*254c0*/  LDL.LU R44, [R1+0xec] ;  /* 0x0000ec00012c7983 */ /* 0x000f220000300800 */
[----:B------:R-:W-:Y:S02]  /*254d0*/  ISETP.LT.OR P1, PT, R27, 0x1, !P3 ;  /* 0x000000011b00780c */ /* 0x000fe40005f21670 */
[----:B------:R-:W-:Y:S01]  /*254e0*/  F2FP.SATFINITE.E4M3.F32.PACK_AB_MERGE_C R12, RZ, R12, RZ ;  /* 0x0000000cff0c723e */ /* 0x000fe200048070ff */
[----:B------:R-:W5:Y:S01]  /*254f0*/  LDL.LU R48, [R1+0xf0] ;  /* 0x0000f00001307983 */ /* 0x000f620000300800 */
[----:B------:R-:W-:-:S03]  /*25500*/  LOP3.LUT P2, RZ, R0, 0x4, RZ, 0xc0, !PT ;  /* 0x0000000400ff7812 */ /* 0x000fc6000784c0ff */
[----:B------:R0:W-:Y:S01]  /*25510*/  @!P4 STG.E.U8 desc[UR52][R20.64+0x1], R12 ;  /* 0x0000010c1400c986 */ /* 0x0001e2000c101134 */
[----:B------:R-:W-:-:S03]  /*25520*/  LOP3.LUT R11, R11, 0xffffffbf, RZ, 0xc0, !PT ;  /* 0xffffffbf0b0b7812 */ /* 0x000fc600078ec0ff */
[----:B------:R-:W5:Y:S02]  /*25530*/  LDL.LU R45, [R1+0xf4] ;  /* 0x0000f400012d7983 */ /* 0x000f640000300800 */
[----:B0-----:R-:W0:Y:S01]  /*25540*/  @!P1 LDC.64 R12, c[0x0][0x5c0] ;  /* 0x00017000ff0c9b82 */ /* 0x001e220000000a00 */
[----:B------:R-:W-:-:S04]  /*25550*/  @!P1 IADD3 R15, P4, P5, R3, R10, R9 ;  /* 0x0000000a030f9210 */ /* 0x000fc80007d9e009 */
[----:B------:R-:W-:Y:S02]  /*25560*/  @!P1 IADD3.X R16, R4, R29, R8, P4, P5 ;  /* 0x0000001d04109210 */ /* 0x000fe400027ea408 */
[----:B0-----:R-:W-:Y:S01]  /*25570*/  @!P1 IADD3 R12, P4, R15, R12, RZ ;  /* 0x0000000c0f0c9210 */ /* 0x001fe20007f9e0ff */
[----:B---3--:R-:W-:-:S04]  /*25580*/  FMUL R15, R35, UR4 ;  /* 0x00000004230f7c20 */ /* 0x008fc80008400000 */
[----:B------:R-:W-:Y:S01]  /*25590*/  @!P1 IMAD.X R13, R16, 0x1, R13, P4 ;  /* 0x00000001100d9824 */ /* 0x000fe200020e060d */
[----:B------:R-:W-:Y:S02]  /*255a0*/  ISETP.LT.OR P4, PT, R27, 0x2, !P3 ;  /* 0x000000021b00780c */ /* 0x000fe40005f81670 */
[----:B------:R-:W-:-:S05]  /*255b0*/  F2FP.SATFINITE.E4M3.F32.PACK_AB_MERGE_C R15, RZ, R15, RZ ;  /* 0x0000000fff0f723e */ /* 0x000fca00048070ff */
[----:B------:R0:W-:Y:S01]  /*255c0*/  @!P1 STG.E.U8 desc[UR52][R12.64], R15 ;  /* 0x0000000f0c009986 */ /* 0x0001e2000c101134 */
[----:B------:R-:W-:-:S05]  /*255d0*/  ISETP.LT.OR P1, PT, R27, 0x12, !P0 ;  /* 0x000000121b00780c */ /* 0x000fca0004721670 */
[----:B------:R-:W1:Y:S01]  /*255e0*/  @!P4 LDC.64 R16, c[0x0][0x5c0] ;  /* 0x00017000ff10cb82 */ /* 0x000e620000000a00 */
[----:B------:R-:W-:-:S07]  /*255f0*/  @!P4 IADD3 R18, P5, P6, R3, R10, R9 ;  /* 0x0000000a0312c210 */ /* 0x000fce0007ebe009 */
[----:B0-----:R-:W0:Y:S01]  /*25600*/  @!P1 LDC.64 R12, c[0x0][0x5c0] ;  /* 0x00017000ff0c9b82 */ /* 0x001e220000000a00 */
[----:B------:R-:W-:Y:S02]  /*25610*/  @!P4 IADD3.X R19, R4, R29, R8, P5, P6 ;  /* 0x0000001d0413c210 */ /* 0x000fe40002fec408 */
[----:B------:R-:W-:Y:S02]  /*25620*/  LOP3.LUT R0, R0, 0xfffffffe, RZ, 0xc0, !PT ;  /* 0xfffffffe00007812 */ /* 0x000fe400078ec0ff */
[----:B-1----:R-:W-:Y:S02]  /*25630*/  @!P4 IADD3 R16, P6, R18, R16, RZ ;  /* 0x000000101210c210 */ /* 0x002fe40007fde0ff */
[----:B------:R-:W-:-:S11]  /*25640*/  @P1 LOP3.LUT R11, R11, 0x40, RZ, 0xfc, !PT ;  /* 0x000000400b0b1812 */ /* 0x000fd600078efcff */
[----:B------:R-:W-:Y:S02]  /*25650*/  @P6 LOP3.LUT R0, R0, 0x1, RZ, 0xfc, !PT ;  /* 0x0000000100006812 */ /* 0x000fe400078efcff */
[----:B0-----:R-:W-:-:S04]  /*25660*/  @!P1 IADD3 R20, P5, P6, R10, R12, R7 ;  /* 0x0000000c0a149210 */ /* 0x001fc80007ebe007 */
[----:B------:R-:W-:Y:S02]  /*25670*/  @!P1 IADD3.X R21, R29, R13, R6, P5, P6 ;  /* 0x0000000d1d159210 */ /* 0x000fe40002fec406 */
[----:B------:R-:W-:Y:S02]  /*25680*/  ISETP.LT.OR P1, PT, R27, 0x19, !P0 ;  /* 0x000000191b00780c */ /* 0x000fe40004721670 */
[----:B------:R-:W-:-:S05]  /*25690*/  LOP3.LUT P5, RZ, R0, 0x1, RZ, 0xc0, !PT ;  /* 0x0000000100ff7812 */ /* 0x000fca00078ac0ff */
[----:B------:R-:W-:Y:S01]  /*256a0*/  @!P4 IMAD.X R17, R19, 0x1, R17, P5 ;  /* 0x000000011311c824 */ /* 0x000fe200028e0611 */
[C---:B------:R-:W-:Y:S02]  /*256b0*/  LOP3.LUT P6, RZ, R0.reuse, 0x10, RZ, 0xc0, !PT ;  /* 0x0000001000ff7812 */ /* 0x040fe400078cc0ff */
[----:B------:R-:W-:-:S04]  /*256c0*/  LOP3.LUT R0, R0, 0xfffffbff, RZ, 0xc0, !PT ;  /* 0xfffffbff00007812 */ /* 0x000fc800078ec0ff */
[----:B------:R-:W-:Y:S01]  /*256d0*/  @P1 LOP3.LUT R0, R0, 0x400, RZ, 0xfc, !PT ;  /* 0x0000040000001812 */ /* 0x000fe200078efcff */
[----:B--2---:R-:W-:-:S05]  /*256e0*/  FMUL R12, R34, UR4 ;  /* 0x00000004220c7c20 */ /* 0x004fca0008400000 */
[----:B------:R-:W-:-:S05]  /*256f0*/  F2FP.SATFINITE.E4M3.F32.PACK_AB_MERGE_C R12, RZ, R12, RZ ;  /* 0x0000000cff0c723e */ /* 0x000fca00048070ff */
[----:B------:R0:W-:Y:S02]  /*25700*/  @!P4 STG.E.U8 desc[UR52][R16.64+0x1], R12 ;  /* 0x0000010c1000c986 */ /* 0x0001e4000c101134 */
[----:B0-----:R-:W0:Y:S02]  /*25710*/  @!P1 LDC.64 R12, c[0x0][0x5c0] ;  /* 0x00017000ff0c9b82 */ /* 0x001e240000000a00 */
[----:B0-----:R-:W-:-:S04]  /*25720*/  @!P1 IADD3 R34, P4, P5, R10, R12, R7 ;  /* 0x0000000c0a229210 */ /* 0x001fc80007d9e007 */
[----:B------:R-:W-:Y:S02]  /*25730*/  @!P1 IADD3.X R35, R29, R13, R6, P4, P5 ;  /* 0x0000000d1d239210 */ /* 0x000fe400027ea406 */
[----:B------:R-:W-:-:S13]  /*25740*/  ISETP.LT.OR P1, PT, R27, 0x1a, !P0 ;  /* 0x0000001a1b00780c */ /* 0x000fda0004721670 */
[----:B------:R-:W0:Y:S02]  /*25750*/  @!P1 LDC.64 R12, c[0x0][0x5c0] ;  /* 0x00017000ff0c9b82 */ /* 0x000e240000000a00 */
[----:B0-----:R-:W-:Y:S01]  /*25760*/  @!P1 IADD3 R30, P4, P5, R10, R12, R7 ;  /* 0x0000000c0a1e9210 */ /* 0x001fe20007d9e007 */
[----:B----4-:R-:W-:Y:S02]  /*25770*/  FMUL R12, R44, UR4 ;  /* 0x000000042c0c7c20 */ /* 0x010fe40008400000 */
[----:B------:R-:W2:Y:S01]  /*25780*/  LDL.LU R44, [R1+0xf8] ;  /* 0x0000f800012c7983 */ /* 0x000ea20000300800 */
[----:B------:R-:W-:Y:S02]  /*25790*/  LOP3.LUT R0, R0, 0xffffffdf, RZ, 0xc0, !PT ;  /* 0xffffffdf00007812 */ /* 0x000fe400078ec0ff */
[----:B------:R-:W-:Y:S02]  /*257a0*/  F2FP.SATFINITE.E4M3.F32.PACK_AB_MERGE_C R12, RZ, R12, RZ ;  /* 0x0000000cff0c723e */ /* 0x000fe400048070ff */
[----:B------:R-:W-:-:S02]  /*257b0*/  @P1 LOP3.LUT R0, R0, 0x20, RZ, 0xfc, !PT ;  /* 0x0000002000001812 */ /* 0x000fc400078efcff */
[----:B------:R-:W-:Y:S02]  /*257c0*/  @!P1 IADD3.X R31, R29, R13, R6, P4, P5 ;  /* 0x0000000d1d1f9210 */ /* 0x000fe400027ea406 */
[----:B------:R-:W-:Y:S01]  /*257d0*/  ISETP.GE.AND P1, PT, R26, 0x101, PT ;  /* 0x000001011a00780c */ /* 0x000fe20003f26270 */
[----:B------:R0:W-:Y:S03]  /*257e0*/  @!P6 STG.E.U8 desc[UR52][R32.64+0x8], R12 ;  /* 0x0000080c2000e986 */ /* 0x0001e6000c101134 */
[----:B------:R-:W-:-:S13]  /*257f0*/  ISETP.LT.OR P6, PT, R27, 0x11, !P1 ;  /* 0x000000111b00780c */ /* 0x000fda0004fc1670 */
[----:B0-----:R-:W0:Y:S02]  /*25800*/  @!P6 LDC.64 R12, c[0x0][0x5c0] ;  /* 0x00017000ff0ceb82 */ /* 0x001e240000000a00 */
[----:B0-----:R-:W-:Y:S01]  /*25810*/  @!P6 IADD3 R46, P4, P5, R10, R12, R9 ;  /* 0x0000000c0a2ee210 */ /* 0x001fe20007d9e009 */
[----:B-----5:R-:W-:Y:S02]  /*25820*/  FMUL R12, R48, UR4 ;  /* 0x00000004300c7c20 */ /* 0x020fe40008400000 */
[----:B------:R-:W3:Y:S01]  /*25830*/  LDL.LU R48, [R1+0xfc] ;  /* 0x0000fc0001307983 */ /* 0x000ee20000300800 */
[----:B------:R-:W-:Y:S02]  /*25840*/  @!P6 IADD3.X R47, R29, R13, R8, P4, P5 ;  /* 0x0000000d1d2fe210 */ /* 0x000fe400027ea408 */
[----:B------:R-:W-:Y:S02]  /*25850*/  ISETP.LT.OR P5, PT, R27, 0x9, !P3 ;  /* 0x000000091b00780c */ /* 0x000fe40005fa1670 */
[----:B------:R-:W-:-:S05]  /*25860*/  F2FP.SATFINITE.E4M3.F32.PACK_AB_MERGE_C R12, RZ, R12, RZ ;  /* 0x0000000cff0c723e */ /* 0x000fca00048070ff */
[----:B------:R0:W-:Y:S06]  /*25870*/  @!P2 STG.E.U8 desc[UR52][R22.64+0x9], R12 ;  /* 0x0000090c1600a986 */ /* 0x0001ec000c101134 */
[----:B0-----:R-:W0:Y:S01]  /*25880*/  @!P5 LDC.64 R12, c[0x0][0x5c0] ;  /* 0x00017000ff0cdb82 */ /* 0x001e220000000a00 */
[----:B------:R-:W-:-:S04]  /*25890*/  LOP3.LUT R0, R0, 0xffffffef, RZ, 0xc0, !PT ;  /* 0xffffffef00007812 */ /* 0x000fc800078ec0ff */
[----:B------:R-:W-:Y:S02]  /*258a0*/  @P6 LOP3.LUT R0, R0, 0x10, RZ, 0xfc, !PT ;  /* 0x0000001000006812 */ /* 0x000fe400078efcff */
[----:B------:R-:W-:-:S04]  /*258b0*/  @!P5 IADD3 R15, P4, P6, R3, R10, R9 ;  /* 0x0000000a030fd210 */ /* 0x000fc80007e9e009 */
[----:B------:R-:W-:Y:S02]  /*258c0*/  @!P5 IADD3.X R16, R4, R29, R8, P4, P6 ;  /* 0x0000001d0410d210 */ /* 0x000fe400027ec408 */
[----:B0-----:R-:W-:Y:S01]  /*258d0*/  @!P5 IADD3 R12, P4, R15, R12, RZ ;  /* 0x0000000c0f0cd210 */ /* 0x001fe20007f9e0ff */
[----:B------:R-:W-:Y:S02]  /*258e0*/  FMUL R15, R45, UR4 ;  /* 0x000000042d0f7c20 */ /* 0x000fe40008400000 */
[----:B------:R-:W4:Y:S02]  /*258f0*/  LDL.LU R45, [R1+0x100] ;  /* 0x00010000012d7983 */ /* 0x000f240000300800 */
[----:B------:R-:W-:Y:S01]  /*25900*/  @!P5 IMAD.X R13, R16, 0x1, R13, P4 ;  /* 0x00000001100dd824 */ /* 0x000fe200020e060d */
[C---:B------:R-:W-:Y:S02]  /*25910*/  ISETP.LT.OR P4, PT, R27.reuse, 0xa, !P3 ;  /* 0x0000000a1b00780c */ /* 0x040fe40005f81670 */
[----:B------:R-:W-:-:S02]  /*25920*/  ISETP.LT.OR P3, PT, R27, 0x12, !P1 ;  /* 0x000000121b00780c */ /* 0x000fc40004f61670 */
[----:B------:R-:W-:-:S05]  /*25930*/  F2FP.SATFINITE.E4M3.F32.PACK_AB_MERGE_C R15, RZ, R15, RZ ;  /* 0x0000000fff0f723e */ /* 0x000fca00048070ff */
[----:B------:R0:W-:Y:S04]  /*25940*/  @!P5 STG.E.U8 desc[UR52][R12.64+0x8], R15 ;  /* 0x0000080f0c00d986 */ /* 0x0001e8000c101134 */
[----:B------:R-:W1:Y:S08]  /*25950*/  @!P4 LDC.64 R16, c[0x0][0x5c0] ;  /* 0x00017000ff10cb82 */ /* 0x000e700000000a00 */
[----:B0-----:R-:W0:Y:S01]  /*25960*/  @!P3 LDC.64 R12, c[0x0][0x5c0] ;  /* 0x00017000ff0cbb82 */ /* 0x001e220000000a00 */
[----:B------:R-:W-:-:S04]  /*25970*/  @!P4 IADD3 R18, P2, P6, R3, R10, R9 ;  /* 0x0000000a0312c210 */ /* 0x000fc80007e5e009 */
[----:B------:R-:W-:Y:S02]  /*25980*/  @!P4 IADD3.X R19, R4, R29, R8, P2, P6 ;  /* 0x0000001d0413c210 */ /* 0x000fe400017ec408 */
[----:B0-----:R-:W-:-:S04]  /*25990*/  @!P3 IADD3 R22, P5, P6, R10, R12, R9 ;  /* 0x0000000c0a16b210 */ /* 0x001fc80007ebe009 */
[----:B------:R-:W-:Y:S02]  /*259a0*/  @!P3 IADD3.X R23, R29, R13, R8, P5, P6 ;  /* 0x0000000d1d17b210 */ /* 0x000fe40002fec408 */
[----:B------:R-:W-:Y:S02]  /*259b0*/  ISETP.LT.OR P6, PT, R27, 0x19, !P1 ;  /* 0x000000191b00780c */ /* 0x000fe40004fc1670 */
[----:B-1----:R-:W-:-:S05]  /*259c0*/  @!P4 IADD3 R16, P2, R18, R16, RZ ;  /* 0x000000101210c210 */ /* 0x002fca0007f5e0ff */
[----:B------:R-:W-:Y:S02]  /*259d0*/  @!P4 IMAD.X R17, R19, 0x1, R17, P2 ;  /* 0x000000011311c824 */ /* 0x000fe400010e0611 */
[----:B--2---:R-:W-:Y:S02]  /*259e0*/  FMUL R12, R44, UR4 ;  /* 0x000000042c0c7c20 */ /* 0x004fe40008400000 */
[----:B------:R-:W2:Y:S03]  /*259f0*/  LDL.LU R44, [R1+0x104] ;  /* 0x00010400012c7983 */ /* 0x000ea60000300800 */
[----:B------:R-:W-:Y:S01]  /*25a00*/  F2FP.SATFINITE.E4M3.F32.PACK_AB_MERGE_C R12, RZ, R12, RZ ;  /* 0x0000000cff0c723e */ /* 0x000fe200048070ff */
[----:B------:R-:W5:Y:S04]  /*25a10*/  LDL.LU R52, [R1+0x108] ;  /* 0x0001080001347983 */ /* 0x000f680000300800 */
[----:B------:R0:W-:Y:S02]  /*25a20*/  @!P4 STG.E.U8 desc[UR52][R16.64+0x9], R12 ;  /* 0x0000090c1000c986 */ /* 0x0001e4000c101134 */
[----:B0-----:R-:W0:Y:S01]  /*25a30*/  @!P6 LDC.64 R12, c[0x0][0x5c0] ;  /* 0x00017000ff0ceb82 */ /* 0x001e220000000a00 */
[----:B------:R-:W-:-:S02]  /*25a40*/  ISETP.GE.AND P2, PT, R26, 0x1, PT ;  /* 0x000000011a00780c */ /* 0x000fc40003f46270 */
[----:B0-----:R-:W-:-:S04]  /*25a50*/  @!P6 IADD3 R32, P4, P5, R10, R12, R9 ;  /* 0x0000000c0a20e210 */ /* 0x001fc80007d9e009 */
[----:B------:R-:W-:Y:S02]  /*25a60*/  @!P6 IADD3.X R33, R29, R13, R8, P4, P5 ;  /* 0x0000000d1d21e210 */ /* 0x000fe400027ea408 */
[----:B------:R-:W-:-:S13]  /*25a70*/  ISETP.LT.OR P4, PT, R27, 0x11, !P2 ;  /* 0x000000111b00780c */ /* 0x000fda0005781670 */
[----:B------:R-:W0:Y:S01]  /*25a80*/  @!P4 LDC.64 R12, c[0x0][0x5c0] ;  /* 0x00017000ff0ccb82 */ /* 0x000e220000000a00 */
[----:B---3--:R-:W-:-:S05]  /*25a90*/  FMUL R15, R48, UR4 ;  /* 0x00000004300f7c20 */ /* 0x008fca0008400000 */
[----:B------:R-:W-:Y:S02]  /*25aa0*/  F2FP.SATFINITE.E4M3.F32.PACK_AB_MERGE_C R15, RZ, R15, RZ ;  /* 0x0000000fff0f723e */ /* 0x000fe400048070ff */
[----:B0-----:R-:W-:-:S05]  /*25ab0*/  @!P4 IADD3 R12, P5, R10, R12, RZ ;  /* 0x0000000c0a0cc210 */ /* 0x001fca0007fbe0ff */
[----:B------:R-:W-:-:S05]  /*25ac0*/  @!P4 IMAD.X R13, R29, 0x1, R13, P5 ;  /* 0x000000011d0dc824 */ /* 0x000fca00028e060d */
[----:B------:R0:W-:Y:S01]  /*25ad0*/  @!P4 STG.E.U8 desc[UR52][R12.64+0x10], R15 ;  /* 0x0000100f0c00c986 */ /* 0x0001e2000c101134 */
[----:B------:R-:W-:-:S13]  /*25ae0*/  ISETP.LT.OR P4, PT, R27, 0x12, !P2 ;  /* 0x000000121b00780c */ /* 0x000fda0005781670 */
[----:B0-----:R-:W0:Y:S01]  /*25af0*/  @!P4 LDC.64 R12, c[0x0][0x5c0] ;  /* 0x00017000ff0ccb82 */ /* 0x001e220000000a00 */
[----:B------:R-:W-:Y:S01]  /*25b00*/  ISETP.LT.OR P1, PT, R27, 0x1a, !P1 ;  /* 0x0000001a1b00780c */ /* 0x000fe20004f21670 */
[----:B----4-:R-:W-:Y:S01]  /*25b10*/  FMUL R15, R45, UR4 ;  /* 0x000000042d0f7c20 */ /* 0x010fe20008400000 */
[----:B------:R-:W-:Y:S01]  /*25b20*/  LOP3.LUT R0, R0, 0xfffffffb, RZ, 0xc0, !PT ;  /* 0xfffffffb00007812 */ /* 0x000fe200078ec0ff */
[----:B------:R-:W3:Y:S03]  /*25b30*/  LDL.LU R45, [R1+0x10c] ;  /* 0x00010c00012d7983 */ /* 0x000ee60000300800 */
[----:B------:R-:W-:Y:S02]  /*25b40*/  F2FP.SATFINITE.E4M3.F32.PACK_AB_MERGE_C R15, RZ, R15, RZ ;  /* 0x0000000fff0f723e */ /* 0x000fe400048070ff */
[----:B0-----:R-:W-:-:S05]  /*25b50*/  @!P4 IADD3 R12, P5, R10, R12, RZ ;  /* 0x0000000c0a0cc210 */ /* 0x001fca0007fbe0ff */
[----:B------:R-:W-:-:S05]  /*25b60*/  @!P4 IMAD.X R13, R29, 0x1, R13, P5 ;  /* 0x000000011d0dc824 */ /* 0x000fca00028e060d */
[----:B------:R0:W-:Y:S01]  /*25b70*/  @!P4 STG.E.U8 desc[UR52][R12.64+0x11], R15 ;  /* 0x0000110f0c00c986 */ /* 0x0001e2000c101134 */
[----:B------:R-:W-:Y:S01]  /*25b80*/  @P3 LOP3.LUT R0, R0, 0x4, RZ, 0xfc, !PT ;  /* 0x0000000400003812 */ /* 0x000fe200078efcff */
[----:B0-----:R-:W0:Y:S03]  /*25b90*/  @!P1 LDC.64 R12, c[0x0][0x5c0] ;  /* 0x00017000ff0c9b82 */ /* 0x001e260000000a00 */
[----:B------:R-:W-:Y:S02]  /*25ba0*/  LOP3.LUT R0, R0, 0xfffff7ff, RZ, 0xc0, !PT ;  /* 0xfffff7ff00007812 */ /* 0x000fe400078ec0ff */
[----:B------:R-:W-:Y:S02]  /*25bb0*/  LOP3.LUT P3, RZ, R11, 0x80, RZ, 0xc0, !PT ;  /* 0x000000800bff7812 */ /* 0x000fe4000786c0ff */
[----:B------:R-:W-:Y:S02]  /*25bc0*/  @P6 LOP3.LUT R0, R0, 0x800, RZ, 0xfc, !PT ;  /* 0x0000080000006812 */ /* 0x000fe400078efcff */
[----:B------:R-:W-:-:S02]  /*25bd0*/  ISETP.LT.OR P6, PT, R27, 0x21, !P3 ;  /* 0x000000211b00780c */ /* 0x000fc40005fc1670 */
[----:B0-----:R-:W-:-:S04]  /*25be0*/  @!P1 IADD3 R18, P4, P5, R10, R12, R9 ;  /* 0x0000000c0a129210 */ /* 0x001fc80007d9e009 */
[----:B------:R-:W-:-:S07]  /*25bf0*/  @!P1 IADD3.X R19, R29, R13, R8, P4, P5 ;  /* 0x0000000d1d139210 */ /* 0x000fce00027ea408 */
[----:B------:R-:W0:Y:S02]  /*25c00*/  @!P6 LDC.64 R12, c[0x0][0x5c0] ;  /* 0x00017000ff0ceb82 */ /* 0x000e240000000a00 */
[----:B0-----:R-:W-:Y:S01]  /*25c10*/  @!P6 IADD3 R50, P4, P5, R10, R12, R3 ;  /* 0x0000000c0a32e210 */ /* 0x001fe20007d9e003 */
[----:B--2---:R-:W-:Y:S02]  /*25c20*/  FMUL R12, R44, UR4 ;  /* 0x000000042c0c7c20 */ /* 0x004fe40008400000 */
[----:B------:R-:W2:Y:S04]  /*25c30*/  LDL.LU R44, [R1+0x110] ;  /* 0x00011000012c7983 */ /* 0x000ea80000300800 */
[----:B------:R-:W4:Y:S01]  /*25c40*/  LDL.LU R56, [R1+0x114] ;  /* 0x0001140001387983 */ /* 0x000f220000300800 */
[----:B------:R-:W-:-:S02]  /*25c50*/  LOP3.LUT R0, R0, 0xfffffffe, RZ, 0xc0, !PT ;  /* 0xfffffffe00007812 */ /* 0x000fc400078ec0ff */
[----:B------:R-:W-:Y:S01]  /*25c60*/  F2FP.SATFINITE.E4M3.F32.PACK_AB_MERGE_C R12, RZ, R12, RZ ;  /* 0x0000000cff0c723e */ /* 0x000fe200048070ff */
[----:B------:R-:W4:Y:S01]  /*25c70*/  LDL.LU R53, [R1+0x118] ;  /* 0x0001180001357983 */ /* 0x000f220000300800 */
[----:B------:R-:W-:Y:S02]  /*25c80*/  @P1 LOP3.LUT R0, R0, 0x1, RZ, 0xfc, !PT ;  /* 0x0000000100001812 */ /* 0x000fe400078efcff */
[----:B------:R-:W-:-:S13]  /*25c90*/  ISETP.LT.OR P1, PT, R27, 0x11, !P3 ;  /* 0x000000111b00780c */ /* 0x000fda0005f21670 */
[----:B------:R0:W-:Y:S01]  /*25ca0*/  @!P1 STG.E.U8 desc[UR52][R42.64+0x10], R12 ;  /* 0x0000100c2a009986 */ /* 0x0001e2000c101134 */
[----:B------:R-:W-:Y:S02]  /*25cb0*/  ISETP.LT.OR P1, PT, R27, 0x22, !P3 ;  /* 0x000000221b00780c */ /* 0x000fe40005f21670 */
[----:B------:R-:W-:-:S11]  /*25cc0*/  @!P6 IADD3.X R51, R29, R13, R4, P4, P5 ;  /* 0x0000000d1d33e210 */ /* 0x000fd600027ea404 */
[----:B0-----:R-:W0:Y:S01]  /*25cd0*/  @!P1 LDC.64 R12, c[0x0][0x5c0] ;  /* 0x00017000ff0c9b82 */ /* 0x001e220000000a00 */
[C---:B------:R-:W-:Y:S02]  /*25ce0*/  ISETP.LT.OR P6, PT, R27.reuse, 0x12, !P3 ;  /* 0x000000121b00780c */ /* 0x040fe40005fc1670 */
[----:B0-----:R-:W-:Y:S01]  /*25cf0*/  @!P1 IADD3 R48, P4, P5, R10, R12, R3 ;  /* 0x0000000c0a309210 */ /* 0x001fe20007d9e003 */
[----:B-----5:R-:W-:Y:S02]  /*25d00*/  FMUL R12, R52, UR4 ;  /* 0x00000004340c7c20 */ /* 0x020fe40008400000 */
[----:B------:R-:W5:Y:S03]  /*25d10*/  LDL.LU R52, [R1+0x11c] ;  /* 0x00011c0001347983 */ /* 0x000f660000300800 */
[----:B------:R-:W-:Y:S01]  /*25d20*/  F2FP.SATFINITE.E4M3.F32.PACK_AB_MERGE_C R12, RZ, R12, RZ ;  /* 0x0000000cff0c723e */ /* 0x000fe200048070ff */
[----:B------:R-:W5:Y:S04]  /*25d30*/  LDL.LU R58, [R1+0x120] ;  /* 0x00012000013a7983 */ /* 0x000f680000300800 */
[----:B------:R0:W-:Y:S01]  /*25d40*/  @!P6 STG.E.U8 desc[UR52][R24.64+0x11], R12 ;  /* 0x0000110c1800e986 */ /* 0x0001e2000c101134 */
[----:B------:R-:W-:-:S02]  /*25d50*/  ISETP.LT.OR P6, PT, R27, 0x29, !P3 ;  /* 0x000000291b00780c */ /* 0x000fc40005fc1670 */
[----:B------:R-:W-:-:S11]  /*25d60*/  @!P1 IADD3.X R49, R29, R13, R4, P4, P5 ;  /* 0x0000000d1d319210 */ /* 0x000fd600027ea404 */
[----:B0-----:R-:W0:Y:S02]  /*25d70*/  @!P6 LDC.64 R12, c[0x0][0x5c0] ;  /* 0x00017000ff0ceb82 */ /* 0x001e240000000a00 */
        /* <DEDUP_REMOVED lines=11> */
[----:B------:R-:W-:Y:S02]  /*25e30*/  ISETP.LT.OR P2, PT, R27, 0x2a, !P3 ;  /* 0x0000002a1b00780c */ /* 0x000fe40005f41670 */
[----:B0-----:R-:W-:-:S05]  /*25e40*/  @!P4 IADD3 R12, P5, R10, R12, RZ ;  /* 0x0000000c0a0cc210 */ /* 0x001fca0007fbe0ff */
[----:B------:R-:W-:Y:S01]  /*25e50*/  @!P4 IMAD.X R13, R29, 0x1, R13, P5 ;  /* 0x000000011d0dc824 */ /* 0x000fe200028e060d */
[----:B------:R-:W-:Y:S02]  /*25e60*/  LOP3.LUT R0, R0, 0xffffbfff, RZ, 0xc0, !PT ;  /* 0xffffbfff00007812 */ /* 0x000fe400078ec0ff */
[C---:B------:R-:W-:Y:S02]  /*25e70*/  LOP3.LUT P1, RZ, R11.reuse, 0x40, RZ, 0xc0, !PT ;  /* 0x000000400bff7812 */ /* 0x040fe4000782c0ff */
[----:B------:R-:W-:Y:S02]  /*25e80*/  LOP3.LUT R11, R11, 0xfffffff7, RZ, 0xc0, !PT ;  /* 0xfffffff70b0b7812 */ /* 0x000fe400078ec0ff */
[----:B------:R-:W-:Y:S02]  /*25e90*/  @P6 LOP3.LUT R0, R0, 0x4000, RZ, 0xfc, !PT ;  /* 0x0000400000006812 */ /* 0x000fe400078efcff */
[----:B------:R-:W-:Y:S02]  /*25ea0*/  @P3 LOP3.LUT R11, R11, 0x8, RZ, 0xfc, !PT ;  /* 0x000000080b0b3812 */ /* 0x000fe400078efcff */
[----:B------:R-:W-:-:S02]  /*25eb0*/  LOP3.LUT P6, RZ, R0, 0x80, RZ, 0xc0, !PT ;  /* 0x0000008000ff7812 */ /* 0x000fc400078cc0ff */
        /* <DEDUP_REMOVED lines=12> */
[----:B----4-:R-:W-:-:S05]  /*25f80*/  FMUL R12, R56, UR4 ;  /* 0x00000004380c7c20 */ /* 0x010fca0008400000 */
[----:B------:R-:W-:-:S05]  /*25f90*/  F2FP.SATFINITE.E4M3.F32.PACK_AB_MERGE_C R12, RZ, R12, RZ ;  /* 0x0000000cff0c723e */ /* 0x000fca00048070ff */
[----:B------:R0:W-:Y:S01]  /*25fa0*/  @!P3 STG.E.U8 desc[UR52][R40.64+0x18], R12 ;  /* 0x0000180c2800b986 */ /* 0x0001e2000c101134 */
[----:B------:R-:W-:Y:S02]  /*25fb0*/  ISETP.LT.OR P3, PT, R27, 0x22, !P0 ;  /* 0x000000221b00780c */ /* 0x000fe40004761670 */
[----:B------:R-:W-:-:S11]  /*25fc0*/  @!P2 IADD3.X R45, R29, R13, R6, P4, P5 ;  /* 0x0000000d1d2da210 */ /* 0x000fd600027ea406 */
[----:B0-----:R-:W0:Y:S01]  /*25fd0*/  @!P3 LDC.64 R12, c[0x0][0x5c0] ;  /* 0x00017000ff0cbb82 */ /* 0x001e220000000a00 */
[----:B------:R-:W-:-:S04]  /*25fe0*/  LOP3.LUT R0, R0, 0xffffdfff, RZ, 0xc0, !PT ;  /* 0xffffdfff00007812 */ /* 0x000fc800078ec0ff */
[----:B------:R-:W-:-:S04]  /*25ff0*/  @P2 LOP3.LUT R0, R0, 0x2000, RZ, 0xfc, !PT ;  /* 0x0000200000002812 */ /* 0x000fc800078efcff */
[----:B------:R-:W-:-:S04]  /*26000*/  LOP3.LUT R0, R0, 0xfffffeff, RZ, 0xc0, !PT ;  /* 0xfffffeff00007812 */ /* 0x000fc800078ec0ff */
[----:B------:R-:W-:Y:S02]  /*26010*/  @P3 LOP3.LUT R0, R0, 0x100, RZ, 0xfc, !PT ;  /* 0x0000010000003812 */ /* 0x000fe400078efcff */
[----:B0-----:R-:W-:Y:S01]  /*26020*/  @!P3 IADD3 R24, P4, P5, R10, R12, R7 ;  /* 0x0000000c0a18b210 */ /* 0x001fe20007d9e007 */
[----:B------:R-:W-:Y:S02]  /*26030*/  FMUL R12, R53, UR4 ;  /* 0x00000004350c7c20 */ /* 0x000fe40008400000 */
[----:B------:R-:W2:Y:S01]  /*26040*/  LDL.LU R53, [R1+0x124] ;  /* 0x0001240001357983 */ /* 0x000ea20000300800 */
[----:B------:R-:W-:Y:S02]  /*26050*/  @!P3 IADD3.X R25, R29, R13, R6, P4, P5 ;  /* 0x0000000d1d19b210 */ /* 0x000fe400027ea406 */
[----:B------:R-:W-:Y:S02]  /*26060*/  ISETP.LT.OR P3, PT, R27, 0x29, !P0 ;  /* 0x000000291b00780c */ /* 0x000fe40004761670 */
[----:B------:R-:W-:-:S05]  /*26070*/  F2FP.SATFINITE.E4M3.F32.PACK_AB_MERGE_C R12, RZ, R12, RZ ;  /* 0x0000000cff0c723e */ /* 0x000fca00048070ff */
[----:B------:R0:W-:Y:S06]  /*26080*/  @!P6 STG.E.U8 desc[UR52][R36.64+0x19], R12 ;  /* 0x0000190c2400e986 */ /* 0x0001ec000c101134 */
[----:B0-----:R-:W0:Y:S01]  /*26090*/  @!P3 LDC.64 R12, c[0x0][0x5c0] ;  /* 0x00017000ff0cbb82 */ /* 0x001e220000000a00 */
[----:B------:R-:W-:-:S04]  /*260a0*/  LOP3.LUT R0, R0, 0xffff7fff, RZ, 0xc0, !PT ;  /* 0xffff7fff00007812 */ /* 0x000fc800078ec0ff */
[----:B------:R-:W-:Y:S02]  /*260b0*/  @P3 LOP3.LUT R0, R0, 0x8000, RZ, 0xfc, !PT ;  /* 0x0000800000003812 */ /* 0x000fe400078efcff */
[----:B0-----:R-:W-:-:S04]  /*260c0*/  @!P3 IADD3 R40, P4, P5, R10, R12, R7 ;  /* 0x0000000c0a28b210 */ /* 0x001fc80007d9e007 */
[----:B------:R-:W-:Y:S02]  /*260d0*/  @!P3 IADD3.X R41, R29, R13, R6, P4, P5 ;  /* 0x0000000d1d29b210 */ /* 0x000fe400027ea406 */
[----:B------:R-:W-:-:S13]  /*260e0*/  ISETP.LT.OR P3, PT, R27, 0x2a, !P0 ;  /* 0x0000002a1b00780c */ /* 0x000fda0004761670 */
[----:B------:R-:W0:Y:S02]  /*260f0*/  @!P3 LDC.64 R12, c[0x0][0x5c0] ;  /* 0x00017000ff0cbb82 */ /* 0x000e240000000a00 */
[----:B0-----:R-:W-:Y:S01]  /*26100*/  @!P3 IADD3 R36, P4, P5, R10, R12, R7 ;  /* 0x0000000c0a24b210 */ /* 0x001fe20007d9e007 */
[----:B-----5:R-:W-:Y:S02]  /*26110*/  FMUL R12, R52, UR4 ;  /* 0x00000004340c7c20 */ /* 0x020fe40008400000 */
[----:B------:R-:W3:Y:S04]  /*26120*/  LDL.LU R52, [R1+0x128] ;  /* 0x0001280001347983 */ /* 0x000ee80000300800 */
[----:B------:R-:W4:Y:S01]  /*26130*/  LDL.LU R60, [R1+0x12c] ;  /* 0x00012c00013c7983 */ /* 0x000f220000300800 */
[----:B------:R-:W-:-:S02]  /*26140*/  LOP3.LUT R0, R0, 0xffffff7f, RZ, 0xc0, !PT ;  /* 0xffffff7f00007812 */ /* 0x000fc400078ec0ff */
[C---:B------:R-:W-:Y:S01]  /*26150*/  LOP3.LUT P2, RZ, R11.reuse, 0x20, RZ, 0xc0, !PT ;  /* 0x000000200bff7812 */ /* 0x040fe2000784c0ff */
[----:B------:R-:W5:Y:S01]  /*26160*/  LDL.LU R59, [R1+0x130] ;  /* 0x00013000013b7983 */ /* 0x000f620000300800 */
[----:B------:R-:W-:Y:S02]  /*26170*/  LOP3.LUT R11, R11, 0xfffffffb, RZ, 0xc0, !PT ;  /* 0xfffffffb0b0b7812 */ /* 0x000fe400078ec0ff */
[----:B------:R-:W-:Y:S02]  /*26180*/  @P3 LOP3.LUT R0, R0, 0x80, RZ, 0xfc, !PT ;  /* 0x0000008000003812 */ /* 0x000fe400078efcff */
[----:B------:R-:W-:Y:S02]  /*26190*/  @!P3 IADD3.X R37, R29, R13, R6, P4, P5 ;  /* 0x0000000d1d25b210 */ /* 0x000fe400027ea406 */
[----:B------:R-:W-:Y:S02]  /*261a0*/  ISETP.GE.AND P3, PT, R26, 0x101, PT ;  /* 0x000001011a00780c */ /* 0x000fe40003f66270 */
[----:B------:R-:W-:-:S02]  /*261b0*/  @P0 LOP3.LUT R11, R11, 0x4, RZ, 0xfc, !PT ;  /* 0x000000040b0b0812 */ /* 0x000fc400078efcff */
[----:B------:R-:W-:Y:S02]  /*261c0*/  ISETP.LT.OR P0, PT, R27, 0x21, !P3 ;  /* 0x000000211b00780c */ /* 0x000fe40005f01670 */
[----:B------:R-:W-:-:S05]  /*261d0*/  F2FP.SATFINITE.E4M3.F32.PACK_AB_MERGE_C R12, RZ, R12, RZ ;  /* 0x0000000cff0c723e */ /* 0x000fca00048070ff */
[----:B------:R0:W-:Y:S06]  /*261e0*/  @!P2 STG.E.U8 desc[UR52][R38.64+0x10], R12 ;  /* 0x0000100c2600a986 */ /* 0x0001ec000c101134 */
[----:B0-----:R-:W0:Y:S01]  /*261f0*/  @!P0 LDC.64 R12, c[0x0][0x5c0] ;  /* 0x00017000ff0c8b82 */ /* 0x001e220000000a00 */
[----:B------:R-:W-:Y:S02]  /*26200*/  LOP3.LUT P2, RZ, R11, 0x10, RZ, 0xc0, !PT ;  /* 0x000000100bff7812 */ /* 0x000fe4000784c0ff */
[----:B0-----:R-:W-:Y:S01]  /*26210*/  @!P0 IADD3 R56, P4, P5, R10, R12, R9 ;  /* 0x0000000c0a388210 */ /* 0x001fe20007d9e009 */
[----:B------:R-:W-:-:S02]  /*26220*/  FMUL R12, R58, UR4 ;  /* 0x000000043a0c7c20 */ /* 0x000fc40008400000 */
[----:B------:R-:W5:Y:S01]  /*26230*/  LDL.LU R58, [R1+0x134] ;  /* 0x00013400013a7983 */ /* 0x000f620000300800 */
[----:B------:R-:W-:Y:S02]  /*26240*/  @!P0 IADD3.X R57, R29, R13, R8, P4, P5 ;  /* 0x0000000d1d398210 */ /* 0x000fe400027ea408 */
[----:B------:R-:W-:Y:S01]  /*26250*/  ISETP.LT.OR P4, PT, R27, 0x11, !P2 ;  /* 0x000000111b00780c */ /* 0x000fe20005781670 */
[----:B------:R-:W5:Y:S01]  /*26260*/  LDL.LU R61, [R1+0x138] ;  /* 0x00013800013d7983 */ /* 0x000f620000300800 */
[----:B------:R-:W-:-:S05]  /*26270*/  F2FP.SATFINITE.E4M3.F32.PACK_AB_MERGE_C R12, RZ, R12, RZ ;  /* 0x0000000cff0c723e */ /* 0x000fca00048070ff */
[----:B------:R0:W-:Y:S06]  /*26280*/  @!P1 STG.E.U8 desc[UR52][R20.64+0x11], R12 ;  /* 0x0000110c14009986 */ /* 0x0001ec000c101134 */
[----:B0-----:R-:W0:Y:S01]  /*26290*/  @!P4 LDC.64 R12, c[0x0][0x5c0] ;  /* 0x00017000ff0ccb82 */ /* 0x001e220000000a00 */
[----:B------:R-:W-:-:S04]  /*262a0*/  @!P4 IADD3 R15, P1, P5, R3, R10, R7 ;  /* 0x0000000a030fc210 */ /* 0x000fc80007d3e007 */
[----:B------:R-:W-:Y:S02]  /*262b0*/  @!P4 IADD3.X R16, R4, R29, R6, P1, P5 ;  /* 0x0000001d0410c210 */ /* 0x000fe40000fea406 */
[----:B------:R-:W-:Y:S02]  /*262c0*/  ISETP.LT.OR P3, PT, R27, 0x22, !P3 ;  /* 0x000000221b00780c */ /* 0x000fe40005f61670 */
[----:B0-----:R-:W-:-:S05]  /*262d0*/  @!P4 IADD3 R12, P1, R15, R12, RZ ;  /* 0x0000000c0f0cc210 */ /* 0x001fca0007f3e0ff */
[----:B------:R-:W-:Y:S01]  /*262e0*/  @!P4 IMAD.X R13, R16, 0x1, R13, P1 ;  /* 0x00000001100dc824 */ /* 0x000fe200008e060d */
[----:B------:R-:W-:-:S13]  /*262f0*/  ISETP.LT.OR P1, PT, R27, 0x12, !P2 ;  /* 0x000000121b00780c */ /* 0x000fda0005721670 */
[----:B------:R-:W0:Y:S01]  /*26300*/  @!P1 LDC.64 R16, c[0x0][0x5c0] ;  /* 0x00017000ff109b82 */ /* 0x000e220000000a00 */
[----:B------:R-:W-:Y:S02]  /*26310*/  LOP3.LUT R0, R0, 0xfffeffff, RZ, 0xc0, !PT ;  /* 0xfffeffff00007812 */ /* 0x000fe400078ec0ff */
[----:B------:R-:W-:Y:S02]  /*26320*/  @!P1 IADD3 R20, P5, P6, R3, R10, R7 ;  /* 0x0000000a03149210 */ /* 0x000fe40007ebe007 */
[----:B------:R-:W-:Y:S02]  /*26330*/  @P0 LOP3.LUT R0, R0, 0x10000, RZ, 0xfc, !PT ;  /* 0x0001000000000812 */ /* 0x000fe400078efcff */
[----:B------:R-:W-:Y:S02]  /*26340*/  @!P1 IADD3.X R28, R4, R29, R6, P5, P6 ;  /* 0x0000001d041c9210 */ /* 0x000fe40002fec406 */
[C---:B------:R-:W-:Y:S02]  /*26350*/  LOP3.LUT P0, RZ, R0.reuse, 0x20, RZ, 0xc0, !PT ;  /* 0x0000002000ff7812 */ /* 0x040fe4000780c0ff */
[----:B------:R-:W-:-:S04]  /*26360*/  LOP3.LUT R0, R0, 0xfffffdff, RZ, 0xc0, !PT ;  /* 0xfffffdff00007812 */ /* 0x000fc800078ec0ff */
[----:B------:R-:W-:Y:S01]  /*26370*/  @P3 LOP3.LUT R0, R0, 0x200, RZ, 0xfc, !PT ;  /* 0x0000020000003812 */ /* 0x000fe200078efcff */
[----:B--2---:R-:W-:-:S05]  /*26380*/  FMUL R15, R53, UR4 ;  /* 0x00000004350f7c20 */ /* 0x004fca0008400000 */
[----:B------:R-:W-:-:S05]  /*26390*/  F2FP.SATFINITE.E4M3.F32.PACK_AB_MERGE_C R15, RZ, R15, RZ ;  /* 0x0000000fff0f723e */ /* 0x000fca00048070ff */
[----:B------:R1:W-:Y:S02]  /*263a0*/  @!P4 STG.E.U8 desc[UR52][R12.64+0x10], R15 ;  /* 0x0000100f0c00c986 */ /* 0x0003e4000c101134 */
[----:B-1----:R-:W1:Y:S01]  /*263b0*/  @!P3 LDC.64 R12, c[0x0][0x5c0] ;  /* 0x00017000ff0cbb82 */ /* 0x002e620000000a00 */
[----:B0-----:R-:W-:-:S05]  /*263c0*/  @!P1 IADD3 R16, P4, R20, R16, RZ ;  /* 0x0000001014109210 */ /* 0x001fca0007f9e0ff */
[----:B------:R-:W-:Y:S01]  /*263d0*/  @!P1 IMAD.X R17, R28, 0x1, R17, P4 ;  /* 0x000000011c119824 */ /* 0x000fe200020e0611 */
[----:B-1----:R-:W-:-:S04]  /*263e0*/  @!P3 IADD3 R20, P5, P6, R10, R12, R9 ;  /* 0x0000000c0a14b210 */ /* 0x002fc80007ebe009 */
[----:B------:R-:W-:Y:S02]  /*263f0*/  @!P3 IADD3.X R21, R29, R13, R8, P5, P6 ;  /* 0x0000000d1d15b210 */ /* 0x000fe40002fec408 */
[----:B------:R-:W-:-:S04]  /*26400*/  ISETP.GE.AND P5, PT, R26, 0x101, PT ;  /* 0x000001011a00780c */ /* 0x000fc80003fa6270 */
[C---:B------:R-:W-:Y:S02]  /*26410*/  ISETP.LT.OR P3, PT, R27.reuse, 0x29, !P5 ;  /* 0x000000291b00780c */ /* 0x040fe40006f61670 */
[----:B------:R-:W-:Y:S01]  /*26420*/  ISETP.LT.OR P5, PT, R27, 0x2a, !P5 ;  /* 0x0000002a1b00780c */ /* 0x000fe20006fa1670 */
[----:B---3--:R-:W-:-:S05]  /*26430*/  FMUL R12, R52, UR4 ;  /* 0x00000004340c7c20 */ /* 0x008fca0008400000 */
[----:B------:R-:W-:-:S05]  /*26440*/  F2FP.SATFINITE.E4M3.F32.PACK_AB_MERGE_C R12, RZ, R12, RZ ;  /* 0x0000000cff0c723e */ /* 0x000fca00048070ff */
[----:B------:R0:W-:Y:S02]  /*26450*/  @!P1 STG.E.U8 desc[UR52][R16.64+0x11], R12 ;  /* 0x0000110c10009986 */ /* 0x0001e4000c101134 */
[----:B0-----:R-:W0:Y:S02]  /*26460*/  @!P3 LDC.64 R12, c[0x0][0x5c0] ;  /* 0x00017000ff0cbb82 */ /* 0x001e240000000a00 */
[----:B0-----:R-:W-:-:S04]  /*26470*/  @!P3 IADD3 R52, P1, P4, R10, R12, R9 ;  /* 0x0000000c0a34b210 */ /* 0x001fc80007c3e009 */
[----:B------:R-:W-:Y:S02]  /*26480*/  @!P3 IADD3.X R53, R29, R13, R8, P1, P4 ;  /* 0x0000000d1d35b210 */ /* 0x000fe40000fe8408 */
[----:B------:R-:W0:Y:S02]  /*26490*/  @!P5 LDC.64 R12, c[0x0][0x5c0] ;  /* 0x00017000ff0cdb82 */ /* 0x000e240000000a00 */
[----:B0-----:R-:W-:Y:S01]  /*264a0*/  @!P5 IADD3 R38, P1, P4, R10, R12, R9 ;  /* 0x0000000c0a26d210 */ /* 0x001fe20007c3e009 */
[----:B----4-:R-:W-:Y:S02]  /*264b0*/  FMUL R12, R60, UR4 ;  /* 0x000000043c0c7c20 */ /* 0x010fe40008400000 */
[----:B------:R-:W2:Y:S04]  /*264c0*/  LDL.LU R60, [R1+0x13c] ;  /* 0x00013c00013c7983 */ /* 0x000ea80000300800 */
[----:B------:R-:W3:Y:S04]  /*264d0*/  LDL.LU R70, [R1+0x140] ;  /* 0x0001400001467983 */ /* 0x000ee80000300800 */
[----:B------:R-:W4:Y:S01]  /*264e0*/  LDL.LU R66, [R1+0x144] ;  /* 0x0001440001427983 */ /* 0x000f220000300800 */
[----:B------:R-:W-:-:S02]  /*264f0*/  LOP3.LUT P6, RZ, R0, 0x400, RZ, 0xc0, !PT ;  /* 0x0000040000ff7812 */ /* 0x000fc400078cc0ff */
[----:B------:R-:W-:Y:S01]  /*26500*/  LOP3.LUT R0, R0, 0xfffbffff, RZ, 0xc0, !PT ;  /* 0xfffbffff00007812 */ /* 0x000fe200078ec0ff */
[----:B------:R-:W4:Y:S03]  /*26510*/  LDL.LU R67, [R1+0x148] ;  /* 0x0001480001437983 */ /* 0x000f260000300800 */
[----:B------:R-:W-:Y:S02]  /*26520*/  @P3 LOP3.LUT R0, R0, 0x40000, RZ, 0xfc, !PT ;  /* 0x0004000000003812 */ /* 0x000fe400078efcff */
[----:B------:R-:W-:Y:S02]  /*26530*/  LOP3.LUT P3, RZ, R11, 0x8, RZ, 0xc0, !PT ;  /* 0x000000080bff7812 */ /* 0x000fe4000786c0ff */
[----:B------:R-:W-:Y:S02]  /*26540*/  LOP3.LUT R0, R0, 0xfffdffff, RZ, 0xc0, !PT ;  /* 0xfffdffff00007812 */ /* 0x000fe400078ec0ff */
[----:B------:R-:W-:-:S02]  /*26550*/  @!P5 IADD3.X R39, R29, R13, R8, P1, P4 ;  /* 0x0000000d1d27d210 */ /* 0x000fc40000fe8408 */
[----:B------:R-:W-:Y:S02]  /*26560*/  @P5 LOP3.LUT R0, R0, 0x20000, RZ, 0xfc, !PT ;  /* 0x0002000000005812 */ /* 0x000fe400078efcff */
[----:B------:R-:W-:Y:S02]  /*26570*/  ISETP.LT.OR P5, PT, R27, 0x31, !P3 ;  /* 0x000000311b00780c */ /* 0x000fe40005fa1670 */
[----:B------:R-:W-:-:S05]  /*26580*/  F2FP.SATFINITE.E4M3.F32.PACK_AB_MERGE_C R12, RZ, R12, RZ ;  /* 0x0000000cff0c723e */ /* 0x000fca00048070ff */
[----:B------:R0:W-:Y:S06]  /*26590*/  @!P6 STG.E.U8 desc[UR52][R34.64+0x18], R12 ;  /* 0x0000180c2200e986 */ /* 0x0001ec000c101134 */
[----:B0-----:R-:W0:Y:S02]  /*265a0*/  @!P5 LDC.64 R12, c[0x0][0x5c0] ;  /* 0x00017000ff0cdb82 */ /* 0x001e240000000a00 */
[----:B0-----:R-:W-:Y:S01]  /*265b0*/  @!P5 IADD3 R68, P1, P4, R10, R12, R3 ;  /* 0x0000000c0a44d210 */ /* 0x001fe20007c3e003 */
[----:B-----5:R-:W-:-:S03]  /*265c0*/  FMUL R12, R59, UR4 ;  /* 0x000000043b0c7c20 */ /* 0x020fc60008400000 */
[----:B------:R-:W-:Y:S02]  /*265d0*/  @!P5 IADD3.X R69, R29, R13, R4, P1, P4 ;  /* 0x0000000d1d45d210 */ /* 0x000fe40000fe8404 */
[----:B------:R-:W-:Y:S02]  /*265e0*/  ISETP.LT.OR P4, PT, R27, 0x19, !P2 ;  /* 0x000000191b00780c */ /* 0x000fe40005781670 */
[----:B------:R-:W-:-:S05]  /*265f0*/  F2FP.SATFINITE.E4M3.F32.PACK_AB_MERGE_C R12, RZ, R12, RZ ;  /* 0x0000000cff0c723e */ /* 0x000fca00048070ff */
[----:B------:R0:W-:Y:S06]  /*26600*/  @!P0 STG.E.U8 desc[UR52][R30.64+0x19], R12 ;  /* 0x0000190c1e008986 */ /* 0x0001ec000c101134 */
[----:B0-----:R-:W0:Y:S01]  /*26610*/  @!P4 LDC.64 R12, c[0x0][0x5c0] ;  /* 0x00017000ff0ccb82 */ /* 0x001e220000000a00 */
[----:B------:R-:W-:Y:S02]  /*26620*/  @!P4 IADD3 R15, P1, P5, R3, R10, R7 ;  /* 0x0000000a030fc210 */ /* 0x000fe40007d3e007 */
[----:B------:R-:W-:Y:S02]  /*26630*/  ISETP.LT.OR P0, PT, R27, 0x32, !P3 ;  /* 0x000000321b00780c */ /* 0x000fe40005f01670 */
[----:B------:R-:W-:-:S02]  /*26640*/  @!P4 IADD3.X R16, R4, R29, R6, P1, P5 ;  /* 0x0000001d0410c210 */ /* 0x000fc40000fea406 */
[----:B0-----:R-:W-:Y:S01]  /*26650*/  @!P4 IADD3 R12, P1, R15, R12, RZ ;  /* 0x0000000c0f0cc210 */ /* 0x001fe20007f3e0ff */
[----:B------:R-:W-:-:S04]  /*26660*/  FMUL R15, R58, UR4 ;  /* 0x000000043a0f7c20 */ /* 0x000fc80008400000 */
[----:B------:R-:W-:Y:S01]  /*26670*/  @!P4 IMAD.X R13, R16, 0x1, R13, P1 ;  /* 0x00000001100dc824 */ /* 0x000fe200008e060d */
[----:B------:R-:W-:Y:S02]  /*26680*/  ISETP.LT.OR P1, PT, R27, 0x1a, !P2 ;  /* 0x0000001a1b00780c */ /* 0x000fe40005721670 */
[----:B------:R-:W-:-:S05]  /*26690*/  F2FP.SATFINITE.E4M3.F32.PACK_AB_MERGE_C R15, RZ, R15, RZ ;  /* 0x0000000fff0f723e */ /* 0x000fca00048070ff */
[----:B------:R0:W-:Y:S06]  /*266a0*/  @!P4 STG.E.U8 desc[UR52][R12.64+0x18], R15 ;  /* 0x0000180f0c00c986 */ /* 0x0001ec000c101134 */
[----:B------:R-:W1:Y:S08]  /*266b0*/  @!P1 LDC.64 R16, c[0x0][0x5c0] ;  /* 0x00017000ff109b82 */ /* 0x000e700000000a00 */
[----:B0-----:R-:W0:Y:S01]  /*266c0*/  @!P0 LDC.64 R12, c[0x0][0x5c0] ;  /* 0x00017000ff0c8b82 */ /* 0x001e220000000a00 */
[----:B------:R-:W-:-:S04]  /*266d0*/  @!P1 IADD3 R28, P5, P6, R3, R10, R7 ;  /* 0x0000000a031c9210 */ /* 0x000fc80007ebe007 */
[----:B------:R-:W-:Y:S02]  /*266e0*/  @!P1 IADD3.X R30, R4, R29, R6, P5, P6 ;  /* 0x0000001d041e9210 */ /* 0x000fe40002fec406 */
[----:B-1----:R-:W-:Y:S02]  /*266f0*/  @!P1 IADD3 R16, P4, R28, R16, RZ ;  /* 0x000000101c109210 */ /* 0x002fe40007f9e0ff */
[----:B0-----:R-:W-:Y:S01]  /*26700*/  @!P0 IADD3 R58, P5, P6, R10, R12, R3 ;  /* 0x0000000c0a3a8210 */ /* 0x001fe20007ebe003 */
[----:B------:R-:W-:-:S03]  /*26710*/  FMUL R12, R61, UR4 ;  /* 0x000000043d0c7c20 */ /* 0x000fc60008400000 */
[----:B------:R-:W-:Y:S02]  /*26720*/  @!P0 IADD3.X R59, R29, R13, R4, P5, P6 ;  /* 0x0000000d1d3b8210 */ /* 0x000fe40002fec404 */
[----:B------:R-:W-:Y:S01]  /*26730*/  ISETP.LT.OR P5, PT, R27, 0x39, !P3 ;  /* 0x000000391b00780c */ /* 0x000fe20005fa1670 */
[----:B------:R-:W-:Y:S01]  /*26740*/  @!P1 IMAD.X R17, R30, 0x1, R17, P4 ;  /* 0x000000011e119824 */ /* 0x000fe200020e0611 */
[----:B------:R-:W-:-:S05]  /*26750*/  F2FP.SATFINITE.E4M3.F32.PACK_AB_MERGE_C R12, RZ, R12, RZ ;  /* 0x0000000cff0c723e */ /* 0x000fca00048070ff */
[----:B------:R0:W-:Y:S06]  /*26760*/  @!P1 STG.E.U8 desc[UR52][R16.64+0x19], R12 ;  /* 0x0000190c10009986 */ /* 0x0001ec000c101134 */
[----:B0-----:R-:W0:Y:S01]  /*26770*/  @!P5 LDC.64 R12, c[0x0][0x5c0] ;  /* 0x00017000ff0cdb82 */ /* 0x001e220000000a00 */
[----:B------:R-:W-:Y:S02]  /*26780*/  LOP3.LUT R11, R11, 0xfffffffe, RZ, 0xc0, !PT ;  /* 0xfffffffe0b0b7812 */ /* 0x000fe400078ec0ff */
[----:B------:R-:W-:Y:S02]  /*26790*/  LOP3.LUT P6, RZ, R0, 0x10, RZ, 0xc0, !PT ;  /* 0x0000001000ff7812 */ /* 0x000fe400078cc0ff */
[----:B------:R-:W-:-:S02]  /*267a0*/  @P2 LOP3.LUT R11, R11, 0x1, RZ, 0xfc, !PT ;  /* 0x000000010b0b2812 */ /* 0x000fc400078efcff */
[C---:B------:R-:W-:Y:S02]  /*267b0*/  LOP3.LUT P2, RZ, R0.reuse, 0x4, RZ, 0xc0, !PT ;  /* 0x0000000400ff7812 */ /* 0x040fe4000784c0ff */
[----:B------:R-:W-:-:S04]  /*267c0*/  LOP3.LUT R0, R0, 0xfff7ffff, RZ, 0xc0, !PT ;  /* 0xfff7ffff00007812 */ /* 0x000fc800078ec0ff */
[----:B------:R-:W-:Y:S02]  /*267d0*/  @P5 LOP3.LUT R0, R0, 0x80000, RZ, 0xfc, !PT ;  /* 0x0008000000005812 */ /* 0x000fe400078efcff */
[----:B0-----:R-:W-:-:S04]  /*267e0*/  @!P5 IADD3 R64, P1, P4, R10, R12, R3 ;  /* 0x0000000c0a40d210 */ /* 0x001fc80007c3e003 */
[----:B------:R-:W-:Y:S02]  /*267f0*/  @!P5 IADD3.X R65, R29, R13, R4, P1, P4 ;  /* 0x0000000d1d41d210 */ /* 0x000fe40000fe8404 */
[----:B------:R-:W-:-:S13]  /*26800*/  ISETP.LT.OR P5, PT, R27, 0x3a, !P3 ;  /* 0x0000003a1b00780c */ /* 0x000fda0005fa1670 */
[----:B------:R-:W0:Y:S01]  /*26810*/  @!P5 LDC.64 R12, c[0x0][0x5c0] ;  /* 0x00017000ff0cdb82 */ /* 0x000e220000000a00 */
[C---:B------:R-:W-:Y:S02]  /*26820*/  LOP3.LUT P0, RZ, R11.reuse, 0x4, RZ, 0xc0, !PT ;  /* 0x000000040bff7812 */ /* 0x040fe4000780c0ff */
[----:B------:R-:W-:-:S04]  /*26830*/  LOP3.LUT R11, R11, 0xfffffffd, RZ, 0xc0, !PT ;  /* 0xfffffffd0b0b7812 */ /* 0x000fc800078ec0ff */
[----:B------:R-:W-:Y:S02]  /*26840*/  @P3 LOP3.LUT R11, R11, 0x2, RZ, 0xfc, !PT ;  /* 0x000000020b0b3812 */ /* 0x000fe400078efcff */
[----:B------:R-:W-:Y:S02]  /*26850*/  ISETP.LT.OR P3, PT, R27, 0x31, !P0 ;  /* 0x000000311b00780c */ /* 0x000fe40004761670 */
[----:B0-----:R-:W-:-:S04]  /*26860*/  @!P5 IADD3 R62, P1, P4, R10, R12, R3 ;  /* 0x0000000c0a3ed210 */ /* 0x001fc80007c3e003 */
[----:B------:R-:W-:Y:S02]  /*26870*/  @!P5 IADD3.X R63, R29, R13, R4, P1, P4 ;  /* 0x0000000d1d3fd210 */ /* 0x000fe40000fe8404 */
[----:B------:R-:W-:Y:S01]  /*26880*/  LOP3.LUT R0, R0, 0xfffffbff, RZ, 0xc0, !PT ;  /* 0xfffffbff00007812 */ /* 0x000fe200078ec0ff */
[----:B--2---:R-:W-:-:S05]  /*26890*/  FMUL R12, R60, UR4 ;  /* 0x000000043c0c7c20 */ /* 0x004fca0008400000 */
[----:B------:R-:W-:-:S05]  /*268a0*/  F2FP.SATFINITE.E4M3.F32.PACK_AB_MERGE_C R12, RZ, R12, RZ ;  /* 0x0000000cff0c723e */ /* 0x000fca00048070ff */
[----:B------:R0:W-:Y:S02]  /*268b0*/  @!P6 STG.E.U8 desc[UR52][R46.64+0x10], R12 ;  /* 0x0000100c2e00e986 */ /* 0x0001e4000c101134 */
[----:B0-----:R-:W0:Y:S01]  /*268c0*/  @!P3 LDC.64 R12, c[0x0][0x5c0] ;  /* 0x00017000ff0cbb82 */ /* 0x001e220000000a00 */
[----:B------:R-:W-:-:S04]  /*268d0*/  @P5 LOP3.LUT R0, R0, 0x400, RZ, 0xfc, !PT ;  /* 0x0000040000005812 */ /* 0x000fc800078efcff */
[----:B------:R-:W-:-:S04]  /*268e0*/  LOP3.LUT R0, R0, 0xffffffef, RZ, 0xc0, !PT ;  /* 0xffffffef00007812 */ /* 0x000fc800078ec0ff */
[----:B------:R-:W-:Y:S02]  /*268f0*/  @P3 LOP3.LUT R0, R0, 0x10, RZ, 0xfc, !PT ;  /* 0x0000001000003812 */ /* 0x000fe400078efcff */
[----:B0-----:R-:W-:-:S04]  /*26900*/  @!P3 IADD3 R60, P1, P4, R10, R12, R7 ;  /* 0x0000000c0a3cb210 */ /* 0x001fc80007c3e007 */
[----:B------:R-:W-:Y:S02]  /*26910*/  @!P3 IADD3.X R61, R29, R13, R6, P1, P4 ;  /* 0x0000000d1d3db210 */ /* 0x000fe40000fe8406 */
[----:B------:R-:W-:Y:S01]  /*26920*/  ISETP.GE.AND P3, PT, R26, 0x109, PT ;  /* 0x000001091a00780c */ /* 0x000fe20003f66270 */
[----:B---3--:R-:W-:-:S03]  /*26930*/  FMUL R12, R70, UR4 ;  /* 0x00000004460c7c20 */ /* 0x008fc60008400000 */
[----:B------:R-:W-:Y:S02]  /*26940*/  ISETP.LT.OR P4, PT, R27, 0x11, !P3 ;  /* 0x000000111b00780c */ /* 0x000fe40005f81670 */
[----:B------:R-:W-:-:S05]  /*26950*/  F2FP.SATFINITE.E4M3.F32.PACK_AB_MERGE_C R12, RZ, R12, RZ ;  /* 0x0000000cff0c723e */ /* 0x000fca00048070ff */
[----:B------:R0:W-:Y:S06]  /*26960*/  @!P2 STG.E.U8 desc[UR52][R22.64+0x11], R12 ;  /* 0x0000110c1600a986 */ /* 0x0001ec000c101134 */
[----:B0-----:R-:W0:Y:S01]  /*26970*/  @!P4 LDC.64 R12, c[0x0][0x5c0] ;  /* 0x00017000ff0ccb82 */ /* 0x001e220000000a00 */
[----:B------:R-:W-:-:S04]  /*26980*/  @!P4 IADD3 R15, P1, P5, R3, R10, R9 ;  /* 0x0000000a030fc210 */ /* 0x000fc80007d3e009 */
[----:B------:R-:W-:Y:S02]  /*26990*/  @!P4 IADD3.X R16, R4, R29, R8, P1, P5 ;  /* 0x0000001d0410c210 */ /* 0x000fe40000fea408 */
[----:B0-----:R-:W-:Y:S01]  /*269a0*/  @!P4 IADD3 R12, P1, R15, R12, RZ ;  /* 0x0000000c0f0cc210 */ /* 0x001fe20007f3e0ff */
[----:B----4-:R-:W-:Y:S02]  /*269b0*/  FMUL R15, R66, UR4 ;  /* 0x00000004420f7c20 */ /* 0x010fe40008400000 */
[----:B------:R-:W2:Y:S04]  /*269c0*/  LDL.LU R66, [R1+0x14c] ;  /* 0x00014c0001427983 */ /* 0x000ea80000300800 */
[----:B------:R-:W3:Y:S04]  /*269d0*/  LDL.LU R71, [R1+0x150] ;  /* 0x0001500001477983 */ /* 0x000ee80000300800 */
[----:B------:R-:W4:Y:S04]  /*269e0*/  LDL.LU R70, [R1+0x154] ;  /* 0x0001540001467983 */ /* 0x000f280000300800 */
[----:B------:R-:W5:Y:S01]  /*269f0*/  LDL.LU R72, [R1+0x158] ;  /* 0x0001580001487983 */ /* 0x000f620000300800 */
[----:B------:R-:W-:Y:S01]  /*26a00*/  @!P4 IMAD.X R13, R16, 0x1, R13, P1 ;  /* 0x00000001100dc824 */ /* 0x000fe200008e060d */
[----:B------:R-:W-:-:S02]  /*26a10*/  ISETP.LT.OR P1, PT, R27, 0x12, !P3 ;  /* 0x000000121b00780c */ /* 0x000fc40005f21670 */
[----:B------:R-:W-:Y:S02]  /*26a20*/  ISETP.LT.OR P2, PT, R27, 0x32, !P0 ;  /* 0x000000321b00780c */ /* 0x000fe40004741670 */
[----:B------:R-:W-:-:S05]  /*26a30*/  F2FP.SATFINITE.E4M3.F32.PACK_AB_MERGE_C R15, RZ, R15, RZ ;  /* 0x0000000fff0f723e */ /* 0x000fca00048070ff */
[----:B------:R0:W-:Y:S04]  /*26a40*/  @!P4 STG.E.U8 desc[UR52][R12.64+0x10], R15 ;  /* 0x0000100f0c00c986 */ /* 0x0001e8000c101134 */
[----:B------:R-:W1:Y:S08]  /*26a50*/  @!P1 LDC.64 R16, c[0x0][0x5c0] ;  /* 0x00017000ff109b82 */ /* 0x000e700000000a00 */
[----:B0-----:R-:W0:Y:S01]  /*26a60*/  @!P2 LDC.64 R12, c[0x0][0x5c0] ;  /* 0x00017000ff0cab82 */ /* 0x001e220000000a00 */
[----:B------:R-:W-:-:S02]  /*26a70*/  @!P1 IADD3 R22, P5, P6, R3, R10, R9 ;  /* 0x0000000a03169210 */ /* 0x000fc40007ebe009 */
[----:B------:R-:W-:Y:S02]  /*26a80*/  LOP3.LUT R0, R0, 0xfffffffb, RZ, 0xc0, !PT ;  /* 0xfffffffb00007812 */ /* 0x000fe400078ec0ff */
[----:B------:R-:W-:Y:S02]  /*26a90*/  @!P1 IADD3.X R28, R4, R29, R8, P5, P6 ;  /* 0x0000001d041c9210 */ /* 0x000fe40002fec408 */
[----:B------:R-:W-:Y:S02]  /*26aa0*/  @P2 LOP3.LUT R0, R0, 0x4, RZ, 0xfc, !PT ;  /* 0x0000000400002812 */ /* 0x000fe400078efcff */
        /* <DEDUP_REMOVED lines=9> */
[C---:B------:R-:W-:Y:S02]  /*26b40*/  LOP3.LUT P5, RZ, R0.reuse, 0x800, RZ, 0xc0, !PT ;  /* 0x0000080000ff7812 */ /* 0x040fe400078ac0ff */
[C---:B------:R-:W-:Y:S02]  /*26b50*/  LOP3.LUT P6, RZ, R0.reuse, 0x1, RZ, 0xc0, !PT ;  /* 0x0000000100ff7812 */ /* 0x040fe400078cc0ff */
        /* <DEDUP_REMOVED lines=8> */
[----:B0-----:R-:W-:-:S04]  /*26be0*/  @!P2 IADD3 R34, P1, P4, R10, R12, R7 ;  /* 0x0000000c0a22a210 */ /* 0x001fc80007c3e007 */
[----:B------:R-:W-:Y:S02]  /*26bf0*/  @!P2 IADD3.X R35, R29, R13, R6, P1, P4 ;  /* 0x0000000d1d23a210 */ /* 0x000fe40000fe8406 */
[----:B------:R-:W-:Y:S02]  /*26c00*/  ISETP.GE.AND P2, PT, R26, 0x101, PT ;  /* 0x000001011a00780c */ /* 0x000fe40003f46270 */
[----:B------:R-:W-:Y:S01]  /*26c10*/  LOP3.LUT R0, R0, 0xfeffffff, RZ, 0xc0, !PT ;  /* 0xfeffffff00007812 */ /* 0x000fe200078ec0ff */
[----:B--2---:R-:W-:-:S05]  /*26c20*/  FMUL R12, R66, UR4 ;  /* 0x00000004420c7c20 */ /* 0x004fca0008400000 */
[----:B------:R-:W-:-:S05]  /*26c30*/  F2FP.SATFINITE.E4M3.F32.PACK_AB_MERGE_C R12, RZ, R12, RZ ;  /* 0x0000000cff0c723e */ /* 0x000fca00048070ff */
[----:B------:R0:W-:Y:S01]  /*26c40*/  @!P5 STG.E.U8 desc[UR52][R32.64+0x18], R12 ;  /* 0x0000180c2000d986 */ /* 0x0001e2000c101134 */
[----:B------:R-:W-:-:S13]  /*26c50*/  ISETP.LT.OR P5, PT, R27, 0x31, !P2 ;  /* 0x000000311b00780c */ /* 0x000fda00057a1670 */
[----:B0-----:R-:W0:Y:S02]  /*26c60*/  @!P5 LDC.64 R12, c[0x0][0x5c0] ;  /* 0x00017000ff0cdb82 */ /* 0x001e240000000a00 */
[----:B0-----:R-:W-:Y:S01]  /*26c70*/  @!P5 IADD3 R66, P1, P4, R10, R12, R9 ;  /* 0x0000000c0a42d210 */ /* 0x001fe20007c3e009 */
[----:B---3--:R-:W-:Y:S02]  /*26c80*/  FMUL R12, R71, UR4 ;  /* 0x00000004470c7c20 */ /* 0x008fe40008400000 */
[----:B------:R-:W2:Y:S01]  /*26c90*/  LDL.LU R71, [R1+0x15c] ;  /* 0x00015c0001477983 */ /* 0x000ea20000300800 */
[----:B------:R-:W-:Y:S02]  /*26ca0*/  @!P5 IADD3.X R67, R29, R13, R8, P1, P4 ;  /* 0x0000000d1d43d210 */ /* 0x000fe40000fe8408 */
[----:B------:R-:W-:Y:S02]  /*26cb0*/  ISETP.LT.OR P4, PT, R27, 0x19, !P3 ;  /* 0x000000191b00780c */ /* 0x000fe40005f81670 */
[----:B------:R-:W-:-:S05]  /*26cc0*/  F2FP.SATFINITE.E4M3.F32.PACK_AB_MERGE_C R12, RZ, R12, RZ ;  /* 0x0000000cff0c723e */ /* 0x000fca00048070ff */
[----:B------:R0:W-:Y:S06]  /*26cd0*/  @!P6 STG.E.U8 desc[UR52][R18.64+0x19], R12 ;  /* 0x0000190c1200e986 */ /* 0x0001ec000c101134 */
[----:B0-----:R-:W0:Y:S01]  /*26ce0*/  @!P4 LDC.64 R12, c[0x0][0x5c0] ;  /* 0x00017000ff0ccb82 */ /* 0x001e220000000a00 */
[----:B------:R-:W-:Y:S02]  /*26cf0*/  @P5 LOP3.LUT R0, R0, 0x1000000, RZ, 0xfc, !PT ;  /* 0x0100000000005812 */ /* 0x000fe400078efcff */
[----:B------:R-:W-:-:S04]  /*26d00*/  @!P4 IADD3 R15, P1, P5, R3, R10, R9 ;  /* 0x0000000a030fc210 */ /* 0x000fc80007d3e009 */
[----:B------:R-:W-:Y:S02]  /*26d10*/  @!P4 IADD3.X R16, R4, R29, R8, P1, P5 ;  /* 0x0000001d0410c210 */ /* 0x000fe40000fea408 */
[----:B0-----:R-:W-:Y:S01]  /*26d20*/  @!P4 IADD3 R12, P1, R15, R12, RZ ;  /* 0x0000000c0f0cc210 */ /* 0x001fe20007f3e0ff */
[----:B----4-:R-:W-:Y:S02]  /*26d30*/  FMUL R15, R70, UR4 ;  /* 0x00000004460f7c20 */ /* 0x010fe40008400000 */
[----:B------:R-:W3:Y:S02]  /*26d40*/  LDL.LU R70, [R1+0x160] ;  /* 0x0001600001467983 */ /* 0x000ee40000300800 */
        /* <DEDUP_REMOVED lines=8> */
[--C-:B------:R-:W-:Y:S02]  /*26dd0*/  @!P1 IADD3.X R19, R4, R29, R8.reuse, P5, P6 ;  /* 0x0000001d04139210 */ /* 0x100fe40002fec408 */
[----:B0-----:R-:W-:Y:S01]  /*26de0*/  @!P3 IADD3 R30, P5, P6, R10, R12, R9 ;  /* 0x0000000c0a1eb210 */ /* 0x001fe20007ebe009 */
[----:B-----5:R-:W-:Y:S02]  /*26df0*/  FMUL R12, R72, UR4 ;  /* 0x00000004480c7c20 */ /* 0x020fe40008400000 */
[----:B------:R-:W4:Y:S01]  /*26e00*/  LDL.LU R72, [R1+0x164] ;  /* 0x0001640001487983 */ /* 0x000f220000300800 */
[----:B------:R-:W-:Y:S02]  /*26e10*/  @!P3 IADD3.X R31, R29, R13, R8, P5, P6 ;  /* 0x0000000d1d1fb210 */ /* 0x000fe40002fec408 */
[----:B------:R-:W-:Y:S01]  /*26e20*/  ISETP.LT.OR P5, PT, R27, 0x39, !P2 ;  /* 0x000000391b00780c */ /* 0x000fe200057a1670 */
[----:B------:R-:W5:Y:S01]  /*26e30*/  LDL.LU R74, [R1+0x168] ;  /* 0x00016800014a7983 */ /* 0x000f620000300800 */
[----:B-1----:R-:W-:-:S02]  /*26e40*/  @!P1 IADD3 R16, P4, R18, R16, RZ ;  /* 0x0000001012109210 */ /* 0x002fc40007f9e0ff */
[----:B------:R-:W-:Y:S01]  /*26e50*/  F2FP.SATFINITE.E4M3.F32.PACK_AB_MERGE_C R12, RZ, R12, RZ ;  /* 0x0000000cff0c723e */ /* 0x000fe200048070ff */
[----:B------:R-:W5:Y:S02]  /*26e60*/  LDL.LU R73, [R1+0x16c] ;  /* 0x00016c0001497983 */ /* 0x000f640000300800 */
[----:B------:R-:W-:-:S05]  /*26e70*/  @!P1 IMAD.X R17, R19, 0x1, R17, P4 ;  /* 0x0000000113119824 */ /* 0x000fca00020e0611 */
[----:B------:R0:W-:Y:S02]  /*26e80*/  @!P1 STG.E.U8 desc[UR52][R16.64+0x19], R12 ;  /* 0x0000190c10009986 */ /* 0x0001e4000c101134 */
[----:B0-----:R-:W0:Y:S01]  /*26e90*/  @!P5 LDC.64 R12, c[0x0][0x5c0] ;  /* 0x00017000ff0cdb82 */ /* 0x001e220000000a00 */
[----:B------:R-:W-:Y:S02]  /*26ea0*/  ISETP.GE.AND P6, PT, R26, 0x1, PT ;  /* 0x000000011a00780c */ /* 0x000fe40003fc6270 */
[----:B0-----:R-:W-:-:S04]  /*26eb0*/  @!P5 IADD3 R32, P1, P4, R10, R12, R9 ;  /* 0x0000000c0a20d210 */ /* 0x001fc80007c3e009 */
[----:B------:R-:W-:Y:S02]  /*26ec0*/  @!P5 IADD3.X R33, R29, R13, R8, P1, P4 ;  /* 0x0000000d1d21d210 */ /* 0x000fe40000fe8408 */
[----:B------:R-:W-:-:S13]  /*26ed0*/  ISETP.LT.OR P1, PT, R27, 0x21, !P6 ;  /* 0x000000211b00780c */ /* 0x000fda0007721670 */
[----:B------:R-:W0:Y:S02]  /*26ee0*/  @!P1 LDC.64 R12, c[0x0][0x5c0] ;  /* 0x00017000ff0c9b82 */ /* 0x000e240000000a00 */
[----:B0-----:R-:W-:-:S05]  /*26ef0*/  @!P1 IADD3 R12, P4, R10, R12, RZ ;  /* 0x0000000c0a0c9210 */ /* 0x001fca0007f9e0ff */
[----:B------:R-:W-:Y:S01]  /*26f00*/  @!P1 IMAD.X R13, R29, 0x1, R13, P4 ;  /* 0x000000011d0d9824 */ /* 0x000fe200020e060d */
[----:B------:R-:W-:Y:S02]  /*26f10*/  ISETP.LT.OR P2, PT, R27, 0x3a, !P2 ;  /* 0x0000003a1b00780c */ /* 0x000fe40005741670 */
[----:B------:R-:W-:-:S04]  /*26f20*/  LOP3.LUT R0, R0, 0xfffffffe, RZ, 0xc0, !PT ;  /* 0xfffffffe00007812 */ /* 0x000fc800078ec0ff */
[----:B------:R-:W-:Y:S02]  /*26f30*/  @P3 LOP3.LUT R0, R0, 0x1, RZ, 0xfc, !PT ;  /* 0x0000000100003812 */ /* 0x000fe400078efcff */
[----:B------:R-:W-:Y:S02]  /*26f40*/  LOP3.LUT P3, RZ, R11, 0x2, RZ, 0xc0, !PT ;  /* 0x000000020bff7812 */ /* 0x000fe4000786c0ff */
[----:B------:R-:W-:-:S04]  /*26f50*/  LOP3.LUT R0, R0, 0xfdffffff, RZ, 0xc0, !PT ;  /* 0xfdffffff00007812 */ /* 0x000fc800078ec0ff */
[----:B------:R-:W-:Y:S02]  /*26f60*/  @P5 LOP3.LUT R0, R0, 0x2000000, RZ, 0xfc, !PT ;  /* 0x0200000000005812 */ /* 0x000fe400078efcff */
[----:B------:R-:W-:Y:S01]  /*26f70*/  ISETP.LT.OR P5, PT, R27, 0x41, !P3 ;  /* 0x000000411b00780c */ /* 0x000fe20005fa1670 */
[----:B--2---:R-:W-:-:S05]  /*26f80*/  FMUL R15, R71, UR4 ;  /* 0x00000004470f7c20 */ /* 0x004fca0008400000 */
[----:B------:R-:W-:-:S05]  /*26f90*/  F2FP.SATFINITE.E4M3.F32.PACK_AB_MERGE_C R15, RZ, R15, RZ ;  /* 0x0000000fff0f723e */ /* 0x000fca00048070ff */
[----:B------:R0:W-:Y:S01]  /*26fa0*/  @!P1 STG.E.U8 desc[UR52][R12.64+0x20], R15 ;  /* 0x0000200f0c009986 */ /* 0x0001e2000c101134 */
[----:B------:R-:W-:-:S13]  /*26fb0*/  ISETP.LT.OR P1, PT, R27, 0x22, !P6 ;  /* 0x000000221b00780c */ /* 0x000fda0007721670 */
[----:B0-----:R-:W0:Y:S02]  /*26fc0*/  @!P1 LDC.64 R12, c[0x0][0x5c0] ;  /* 0x00017000ff0c9b82 */ /* 0x001e240000000a00 */
[----:B0-----:R-:W-:Y:S01]  /*26fd0*/  @!P1 IADD3 R12, P4, R10, R12, RZ ;  /* 0x0000000c0a0c9210 */ /* 0x001fe20007f9e0ff */
[----:B---3--:R-:W-:-:S04]  /*26fe0*/  FMUL R15, R70, UR4 ;  /* 0x00000004460f7c20 */ /* 0x008fc80008400000 */
[----:B------:R-:W-:Y:S01]  /*26ff0*/  @!P1 IMAD.X R13, R29, 0x1, R13, P4 ;  /* 0x000000011d0d9824 */ /* 0x000fe200020e060d */
        /* <DEDUP_REMOVED lines=9> */
[----:B------:R-:W3:Y:S01]  /*27090*/  LDL.LU R78, [R1+0x174] ;  /* 0x00017400014e7983 */ /* 0x000ee20000300800 */
[----:B------:R-:W-:-:S02]  /*270a0*/  LOP3.LUT R0, R0, 0xfffff7ff, RZ, 0xc0, !PT ;  /* 0xfffff7ff00007812 */ /* 0x000fc400078ec0ff */
[----:B------:R-:W-:Y:S01]  /*270b0*/  @!P5 IADD3.X R71, R29, R13, R4, P1, P4 ;  /* 0x0000000d1d47d210 */ /* 0x000fe20000fe8404 */
[----:B------:R-:W4:Y:S01]  /*270c0*/  LDL.LU R76, [R1+0x178] ;  /* 0x00017800014c7983 */ /* 0x000f220000300800 */
[----:B------:R-:W-:Y:S02]  /*270d0*/  @P2 LOP3.LUT R0, R0, 0x800, RZ, 0xfc, !PT ;  /* 0x0000080000002812 */ /* 0x000fe400078efcff */
[----:B------:R-:W-:Y:S01]  /*270e0*/  ISETP.LT.OR P2, PT, R27, 0x21, !P3 ;  /* 0x000000211b00780c */ /* 0x000fe20005f41670 */
[----:B-----5:R-:W-:Y:S01]  /*270f0*/  FMUL R15, R73, UR4 ;  /* 0x00000004490f7c20 */ /* 0x020fe20008400000 */
[----:B------:R-:W-:Y:S01]  /*27100*/  ISETP.LT.OR P5, PT, R27, 0x42, !P3 ;  /* 0x000000421b00780c */ /* 0x000fe20005fa1670 */
[----:B------:R-:W5:Y:S01]  /*27110*/  LDL.LU R77, [R1+0x17c] ;  /* 0x00017c00014d7983 */ /* 0x000f620000300800 */
[----:B------:R-:W-:-:S09]  /*27120*/  F2FP.SATFINITE.E4M3.F32.PACK_AB_MERGE_C R12, RZ, R12, RZ ;  /* 0x0000000cff0c723e */ /* 0x000fd200048070ff */
[----:B------:R0:W-:Y:S02]  /*27130*/  @!P2 STG.E.U8 desc[UR52][R50.64+0x20], R12 ;  /* 0x0000200c3200a986 */ /* 0x0001e4000c101134 */
[----:B0-----:R-:W0:Y:S01]  /*27140*/  @!P5 LDC.64 R12, c[0x0][0x5c0] ;  /* 0x00017000ff0cdb82 */ /* 0x001e220000000a00 */
[----:B------:R-:W-:Y:S02]  /*27150*/  ISETP.LT.OR P2, PT, R27, 0x22, !P3 ;  /* 0x000000221b00780c */ /* 0x000fe40005f41670 */
[----:B0-----:R-:W-:Y:S01]  /*27160*/  @!P5 IADD3 R50, P1, P4, R10, R12, R3 ;  /* 0x0000000c0a32d210 */ /* 0x001fe20007c3e003 */
[----:B------:R-:W-:-:S03]  /*27170*/  FMUL R12, R74, UR4 ;  /* 0x000000044a0c7c20 */ /* 0x000fc60008400000 */
[----:B------:R-:W-:Y:S02]  /*27180*/  @!P5 IADD3.X R51, R29, R13, R4, P1, P4 ;  /* 0x0000000d1d33d210 */ /* 0x000fe40000fe8404 */
[----:B------:R-:W-:Y:S02]  /*27190*/  ISETP.LT.OR P5, PT, R27, 0x49, !P3 ;  /* 0x000000491b00780c */ /* 0x000fe40005fa1670 */
[----:B------:R-:W-:-:S05]  /*271a0*/  F2FP.SATFINITE.E4M3.F32.PACK_AB_MERGE_C R12, RZ, R12, RZ ;  /* 0x0000000cff0c723e */ /* 0x000fca00048070ff */
[----:B------:R0:W-:Y:S06]  /*271b0*/  @!P2 STG.E.U8 desc[UR52][R48.64+0x21], R12 ;  /* 0x0000210c3000a986 */ /* 0x0001ec000c101134 */
[----:B0-----:R-:W0:Y:S02]  /*271c0*/  @!P5 LDC.64 R12, c[0x0][0x5c0] ;  /* 0x00017000ff0cdb82 */ /* 0x001e240000000a00 */
[----:B0-----:R-:W-:-:S04]  /*271d0*/  @!P5 IADD3 R74, P1, P4, R10, R12, R3 ;  /* 0x0000000c0a4ad210 */ /* 0x001fc80007c3e003 */
[----:B------:R-:W-:Y:S02]  /*271e0*/  @!P5 IADD3.X R75, R29, R13, R4, P1, P4 ;  /* 0x0000000d1d4bd210 */ /* 0x000fe40000fe8404 */
[----:B------:R-:W-:-:S13]  /*271f0*/  ISETP.LT.OR P1, PT, R27, 0x29, !P6 ;  /* 0x000000291b00780c */ /* 0x000fda0007721670 */
[----:B------:R-:W0:Y:S01]  /*27200*/  @!P1 LDC.64 R12, c[0x0][0x5c0] ;  /* 0x00017000ff0c9b82 */ /* 0x000e220000000a00 */
        /* <DEDUP_REMOVED lines=9> */
[C---:B------:R-:W-:Y:S02]  /*272a0*/  LOP3.LUT P2, RZ, R0.reuse, 0x4000, RZ, 0xc0, !PT ;  /* 0x0000400000ff7812 */ /* 0x040fe4000784c0ff */
[----:B------:R-:W-:Y:S02]  /*272b0*/  LOP3.LUT R0, R0, 0xefffffff, RZ, 0xc0, !PT ;  /* 0xefffffff00007812 */ /* 0x000fe400078ec0ff */
        /* <DEDUP_REMOVED lines=16> */
[----:B---3--:R-:W-:Y:S01]  /*273c0*/  FMUL R12, R78, UR4 ;  /* 0x000000044e0c7c20 */ /* 0x008fe20008400000 */
[----:B------:R-:W-:Y:S01]  /*273d0*/  LOP3.LUT R0, R0, 0xf7ffffff, RZ, 0xc0, !PT ;  /* 0xf7ffffff00007812 */ /* 0x000fe200078ec0ff */
[----:B------:R-:W2:Y:S03]  /*273e0*/  LDL.LU R78, [R1+0x180] ;  /* 0x00018000014e7983 */ /* 0x000ea60000300800 */
[----:B------:R-:W-:-:S05]  /*273f0*/  F2FP.SATFINITE.E4M3.F32.PACK_AB_MERGE_C R12, RZ, R12, RZ ;  /* 0x0000000cff0c723e */ /* 0x000fca00048070ff */
[----:B------:R0:W-:Y:S01]  /*27400*/  @!P2 STG.E.U8 desc[UR52][R54.64+0x28], R12 ;  /* 0x0000280c3600a986 */ /* 0x0001e2000c101134 */
[----:B------:R-:W-:Y:S02]  /*27410*/  ISETP.LT.OR P2, PT, R27, 0x42, !P0 ;  /* 0x000000421b00780c */ /* 0x000fe40004741670 */
[----:B------:R-:W-:-:S11]  /*27420*/  @!P6 IADD3.X R73, R29, R13, R6, P1, P4 ;  /* 0x0000000d1d49e210 */ /* 0x000fd60000fe8406 */
[----:B0-----:R-:W0:Y:S01]  /*27430*/  @!P2 LDC.64 R12, c[0x0][0x5c0] ;  /* 0x00017000ff0cab82 */ /* 0x001e220000000a00 */
[----:B------:R-:W-:-:S04]  /*27440*/  @P6 LOP3.LUT R0, R0, 0x8000000, RZ, 0xfc, !PT ;  /* 0x0800000000006812 */ /* 0x000fc800078efcff */
[C---:B------:R-:W-:Y:S02]  /*27450*/  LOP3.LUT P6, RZ, R0.reuse, 0x100, RZ, 0xc0, !PT ;  /* 0x0000010000ff7812 */ /* 0x040fe400078cc0ff */
[----:B------:R-:W-:-:S04]  /*27460*/  LOP3.LUT R0, R0, 0xffffbfff, RZ, 0xc0, !PT ;  /* 0xffffbfff00007812 */ /* 0x000fc800078ec0ff */
[----:B------:R-:W-:Y:S02]  /*27470*/  @P2 LOP3.LUT R0, R0, 0x4000, RZ, 0xfc, !PT ;  /* 0x0000400000002812 */ /* 0x000fe400078efcff */
[----:B0-----:R-:W-:-:S04]  /*27480*/  @!P2 IADD3 R54, P1, P4, R10, R12, R7 ;  /* 0x0000000c0a36a210 */ /* 0x001fc80007c3e007 */
[----:B------:R-:W-:Y:S02]  /*27490*/  @!P2 IADD3.X R55, R29, R13, R6, P1, P4 ;  /* 0x0000000d1d37a210 */ /* 0x000fe40000fe8406 */
[----:B------:R-:W-:Y:S01]  /*274a0*/  LOP3.LUT P2, RZ, R11, 0x1, RZ, 0xc0, !PT ;  /* 0x000000010bff7812 */ /* 0x000fe2000784c0ff */
[----:B----4-:R-:W-:Y:S02]  /*274b0*/  FMUL R11, R76, UR4 ;  /* 0x000000044c0b7c20 */ /* 0x010fe40008400000 */
[----:B------:R-:W3:Y:S03]  /*274c0*/  LDL.LU R76, [R1+0x184] ;  /* 0x00018400014c7983 */ /* 0x000ee60000300800 */
[----:B------:R-:W-:-:S05]  /*274d0*/  F2FP.SATFINITE.E4M3.F32.PACK_AB_MERGE_C R11, RZ, R11, RZ ;  /* 0x0000000bff0b723e */ /* 0x000fca00048070ff */
[----:B------:R0:W-:Y:S01]  /*274e0*/  @!P3 STG.E.U8 desc[UR52][R42.64+0x29], R11 ;  /* 0x0000290b2a00b986 */ /* 0x0001e2000c101134 */
        /* <DEDUP_REMOVED lines=8> */
[----:B------:R-:W-:Y:S02]  /*27570*/  LOP3.LUT R0, R0, 0xfffffffd, RZ, 0xc0, !PT ;  /* 0xfffffffd00007812 */ /* 0x000fe400078ec0ff */
[----:B------:R-:W-:Y:S02]  /*27580*/  LOP3.LUT R14, R14, 0xbfffffff, RZ, 0xc0, !PT ;  /* 0xbfffffff0e0e7812 */ /* 0x000fe400078ec0ff */
[----:B------:R-:W-:Y:S02]  /*27590*/  @P3 LOP3.LUT R0, R0, 0x2, RZ, 0xfc, !PT ;  /* 0x0000000200003812 */ /* 0x000fe400078efcff */
[----:B------:R-:W-:Y:S02]  /*275a0*/  @P0 LOP3.LUT R14, R14, 0x40000000, RZ, 0xfc, !PT ;  /* 0x400000000e0e0812 */ /* 0x000fe400078efcff */
[----:B0-----:R-:W-:-:S04]  /*275b0*/  @!P3 IADD3 R104, P1, P4, R10, R12, R7 ;  /* 0x0000000c0a68b210 */ /* 0x001fc80007c3e007 */
[----:B------:R-:W-:Y:S02]  /*275c0*/  @!P3 IADD3.X R105, R29, R13, R6, P1, P4 ;  /* 0x0000000d1d69b210 */ /* 0x000fe40000fe8406 */
[----:B------:R-:W-:-:S04]  /*275d0*/  ISETP.GE.AND P3, PT, R26, 0x101, PT ;  /* 0x000001011a00780c */ /* 0x000fc80003f66270 */
[----:B------:R-:W-:-:S13]  /*275e0*/  ISETP.LT.OR P0, PT, R27, 0x41, !P3 ;  /* 0x000000411b00780c */ /* 0x000fda0005f01670 */
[----:B------:R-:W0:Y:S01]  /*275f0*/  @!P0 LDC.64 R12, c[0x0][0x5c0] ;  /* 0x00017000ff0c8b82 */ /* 0x000e220000000a00 */
[----:B-----5:R-:W-:Y:S02]  /*27600*/  FMUL R11, R77, UR4 ;  /* 0x000000044d0b7c20 */ /* 0x020fe40008400000 */
[----:B------:R-:W4:Y:S01]  /*27610*/  LDL.LU R77, [R1+0x188] ;  /* 0x00018800014d7983 */ /* 0x000f220000300800 */
[----:B0-----:R-:W-:-:S04]  /*27620*/  @!P0 IADD3 R112, P1, P4, R10, R12, R9 ;  /* 0x0000000c0a708210 */ /* 0x001fc80007c3e009 */
[----:B------:R-:W-:Y:S02]  /*27630*/  @!P0 IADD3.X R113, R29, R13, R8, P1, P4 ;  /* 0x0000000d1d718210 */ /* 0x000fe40000fe8408 */
[----:B------:R-:W-:Y:S02]  /*27640*/  ISETP.LT.OR P4, PT, R27, 0x21, !P2 ;  /* 0x000000211b00780c */ /* 0x000fe40005781670 */
[----:B------:R-:W-:-:S11]  /*27650*/  F2FP.SATFINITE.E4M3.F32.PACK_AB_MERGE_C R11, RZ, R11, RZ ;  /* 0x0000000bff0b723e */ /* 0x000fd600048070ff */
[----:B------:R-:W0:Y:S01]  /*27660*/  @!P4 LDC.64 R12, c[0x0][0x5c0] ;  /* 0x00017000ff0ccb82 */ /* 0x000e220000000a00 */
[----:B------:R2:W-:Y:S02]  /*27670*/  @!P5 STG.E.U8 desc[UR52][R44.64+0x20], R11 ;  /* 0x0000200b2c00d986 */ /* 0x0005e4000c101134 */
[----:B--2---:R-:W-:-:S05]  /*27680*/  FMUL R11, R78, UR4 ;  /* 0x000000044e0b7c20 */ /* 0x004fca0008400000 */
[----:B------:R-:W-:-:S05]  /*27690*/  F2FP.SATFINITE.E4M3.F32.PACK_AB_MERGE_C R11, RZ, R11, RZ ;  /* 0x0000000bff0b723e */ /* 0x000fca00048070ff */
[----:B------:R1:W-:Y:S02]  /*276a0*/  @!P6 STG.E.U8 desc[UR52][R24.64+0x21], R11 ;  /* 0x0000210b1800e986 */ /* 0x0003e4000c101134 */
[----:B-1----:R-:W-:-:S04]  /*276b0*/  @!P4 IADD3 R11, P1, P5, R3, R10, R7 ;  /* 0x0000000a030bc210 */ /* 0x002fc80007d3e007 */
[----:B------:R-:W-:Y:S02]  /*276c0*/  @!P4 IADD3.X R15, R4, R29, R6, P1, P5 ;  /* 0x0000001d040fc210 */ /* 0x000fe40000fea406 */
[----:B0-----:R-:W-:Y:S01]  /*276d0*/  @!P4 IADD3 R12, P1, R11, R12, RZ ;  /* 0x0000000c0b0cc210 */ /* 0x001fe20007f3e0ff */
[----:B---3--:R-:W-:Y:S02]  /*276e0*/  FMUL R11, R76, UR4 ;  /* 0x000000044c0b7c20 */ /* 0x008fe40008400000 */
[----:B------:R-:W2:Y:S02]  /*276f0*/  LDL.LU R76, [R1+0x18c] ;  /* 0x00018c00014c7983 */ /* 0x000ea40000300800 */
[----:B------:R-:W-:Y:S01]  /*27700*/  @!P4 IMAD.X R13, R15, 0x1, R13, P1 ;  /* 0x000000010f0dc824 */ /* 0x000fe200008e060d */
[----:B------:R-:W-:Y:S01]  /*27710*/  ISETP.LT.OR P1, PT, R27, 0x22, !P2 ;  /* 0x000000221b00780c */ /* 0x000fe20005721670 */
[----:B------:R-:W3:Y:S01]  /*27720*/  LDL.LU R78, [R1+0x190] ;  /* 0x00019000014e7983 */ /* 0x000ee20000300800 */
[----:B------:R-:W-:-:S11]  /*27730*/  F2FP.SATFINITE.E4M3.F32.PACK_AB_MERGE_C R11, RZ, R11, RZ ;  /* 0x0000000bff0b723e */ /* 0x000fd600048070ff */
[----:B------:R-:W0:Y:S01]  /*27740*/  @!P1 LDC.64 R16, c[0x0][0x5c0] ;  /* 0x00017000ff109b82 */ /* 0x000e220000000a00 */
[----:B------:R4:W-:Y:S01]  /*27750*/  @!P4 STG.E.U8 desc[UR52][R12.64+0x20], R11 ;  /* 0x0000200b0c00c986 */ /* 0x0009e2000c101134 */
[----:B------:R-:W-:-:S04]  /*27760*/  @!P1 IADD3 R15, P5, P6, R3, R10, R7 ;  /* 0x0000000a030f9210 */ /* 0x000fc80007ebe007 */
[----:B------:R-:W-:Y:S02]  /*27770*/  @!P1 IADD3.X R28, R4, R29, R6, P5, P6 ;  /* 0x0000001d041c9210 */ /* 0x000fe40002fec406 */
[----:B0-----:R-:W-:-:S05]  /*27780*/  @!P1 IADD3 R16, P4, R15, R16, RZ ;  /* 0x000000100f109210 */ /* 0x001fca0007f9e0ff */
[----:B------:R-:W-:Y:S02]  /*27790*/  @!P1 IMAD.X R17, R28, 0x1, R17, P4 ;  /* 0x000000011c119824 */ /* 0x000fe400020e0611 */
[----:B----4-:R-:W-:Y:S02]  /*277a0*/  FMUL R11, R77, UR4 ;  /* 0x000000044d0b7c20 */ /* 0x010fe40008400000 */
[----:B------:R-:W4:Y:S03]  /*277b0*/  LDL.LU R77, [R1+0x194] ;  /* 0x00019400014d7983 */ /* 0x000f260000300800 */
[----:B------:R-:W-:-:S05]  /*277c0*/  F2FP.SATFINITE.E4M3.F32.PACK_AB_MERGE_C R11, RZ, R11, RZ ;  /* 0x0000000bff0b723e */ /* 0x000fca00048070ff */
[----:B------:R2:W-:Y:S01]  /*277d0*/  @!P1 STG.E.U8 desc[UR52][R16.64+0x21], R11 ;  /* 0x0000210b10009986 */ /* 0x0005e2000c101134 */
[----:B------:R-:W-:-:S13]  /*277e0*/  ISETP.LT.OR P3, PT, R27, 0x42, !P3 ;  /* 0x000000421b00780c */ /* 0x000fda0005f61670 */
[----:B------:R-:W0:Y:S01]  /*277f0*/  @!P3 LDC.64 R12, c[0x0][0x5c0] ;  /* 0x00017000ff0cbb82 */ /* 0x000e220000000a00 */
[----:B------:R-:W-:-:S04]  /*27800*/  LOP3.LUT R0, R0, 0xffffdfff, RZ, 0xc0, !PT ;  /* 0xffffdfff00007812 */ /* 0x000fc800078ec0ff */
[----:B------:R-:W-:-:S04]  /*27810*/  @P0 LOP3.LUT R0, R0, 0x2000, RZ, 0xfc, !PT ;  /* 0x0000200000000812 */ /* 0x000fc800078efcff */
[C---:B------:R-:W-:Y:S02]  /*27820*/  LOP3.LUT P0, RZ, R0.reuse, 0x80, RZ, 0xc0, !PT ;  /* 0x0000008000ff7812 */ /* 0x040fe4000780c0ff */
[----:B------:R-:W-:-:S04]  /*27830*/  LOP3.LUT R0, R0, 0xfffffeff, RZ, 0xc0, !PT ;  /* 0xfffffeff00007812 */ /* 0x000fc800078ec0ff */
[----:B------:R-:W-:Y:S02]  /*27840*/  @P3 LOP3.LUT R0, R0, 0x100, RZ, 0xfc, !PT ;  /* 0x0000010000003812 */ /* 0x000fe400078efcff */
[----:B0-----:R-:W-:-:S04]  /*27850*/  @!P3 IADD3 R24, P5, P6, R10, R12, R9 ;  /* 0x0000000c0a18b210 */ /* 0x001fc80007ebe009 */
[----:B------:R-:W-:Y:S02]  /*27860*/  @!P3 IADD3.X R25, R29, R13, R8, P5, P6 ;  /* 0x0000000d1d19b210 */ /* 0x000fe40002fec408 */
[----:B------:R-:W-:-:S04]  /*27870*/  ISETP.GE.AND P5, PT, R26, 0x101, PT ;  /* 0x000001011a00780c */ /* 0x000fc80003fa6270 */
[----:B------:R-:W-:-:S13]  /*27880*/  ISETP.LT.OR P3, PT, R27, 0x49, !P5 ;  /* 0x000000491b00780c */ /* 0x000fda0006f61670 */
[----:B------:R-:W0:Y:S01]  /*27890*/  @!P3 LDC.64 R12, c[0x0][0x5c0] ;  /* 0x00017000ff0cbb82 */ /* 0x000e220000000a00 */
[----:B--2---:R-:W-:Y:S02]  /*278a0*/  FMUL R11, R76, UR4 ;  /* 0x000000044c0b7c20 */ /* 0x004fe40008400000 */
[----:B------:R-:W2:Y:S01]  /*278b0*/  LDL.LU R76, [R1+0x198] ;  /* 0x00019800014c7983 */ /* 0x000ea20000300800 */
[----:B------:R-:W-:Y:S02]  /*278c0*/  ISETP.LT.OR P5, PT, R27, 0x4a, !P5 ;  /* 0x0000004a1b00780c */ /* 0x000fe40006fa1670 */
[----:B0-----:R-:W-:-:S04]  /*278d0*/  @!P3 IADD3 R44, P1, P4, R10, R12, R9 ;  /* 0x0000000c0a2cb210 */ /* 0x001fc80007c3e009 */
[----:B------:R-:W-:-:S07]  /*278e0*/  @!P3 IADD3.X R45, R29, R13, R8, P1, P4 ;  /* 0x0000000d1d2db210 */ /* 0x000fce0000fe8408 */
[----:B------:R-:W0:Y:S01]  /*278f0*/  @!P5 LDC.64 R12, c[0x0][0x5c0] ;  /* 0x00017000ff0cdb82 */ /* 0x000e220000000a00 */
[C---:B------:R-:W-:Y:S02]  /*27900*/  LOP3.LUT P6, RZ, R0.reuse, 0x8000, RZ, 0xc0, !PT ;  /* 0x0000800000ff7812 */ /* 0x040fe400078cc0ff */
[----:B------:R-:W-:-:S04]  /*27910*/  LOP3.LUT R0, R0, 0x7fffffff, RZ, 0xc0, !PT ;  /* 0x7fffffff00007812 */ /* 0x000fc800078ec0ff */
[----:B------:R-:W-:Y:S02]  /*27920*/  @P3 LOP3.LUT R0, R0, 0x80000000, RZ, 0xfc, !PT ;  /* 0x8000000000003812 */ /* 0x000fe400078efcff */
[----:B------:R-:W-:Y:S02]  /*27930*/  LOP3.LUT P3, RZ, R14, 0x80000000, RZ, 0xc0, !PT ;  /* 0x800000000eff7812 */ /* 0x000fe4000786c0ff */
[----:B------:R-:W-:-:S04]  /*27940*/  LOP3.LUT R0, R0, 0xbfffffff, RZ, 0xc0, !PT ;  /* 0xbfffffff00007812 */ /* 0x000fc800078ec0ff */
[----:B------:R-:W-:Y:S02]  /*27950*/  @P5 LOP3.LUT R0, R0, 0x40000000, RZ, 0xfc, !PT ;  /* 0x4000000000005812 */ /* 0x000fe400078efcff */
[----:B0-----:R-:W-:-:S04]  /*27960*/  @!P5 IADD3 R110, P1, P4, R10, R12, R9 ;  /* 0x0000000c0a6ed210 */ /* 0x001fc80007c3e009 */
[----:B------:R-:W-:Y:S02]  /*27970*/  @!P5 IADD3.X R111, R29, R13, R8, P1, P4 ;  /* 0x0000000d1d6fd210 */ /* 0x000fe40000fe8408 */
[----:B------:R-:W-:-:S13]  /*27980*/  ISETP.LT.OR P5, PT, R27, 0x51, !P3 ;  /* 0x000000511b00780c */ /* 0x000fda0005fa1670 */
[----:B------:R-:W0:Y:S01]  /*27990*/  @!P5 LDC.64 R12, c[0x0][0x5c0] ;  /* 0x00017000ff0cdb82 */ /* 0x000e220000000a00 */
[----:B------:R-:W-:Y:S02]  /*279a0*/  F2FP.SATFINITE.E4M3.F32.PACK_AB_MERGE_C R11, RZ, R11, RZ ;  /* 0x0000000bff0b723e */ /* 0x000fe400048070ff */
[----:B0-----:R-:W-:-:S04]  /*279b0*/  @!P5 IADD3 R122, P1, P4, R10, R12, R3 ;  /* 0x0000000c0a7ad210 */ /* 0x001fc80007c3e003 */
[----:B------:R-:W-:Y:S02]  /*279c0*/  @!P5 IADD3.X R123, R29, R13, R4, P1, P4 ;  /* 0x0000000d1d7bd210 */ /* 0x000fe40000fe8404 */
[----:B------:R-:W-:Y:S01]  /*279d0*/  ISETP.LT.OR P4, PT, R27, 0x29, !P2 ;  /* 0x000000291b00780c */ /* 0x000fe20005781670 */
[----:B------:R3:W-:-:S12]  /*279e0*/  @!P6 STG.E.U8 desc[UR52][R40.64+0x28], R11 ;  /* 0x0000280b2800e986 */ /* 0x0007d8000c101134 */
[----:B------:R-:W0:Y:S01]  /*279f0*/  @!P4 LDC.64 R12, c[0x0][0x5c0] ;  /* 0x00017000ff0ccb82 */ /* 0x000e220000000a00 */
[----:B---3--:R-:W-:-:S05]  /*27a00*/  FMUL R11, R78, UR4 ;  /* 0x000000044e0b7c20 */ /* 0x008fca0008400000 */
[----:B------:R-:W-:-:S05]  /*27a10*/  F2FP.SATFINITE.E4M3.F32.PACK_AB_MERGE_C R11, RZ, R11, RZ ;  /* 0x0000000bff0b723e */ /* 0x000fca00048070ff */
[----:B------:R1:W-:Y:S02]  /*27a20*/  @!P0 STG.E.U8 desc[UR52][R36.64+0x29], R11 ;  /* 0x0000290b24008986 */ /* 0x0003e4000c101134 */
[----:B-1----:R-:W-:-:S04]  /*27a30*/  @!P4 IADD3 R11, P1, P5, R3, R10, R7 ;  /* 0x0000000a030bc210 */ /* 0x002fc80007d3e007 */
[----:B------:R-:W-:Y:S02]  /*27a40*/  @!P4 IADD3.X R15, R4, R29, R6, P1, P5 ;  /* 0x0000001d040fc210 */ /* 0x000fe40000fea406 */
[----:B0-----:R-:W-:Y:S01]  /*27a50*/  @!P4 IADD3 R12, P1, R11, R12, RZ ;  /* 0x0000000c0b0cc210 */ /* 0x001fe20007f3e0ff */
[----:B----4-:R-:W-:Y:S02]  /*27a60*/  FMUL R11, R77, UR4 ;  /* 0x000000044d0b7c20 */ /* 0x010fe40008400000 */
[----:B------:R-:W3:Y:S04]  /*27a70*/  LDL.LU R77, [R1+0x19c] ;  /* 0x00019c00014d7983 */ /* 0x000ee80000300800 */
[----:B------:R-:W4:Y:S01]  /*27a80*/  LDL.LU R78, [R1+0x1a0] ;  /* 0x0001a000014e7983 */ /* 0x000f220000300800 */
[----:B------:R-:W-:Y:S01]  /*27a90*/  @!P4 IMAD.X R13, R15, 0x1, R13, P1 ;  /* 0x000000010f0dc824 */ /* 0x000fe200008e060d */
[----:B------:R-:W-:-:S05]  /*27aa0*/  F2FP.SATFINITE.E4M3.F32.PACK_AB_MERGE_C R11, RZ, R11, RZ ;  /* 0x0000000bff0b723e */ /* 0x000fca00048070ff */
[----:B------:R0:W-:Y:S01]  /*27ab0*/  @!P4 STG.E.U8 desc[UR52][R12.64+0x28], R11 ;  /* 0x0000280b0c00c986 */ /* 0x0001e2000c101134 */
[C---:B------:R-:W-:Y:S02]  /*27ac0*/  ISETP.LT.OR P0, PT, R27.reuse, 0x52, !P3 ;  /* 0x000000521b00780c */ /* 0x040fe40005f01670 */
[----:B------:R-:W-:-:S11]  /*27ad0*/  ISETP.LT.OR P1, PT, R27, 0x2a, !P2 ;  /* 0x0000002a1b00780c */ /* 0x000fd60005721670 */
[----:B0-----:R-:W0:Y:S02]  /*27ae0*/  @!P0 LDC.64 R12, c[0x0][0x5c0] ;  /* 0x00017000ff0c8b82 */ /* 0x001e240000000a00 */
[----:B------:R-:W-:Y:S01]  /*27af0*/  @!P1 IADD3 R15, P5, P6, R3, R10, R7 ;  /* 0x0000000a030f9210 */ /* 0x000fe20007ebe007 */
[----:B--2---:R-:W-:-:S05]  /*27b00*/  FMUL R11, R76, UR4 ;  /* 0x000000044c0b7c20 */ /* 0x004fca0008400000 */
[----:B------:R-:W1:Y:S01]  /*27b10*/  @!P1 LDC.64 R16, c[0x0][0x5c0] ;  /* 0x00017000ff109b82 */ /* 0x000e620000000a00 */
[----:B------:R-:W2:Y:S01]  /*27b20*/  LDL.LU R76, [R1+0x1a4] ;  /* 0x0001a400014c7983 */ /* 0x000ea20000300800 */
[----:B------:R-:W-:Y:S02]  /*27b30*/  @!P1 IADD3.X R28, R4, R29, R6, P5, P6 ;  /* 0x0000001d041c9210 */ /* 0x000fe40002fec406 */
[----:B0-----:R-:W-:-:S04]  /*27b40*/  @!P0 IADD3 R36, P5, P6, R10, R12, R3 ;  /* 0x0000000c0a248210 */ /* 0x001fc80007ebe003 */
[----:B------:R-:W-:Y:S02]  /*27b50*/  @!P0 IADD3.X R37, R29, R13, R4, P5, P6 ;  /* 0x0000000d1d258210 */ /* 0x000fe40002fec404 */
[----:B------:R-:W-:-:S13]  /*27b60*/  ISETP.LT.OR P5, PT, R27, 0x59, !P3 ;  /* 0x000000591b00780c */ /* 0x000fda0005fa1670 */
[----:B------:R-:W0:Y:S01]  /*27b70*/  @!P5 LDC.64 R12, c[0x0][0x5c0] ;  /* 0x00017000ff0cdb82 */ /* 0x000e220000000a00 */
[----:B-1----:R-:W-:Y:S02]  /*27b80*/  @!P1 IADD3 R16, P4, R15, R16, RZ ;  /* 0x000000100f109210 */ /* 0x002fe40007f9e0ff */
[----:B------:R-:W-:-:S03]  /*27b90*/  F2FP.SATFINITE.E4M3.F32.PACK_AB_MERGE_C R11, RZ, R11, RZ ;  /* 0x0000000bff0b723e */ /* 0x000fc600048070ff */
[----:B------:R-:W-:Y:S01]  /*27ba0*/  @!P1 IMAD.X R17, R28, 0x1, R17, P4 ;  /* 0x000000011c119824 */ /* 0x000fe200020e0611 */
[----:B------:R-:W-:-:S04]  /*27bb0*/  LOP3.LUT R2, R2, 0xfffffffd, RZ, 0xc0, !PT ;  /* 0xfffffffd02027812 */ /* 0x000fc800078ec0ff */
[----:B------:R3:W-:Y:S01]  /*27bc0*/  @!P1 STG.E.U8 desc[UR52][R16.64+0x29], R11 ;  /* 0x0000290b10009986 */ /* 0x0007e2000c101134 */
[----:B------:R-:W-:Y:S02]  /*27bd0*/  @P5 LOP3.LUT R2, R2, 0x2, RZ, 0xfc, !PT ;  /* 0x0000000202025812 */ /* 0x000fe400078efcff */
[----:B0-----:R-:W-:-:S04]  /*27be0*/  @!P5 IADD3 R114, P1, P4, R10, R12, R3 ;  /* 0x0000000c0a72d210 */ /* 0x001fc80007c3e003 */
[----:B------:R-:W-:Y:S02]  /*27bf0*/  @!P5 IADD3.X R115, R29, R13, R4, P1, P4 ;  /* 0x0000000d1d73d210 */ /* 0x000fe40000fe8404 */
[----:B------:R-:W-:Y:S02]  /*27c00*/  ISETP.LT.OR P5, PT, R27, 0x5a, !P3 ;  /* 0x0000005a1b00780c */ /* 0x000fe40005fa1670 */
[----:B------:R-:W-:-:S04]  /*27c10*/  LOP3.LUT R14, R14, 0xefffffff, RZ, 0xc0, !PT ;  /* 0xefffffff0e0e7812 */ /* 0x000fc800078ec0ff */
[----:B------:R-:W-:-:S07]  /*27c20*/  @P2 LOP3.LUT R14, R14, 0x10000000, RZ, 0xfc, !PT ;  /* 0x100000000e0e2812 */ /* 0x000fce00078efcff */
[----:B------:R-:W0:Y:S01]  /*27c30*/  @!P5 LDC.64 R12, c[0x0][0x5c0] ;  /* 0x00017000ff0cdb82 */ /* 0x000e220000000a00 */
[C---:B------:R-:W-:Y:S02]  /*27c40*/  LOP3.LUT P0, RZ, R14.reuse, 0x40000000, RZ, 0xc0, !PT ;  /* 0x400000000eff7812 */ /* 0x040fe4000780c0ff */
[----:B------:R-:W-:-:S04]  /*27c50*/  LOP3.LUT R14, R14, 0xdfffffff, RZ, 0xc0, !PT ;  /* 0xdfffffff0e0e7812 */ /* 0x000fc800078ec0ff */
[----:B------:R-:W-:Y:S02]  /*27c60*/  @P3 LOP3.LUT R14, R14, 0x20000000, RZ, 0xfc, !PT ;  /* 0x200000000e0e3812 */ /* 0x000fe400078efcff */
[----:B------:R-:W-:Y:S02]  /*27c70*/  ISETP.LT.OR P3, PT, R27, 0x51, !P0 ;  /* 0x000000511b00780c */ /* 0x000fe40004761670 */
[----:B0-----:R-:W-:-:S04]  /*27c80*/  @!P5 IADD3 R118, P1, P4, R10, R12, R3 ;  /* 0x0000000c0a76d210 */ /* 0x001fc80007c3e003 */
[----:B------:R-:W-:-:S07]  /*27c90*/  @!P5 IADD3.X R119, R29, R13, R4, P1, P4 ;  /* 0x0000000d1d77d210 */ /* 0x000fce0000fe8404 */
[----:B------:R-:W0:Y:S01]  /*27ca0*/  @!P3 LDC.64 R12, c[0x0][0x5c0] ;  /* 0x00017000ff0cbb82 */ /* 0x000e220000000a00 */
[C---:B------:R-:W-:Y:S02]  /*27cb0*/  LOP3.LUT P2, RZ, R0.reuse, 0x200, RZ, 0xc0, !PT ;  /* 0x0000020000ff7812 */ /* 0x040fe4000784c0ff */
[C---:B------:R-:W-:Y:S02]  /*27cc0*/  LOP3.LUT P6, RZ, R0.reuse, 0x10000, RZ, 0xc0, !PT ;  /* 0x0001000000ff7812 */ /* 0x040fe400078cc0ff */
[----:B------:R-:W-:-:S04]  /*27cd0*/  LOP3.LUT R0, R0, 0xfffeffff, RZ, 0xc0, !PT ;  /* 0xfffeffff00007812 */ /* 0x000fc800078ec0ff */
[----:B------:R-:W-:Y:S02]  /*27ce0*/  @P3 LOP3.LUT R0, R0, 0x10000, RZ, 0xfc, !PT ;  /* 0x0001000000003812 */ /* 0x000fe400078efcff */
[----:B0-----:R-:W-:-:S04]  /*27cf0*/  @!P3 IADD3 R116, P1, P4, R10, R12, R7 ;  /* 0x0000000c0a74b210 */ /* 0x001fc80007c3e007 */
[----:B------:R-:W-:Y:S02]  /*27d00*/  @!P3 IADD3.X R117, R29, R13, R6, P1, P4 ;  /* 0x0000000d1d75b210 */ /* 0x000fe40000fe8406 */
[----:B------:R-:W-:-:S04]  /*27d10*/  ISETP.GE.AND P3, PT, R26, 0x109, PT ;  /* 0x000001091a00780c */ /* 0x000fc80003f66270 */
[----:B------:R-:W-:Y:S01]  /*27d20*/  ISETP.LT.OR P4, PT, R27, 0x21, !P3 ;  /* 0x000000211b00780c */ /* 0x000fe20005f81670 */
[----:B---3--:R-:W-:Y:S01]  /*27d30*/  FMUL R11, R77, UR4 ;  /* 0x000000044d0b7c20 */ /* 0x008fe20008400000 */
[----:B------:R-:W-:Y:S01]  /*27d40*/  LOP3.LUT R2, R2, 0xfffffffb, RZ, 0xc0, !PT ;  /* 0xfffffffb02027812 */ /* 0x000fe200078ec0ff */
[----:B------:R-:W3:Y:S03]  /*27d50*/  LDL.LU R77, [R1+0x1a8] ;  /* 0x0001a800014d7983 */ /* 0x000ee60000300800 */
[----:B------:R-:W-:-:S07]  /*27d60*/  F2FP.SATFINITE.E4M3.F32.PACK_AB_MERGE_C R11, RZ, R11, RZ ;  /* 0x0000000bff0b723e */ /* 0x000fce00048070ff */
[----:B------:R-:W0:Y:S01]  /*27d70*/  @!P4 LDC.64 R12, c[0x0][0x5c0] ;  /* 0x00017000ff0ccb82 */ /* 0x000e220000000a00 */
[----:B------:R4:W-:Y:S01]  /*27d80*/  @!P6 STG.E.U8 desc[UR52][R56.64+0x20], R11 ;  /* 0x0000200b3800e986 */ /* 0x0009e2000c101134 */
[----:B------:R-:W-:Y:S01]  /*27d90*/  @P5 LOP3.LUT R2, R2, 0x4, RZ, 0xfc, !PT ;  /* 0x0000000402025812 */ /* 0x000fe200078efcff */
[----:B----4-:R-:W-:-:S05]  /*27da0*/  FMUL R11, R78, UR4 ;  /* 0x000000044e0b7c20 */ /* 0x010fca0008400000 */
[----:B------:R-:W-:-:S05]  /*27db0*/  F2FP.SATFINITE.E4M3.F32.PACK_AB_MERGE_C R11, RZ, R11, RZ ;  /* 0x0000000bff0b723e */ /* 0x000fca00048070ff */
[----:B------:R1:W-:Y:S02]  /*27dc0*/  @!P2 STG.E.U8 desc[UR52][R20.64+0x21], R11 ;  /* 0x0000210b1400a986 */ /* 0x0003e4000c101134 */
[----:B-1----:R-:W-:-:S04]  /*27dd0*/  @!P4 IADD3 R11, P1, P5, R3, R10, R9 ;  /* 0x0000000a030bc210 */ /* 0x002fc80007d3e009 */
[----:B------:R-:W-:Y:S02]  /*27de0*/  @!P4 IADD3.X R15, R4, R29, R8, P1, P5 ;  /* 0x0000001d040fc210 */ /* 0x000fe40000fea408 */
[----:B0-----:R-:W-:Y:S01]  /*27df0*/  @!P4 IADD3 R12, P1, R11, R12, RZ ;  /* 0x0000000c0b0cc210 */ /* 0x001fe20007f3e0ff */
[----:B--2---:R-:W-:Y:S02]  /*27e00*/  FMUL R11, R76, UR4 ;  /* 0x000000044c0b7c20 */ /* 0x004fe40008400000 */
[----:B------:R-:W2:Y:S04]  /*27e10*/  LDL.LU R76, [R1+0x1ac] ;  /* 0x0001ac00014c7983 */ /* 0x000ea80000300800 */
[----:B------:R-:W4:Y:S01]  /*27e20*/  LDL.LU R78, [R1+0x1b0] ;  /* 0x0001b000014e7983 */ /* 0x000f220000300800 */
[----:B------:R-:W-:Y:S01]  /*27e30*/  @!P4 IMAD.X R13, R15, 0x1, R13, P1 ;  /* 0x000000010f0dc824 */ /* 0x000fe200008e060d */
[----:B------:R-:W-:-:S13]  /*27e40*/  ISETP.LT.OR P1, PT, R27, 0x22, !P3 ;  /* 0x000000221b00780c */ /* 0x000fda0005f21670 */
[----:B------:R-:W0:Y:S01]  /*27e50*/  @!P1 LDC.64 R16, c[0x0][0x5c0] ;  /* 0x00017000ff109b82 */ /* 0x000e220000000a00 */
[----:B------:R-:W-:Y:S02]  /*27e60*/  F2FP.SATFINITE.E4M3.F32.PACK_AB_MERGE_C R11, RZ, R11, RZ ;  /* 0x0000000bff0b723e */ /* 0x000fe400048070ff */
[----:B------:R-:W-:-:S03]  /*27e70*/  @!P1 IADD3 R15, P5, P6, R3, R10, R9 ;  /* 0x0000000a030f9210 */ /* 0x000fc60007ebe009 */
[----:B------:R1:W-:Y:S01]  /*27e80*/  @!P4 STG.E.U8 desc[UR52][R12.64+0x20], R11 ;  /* 0x0000200b0c00c986 */ /* 0x0003e2000c101134 */
[----:B------:R-:W-:Y:S02]  /*27e90*/  @!P1 IADD3.X R20, R4, R29, R8, P5, P6 ;  /* 0x0000001d04149210 */ /* 0x000fe40002fec408 */
[----:B0-----:R-:W-:-:S05]  /*27ea0*/  @!P1 IADD3 R16, P4, R15, R16, RZ ;  /* 0x000000100f109210 */ /* 0x001fca0007f9e0ff */
[----:B------:R-:W-:Y:S01]  /*27eb0*/  @!P1 IMAD.X R17, R20, 0x1, R17, P4 ;  /* 0x0000000114119824 */ /* 0x000fe200020e0611 */
[----:B------:R-:W-:-:S13]  /*27ec0*/  ISETP.LT.OR P2, PT, R27, 0x52, !P0 ;  /* 0x000000521b00780c */ /* 0x000fda0004741670 */
[----:B-1----:R-:W0:Y:S01]  /*27ed0*/  @!P2 LDC.64 R12, c[0x0][0x5c0] ;  /* 0x00017000ff0cab82 */ /* 0x002e220000000a00 */
[----:B---3--:R-:W-:Y:S02]  /*27ee0*/  FMUL R11, R77, UR4 ;  /* 0x000000044d0b7c20 */ /* 0x008fe40008400000 */
[----:B------:R-:W3:Y:S03]  /*27ef0*/  LDL.LU R77, [R1+0x1b4] ;  /* 0x0001b400014d7983 */ /* 0x000ee60000300800 */
[----:B------:R-:W-:-:S05]  /*27f00*/  F2FP.SATFINITE.E4M3.F32.PACK_AB_MERGE_C R11, RZ, R11, RZ ;  /* 0x0000000bff0b723e */ /* 0x000fca00048070ff */
[----:B------:R2:W-:Y:S01]  /*27f10*/  @!P1 STG.E.U8 desc[UR52][R16.64+0x21], R11 ;  /* 0x0000210b10009986 */ /* 0x0005e2000c101134 */
[----:B------:R-:W-:Y:S02]  /*27f20*/  LOP3.LUT R0, R0, 0xfffffdff, RZ, 0xc0, !PT ;  /* 0xfffffdff00007812 */ /* 0x000fe400078ec0ff */
[----:B0-----:R-:W-:Y:S02]  /*27f30*/  @!P2 IADD3 R108, P5, P6, R10, R12, R7 ;  /* 0x0000000c0a6ca210 */ /* 0x001fe40007ebe007 */
[----:B------:R-:W-:Y:S02]  /*27f40*/  @P2 LOP3.LUT R0, R0, 0x200, RZ, 0xfc, !PT ;  /* 0x0000020000002812 */ /* 0x000fe400078efcff */
[----:B------:R-:W-:Y:S02]  /*27f50*/  @!P2 IADD3.X R109, R29, R13, R6, P5, P6 ;  /* 0x0000000d1d6da210 */ /* 0x000fe40002fec406 */
[----:B------:R-:W-:-:S13]  /*27f60*/  ISETP.LT.OR P2, PT, R27, 0x59, !P0 ;  /* 0x000000591b00780c */ /* 0x000fda0004741670 */
[----:B------:R-:W0:Y:S01]  /*27f70*/  @!P2 LDC.64 R12, c[0x0][0x5c0] ;  /* 0x00017000ff0cab82 */ /* 0x000e220000000a00 */
[----:B------:R-:W-:-:S04]  /*27f80*/  LOP3.LUT R2, R2, 0xfffbffff, RZ, 0xc0, !PT ;  /* 0xfffbffff02027812 */ /* 0x000fc800078ec0ff */
[----:B------:R-:W-:Y:S01]  /*27f90*/  @P2 LOP3.LUT R2, R2, 0x40000, RZ, 0xfc, !PT ;  /* 0x0004000002022812 */ /* 0x000fe200078efcff */
[----:B--2---:R-:W-:Y:S02]  /*27fa0*/  FMUL R11, R76, UR4 ;  /* 0x000000044c0b7c20 */ /* 0x004fe40008400000 */
[----:B------:R-:W2:Y:S01]  /*27fb0*/  LDL.LU R76, [R1+0x1b8] ;  /* 0x0001b800014c7983 */ /* 0x000ea20000300800 */
[----:B0-----:R-:W-:-:S04]  /*27fc0*/  @!P2 IADD3 R120, P1, P4, R10, R12, R7 ;  /* 0x0000000c0a78a210 */ /* 0x001fc80007c3e007 */
[----:B------:R-:W-:Y:S02]  /*27fd0*/  @!P2 IADD3.X R121, R29, R13, R6, P1, P4 ;  /* 0x0000000d1d79a210 */ /* 0x000fe40000fe8406 */
[----:B------:R-:W-:-:S13]  /*27fe0*/  ISETP.LT.OR P2, PT, R27, 0x5a, !P0 ;  /* 0x0000005a1b00780c */ /* 0x000fda0004741670 */
[----:B------:R-:W0:Y:S01]  /*27ff0*/  @!P2 LDC.64 R12, c[0x0][0x5c0] ;  /* 0x00017000ff0cab82 */ /* 0x000e220000000a00 */
[----:B------:R-:W-:Y:S02]  /*28000*/  LOP3.LUT P5, RZ, R0, 0x40000, RZ, 0xc0, !PT ;  /* 0x0004000000ff7812 */ /* 0x000fe400078ac0ff */
[----:B------:R-:W-:Y:S02]  /*28010*/  LOP3.LUT R2, R2, 0xffefffff, RZ, 0xc0, !PT ;  /* 0xffefffff02027812 */ /* 0x000fe400078ec0ff */
[----:B------:R-:W-:Y:S02]  /*28020*/  F2FP.SATFINITE.E4M3.F32.PACK_AB_MERGE_C R11, RZ, R11, RZ ;  /* 0x0000000bff0b723e */ /* 0x000fe400048070ff */
[----:B------:R-:W-:-:S07]  /*28030*/  @P2 LOP3.LUT R2, R2, 0x100000, RZ, 0xfc, !PT ;  /* 0x0010000002022812 */ /* 0x000fce00078efcff */
[----:B------:R4:W-:Y:S01]  /*28040*/  @!P5 STG.E.U8 desc[UR52][R52.64+0x28], R11 ;  /* 0x0000280b3400d986 */ /* 0x0009e2000c101134 */
[----:B0-----:R-:W-:-:S04]  /*28050*/  @!P2 IADD3 R124, P1, P4, R10, R12, R7 ;  /* 0x0000000c0a7ca210 */ /* 0x001fc80007c3e007 */
[----:B------:R-:W-:Y:S02]  /*28060*/  @!P2 IADD3.X R125, R29, R13, R6, P1, P4 ;  /* 0x0000000d1d7da210 */ /* 0x000fe40000fe8406 */
[----:B------:R-:W-:-:S04]  /*28070*/  ISETP.GE.AND P2, PT, R26, 0x101, PT ;  /* 0x000001011a00780c */ /* 0x000fc80003f46270 */
[----:B------:R-:W-:-:S13]  /*28080*/  ISETP.LT.OR P5, PT, R27, 0x51, !P2 ;  /* 0x000000511b00780c */ /* 0x000fda00057a1670 */
[----:B------:R-:W0:Y:S01]  /*28090*/  @!P5 LDC.64 R12, c[0x0][0x5c0] ;  /* 0x00017000ff0cdb82 */ /* 0x000e220000000a00 */
[----:B------:R-:W-:Y:S02]  /*280a0*/  LOP3.LUT P6, RZ, R0, 0x20000, RZ, 0xc0, !PT ;  /* 0x0002000000ff7812 */ /* 0x000fe400078cc0ff */
[----:B0-----:R-:W-:-:S04]  /*280b0*/  @!P5 IADD3 R144, P1, P4, R10, R12, R9 ;  /* 0x0000000c0a90d210 */ /* 0x001fc80007c3e009 */
[----:B------:R-:W-:Y:S02]  /*280c0*/  @!P5 IADD3.X R145, R29, R13, R8, P1, P4 ;  /* 0x0000000d1d91d210 */ /* 0x000fe40000fe8408 */
[----:B------:R-:W-:Y:S01]  /*280d0*/  ISETP.LT.OR P4, PT, R27, 0x29, !P3 ;  /* 0x000000291b00780c */ /* 0x000fe20005f81670 */
[----:B----4-:R-:W-:Y:S02]  /*280e0*/  FMUL R11, R78, UR4 ;  /* 0x000000044e0b7c20 */ /* 0x010fe40008400000 */
[----:B------:R-:W4:Y:S10]  /*280f0*/  LDL.LU R78, [R1+0x1bc] ;  /* 0x0001bc00014e7983 */ /* 0x000f340000300800 */
[----:B------:R-:W0:Y:S01]  /*28100*/  @!P4 LDC.64 R12, c[0x0][0x5c0] ;  /* 0x00017000ff0ccb82 */ /* 0x000e220000000a00 */
[----:B------:R-:W-:-:S02]  /*28110*/  F2FP.SATFINITE.E4M3.F32.PACK_AB_MERGE_C R11, RZ, R11, RZ ;  /* 0x0000000bff0b723e */ /* 0x000fc400048070ff */
[----:B------:R-:W-:-:S03]  /*28120*/  LOP3.LUT R0, R0, 0xfffbffff, RZ, 0xc0, !PT ;  /* 0xfffbffff00007812 */ /* 0x000fc600078ec0ff */
[----:B------:R1:W-:Y:S01]  /*28130*/  @!P6 STG.E.U8 desc[UR52][R38.64+0x29], R11 ;  /* 0x0000290b2600e986 */ /* 0x0003e2000c101134 */
[----:B------:R-:W-:Y:S02]  /*28140*/  @P5 LOP3.LUT R0, R0, 0x40000, RZ, 0xfc, !PT ;  /* 0x0004000000005812 */ /* 0x000fe400078efcff */
[----:B-1----:R-:W-:-:S04]  /*28150*/  @!P4 IADD3 R11, P1, P5, R3, R10, R9 ;  /* 0x0000000a030bc210 */ /* 0x002fc80007d3e009 */
[----:B------:R-:W-:Y:S02]  /*28160*/  @!P4 IADD3.X R15, R4, R29, R8, P1, P5 ;  /* 0x0000001d040fc210 */ /* 0x000fe40000fea408 */
[----:B0-----:R-:W-:-:S05]  /*28170*/  @!P4 IADD3 R12, P1, R11, R12, RZ ;  /* 0x0000000c0b0cc210 */ /* 0x001fca0007f3e0ff */
[----:B------:R-:W-:Y:S01]  /*28180*/  @!P4 IMAD.X R13, R15, 0x1, R13, P1 ;  /* 0x000000010f0dc824 */ /* 0x000fe200008e060d */
[----:B------:R-:W-:-:S13]  /*28190*/  ISETP.LT.OR P1, PT, R27, 0x2a, !P3 ;  /* 0x0000002a1b00780c */ /* 0x000fda0005f21670 */
[----:B------:R-:W0:Y:S01]  /*281a0*/  @!P1 LDC.64 R16, c[0x0][0x5c0] ;  /* 0x00017000ff109b82 */ /* 0x000e220000000a00 */
[----:B---3--:R-:W-:Y:S02]  /*281b0*/  FMUL R15, R77, UR4 ;  /* 0x000000044d0f7c20 */ /* 0x008fe40008400000 */
[----:B------:R-:W3:Y:S01]  /*281c0*/  LDL.LU R77, [R1+0x1c0] ;  /* 0x0001c000014d7983 */ /* 0x000ee20000300800 */
[----:B------:R-:W-:Y:S02]  /*281d0*/  @!P1 IADD3 R11, P5, P6, R3, R10, R9 ;  /* 0x0000000a030b9210 */ /* 0x000fe40007ebe009 */
[----:B------:R-:W-:-:S05]  /*281e0*/  F2FP.SATFINITE.E4M3.F32.PACK_AB_MERGE_C R15, RZ, R15, RZ ;  /* 0x0000000fff0f723e */ /* 0x000fca00048070ff */
[----:B------:R1:W-:Y:S01]  /*281f0*/  @!P4 STG.E.U8 desc[UR52][R12.64+0x28], R15 ;  /* 0x0000280f0c00c986 */ /* 0x0003e2000c101134 */
[----:B0-----:R-:W-:Y:S02]  /*28200*/  @!P1 IADD3 R16, P4, R11, R16, RZ ;  /* 0x000000100b109210 */ /* 0x001fe40007f9e0ff */
[----:B------:R-:W-:-:S13]  /*28210*/  ISETP.LT.OR P3, PT, R27, 0x52, !P2 ;  /* 0x000000521b00780c */ /* 0x000fda0005761670 */
[----:B-1----:R-:W0:Y:S01]  /*28220*/  @!P3 LDC.64 R12, c[0x0][0x5c0] ;  /* 0x00017000ff0cbb82 */ /* 0x002e220000000a00 */
[----:B--2---:R-:W-:Y:S02]  /*28230*/  FMUL R11, R76, UR4 ;  /* 0x000000044c0b7c20 */ /* 0x004fe40008400000 */
[----:B------:R-:W2:Y:S01]  /*28240*/  LDL.LU R76, [R1+0x1c4] ;  /* 0x0001c400014c7983 */ /* 0x000ea20000300800 */
[----:B------:R-:W-:Y:S02]  /*28250*/  @!P1 IADD3.X R20, R4, R29, R8, P5, P6 ;  /* 0x0000001d04149210 */ /* 0x000fe40002fec408 */
[----:B0-----:R-:W-:-:S04]  /*28260*/  @!P3 IADD3 R128, P5, P6, R10, R12, R9 ;  /* 0x0000000c0a80b210 */ /* 0x001fc80007ebe009 */
[----:B------:R-:W-:Y:S02]  /*28270*/  @!P3 IADD3.X R129, R29, R13, R8, P5, P6 ;  /* 0x0000000d1d81b210 */ /* 0x000fe40002fec408 */
[----:B------:R-:W-:-:S13]  /*28280*/  ISETP.LT.OR P5, PT, R27, 0x59, !P2 ;  /* 0x000000591b00780c */ /* 0x000fda00057a1670 */
[----:B------:R-:W0:Y:S01]  /*28290*/  @!P5 LDC.64 R12, c[0x0][0x5c0] ;  /* 0x00017000ff0cdb82 */ /* 0x000e220000000a00 */
[----:B------:R-:W-:Y:S01]  /*282a0*/  @!P1 IMAD.X R17, R20, 0x1, R17, P4 ;  /* 0x0000000114119824 */ /* 0x000fe200020e0611 */
[----:B------:R-:W-:Y:S02]  /*282b0*/  F2FP.SATFINITE.E4M3.F32.PACK_AB_MERGE_C R11, RZ, R11, RZ ;  /* 0x0000000bff0b723e */ /* 0x000fe400048070ff */
[----:B------:R-:W-:-:S03]  /*282c0*/  ISETP.GE.AND P6, PT, R26, 0x1, PT ;  /* 0x000000011a00780c */ /* 0x000fc60003fc6270 */
[----:B------:R4:W-:Y:S01]  /*282d0*/  @!P1 STG.E.U8 desc[UR52][R16.64+0x29], R11 ;  /* 0x0000290b10009986 */ /* 0x0009e2000c101134 */
[----:B0-----:R-:W-:-:S04]  /*282e0*/  @!P5 IADD3 R150, P1, P4, R10, R12, R9 ;  /* 0x0000000c0a96d210 */ /* 0x001fc80007c3e009 */
[----:B------:R-:W-:Y:S02]  /*282f0*/  @!P5 IADD3.X R151, R29, R13, R8, P1, P4 ;  /* 0x0000000d1d97d210 */ /* 0x000fe40000fe8408 */
[----:B------:R-:W-:-:S13]  /*28300*/  ISETP.LT.OR P1, PT, R27, 0x31, !P6 ;  /* 0x000000311b00780c */ /* 0x000fda0007721670 */
[----:B------:R-:W0:Y:S02]  /*28310*/  @!P1 LDC.64 R12, c[0x0][0x5c0] ;  /* 0x00017000ff0c9b82 */ /* 0x000e240000000a00 */
[----:B0-----:R-:W-:Y:S01]  /*28320*/  @!P1 IADD3 R12, P4, R10, R12, RZ ;  /* 0x0000000c0a0c9210 */ /* 0x001fe20007f9e0ff */
[----:B----4-:R-:W-:-:S04]  /*28330*/  FMUL R11, R78, UR4 ;  /* 0x000000044e0b7c20 */ /* 0x010fc80008400000 */
[----:B------:R-:W-:Y:S01]  /*28340*/  @!P1 IMAD.X R13, R29, 0x1, R13, P4 ;  /* 0x000000011d0d9824 */ /* 0x000fe200020e060d */
[----:B------:R-:W4:Y:S01]  /*28350*/  LDL.LU R78, [R1+0x1c8] ;  /* 0x0001c800014e7983 */ /* 0x000f220000300800 */
[----:B------:R-:W-:-:S05]  /*28360*/  F2FP.SATFINITE.E4M3.F32.PACK_AB_MERGE_C R11, RZ, R11, RZ ;  /* 0x0000000bff0b723e */ /* 0x000fca00048070ff */
[----:B------:R0:W-:Y:S01]  /*28370*/  @!P1 STG.E.U8 desc[UR52][R12.64+0x30], R11 ;  /* 0x0000300b0c009986 */ /* 0x0001e2000c101134 */
[----:B------:R-:W-:-:S13]  /*28380*/  ISETP.LT.OR P1, PT, R27, 0x32, !P6 ;  /* 0x000000321b00780c */ /* 0x000fda0007721670 */
[----:B0-----:R-:W0:Y:S02]  /*28390*/  @!P1 LDC.64 R12, c[0x0][0x5c0] ;  /* 0x00017000ff0c9b82 */ /* 0x001e240000000a00 */
[----:B0-----:R-:W-:Y:S01]  /*283a0*/  @!P1 IADD3 R12, P4, R10, R12, RZ ;  /* 0x0000000c0a0c9210 */ /* 0x001fe20007f9e0ff */
[----:B---3--:R-:W-:Y:S02]  /*283b0*/  FMUL R11, R77, UR4 ;  /* 0x000000044d0b7c20 */ /* 0x008fe40008400000 */
[----:B------:R-:W3:Y:S02]  /*283c0*/  LDL.LU R77, [R1+0x1cc] ;  /* 0x0001cc00014d7983 */ /* 0x000ee40000300800 */
[----:B------:R-:W-:Y:S01]  /*283d0*/  @!P1 IMAD.X R13, R29, 0x1, R13, P4 ;  /* 0x000000011d0d9824 */ /* 0x000fe200020e060d */
[----:B------:R-:W-:-:S05]  /*283e0*/  F2FP.SATFINITE.E4M3.F32.PACK_AB_MERGE_C R11, RZ, R11, RZ ;  /* 0x0000000bff0b723e */ /* 0x000fca00048070ff */
[----:B------:R0:W-:Y:S01]  /*283f0*/  @!P1 STG.E.U8 desc[UR52][R12.64+0x31], R11 ;  /* 0x0000310b0c009986 */ /* 0x0001e2000c101134 */
[----:B------:R-:W-:Y:S02]  /*28400*/  ISETP.LT.OR P2, PT, R27, 0x5a, !P2 ;  /* 0x0000005a1b00780c */ /* 0x000fe40005741670 */
[----:B------:R-:W-:-:S11]  /*28410*/  LOP3.LUT R0, R0, 0xfffdffff, RZ, 0xc0, !PT ;  /* 0xfffdffff00007812 */ /* 0x000fd600078ec0ff */
[----:B0-----:R-:W0:Y:S01]  /*28420*/  @!P2 LDC.64 R12, c[0x0][0x5c0] ;  /* 0x00017000ff0cab82 */ /* 0x001e220000000a00 */
[----:B--2---:R-:W-:Y:S02]  /*28430*/  FMUL R11, R76, UR4 ;  /* 0x000000044c0b7c20 */ /* 0x004fe40008400000 */
[----:B------:R-:W2:Y:S01]  /*28440*/  LDL.LU R76, [R1+0x1d0] ;  /* 0x0001d000014c7983 */ /* 0x000ea20000300800 */
[----:B------:R-:W-:Y:S02]  /*28450*/  @P3 LOP3.LUT R0, R0, 0x20000, RZ, 0xfc, !PT ;  /* 0x0002000000003812 */ /* 0x000fe400078efcff */
[----:B------:R-:W-:Y:S02]  /*28460*/  LOP3.LUT R2, R2, 0xdfffffff, RZ, 0xc0, !PT ;  /* 0xdfffffff02027812 */ /* 0x000fe400078ec0ff */
[----:B------:R-:W-:Y:S02]  /*28470*/  LOP3.LUT P3, RZ, R14, 0x20000000, RZ, 0xc0, !PT ;  /* 0x200000000eff7812 */ /* 0x000fe4000786c0ff */
[----:B------:R-:W-:-:S02]  /*28480*/  @P5 LOP3.LUT R2, R2, 0x20000000, RZ, 0xfc, !PT ;  /* 0x2000000002025812 */ /* 0x000fc400078efcff */
[----:B------:R-:W-:Y:S02]  /*28490*/  ISETP.LT.OR P5, PT, R27, 0x61, !P3 ;  /* 0x000000611b00780c */ /* 0x000fe40005fa1670 */
[----:B0-----:R-:W-:-:S04]  /*284a0*/  @!P2 IADD3 R130, P1, P4, R10, R12, R9 ;  /* 0x0000000c0a82a210 */ /* 0x001fc80007c3e009 */
[----:B------:R-:W-:-:S07]  /*284b0*/  @!P2 IADD3.X R131, R29, R13, R8, P1, P4 ;  /* 0x0000000d1d83a210 */ /* 0x000fce0000fe8408 */
        /* <DEDUP_REMOVED lines=15> */
[----:B------:R-:W-:Y:S02]  /*285b0*/  ISETP.LT.OR P2, PT, R27, 0x31, !P3 ;  /* 0x000000311b00780c */ /* 0x000fe40005f41670 */
[----:B0-----:R-:W-:-:S04]  /*285c0*/  @!P5 IADD3 R154, P1, P4, R10, R12, R3 ;  /* 0x0000000c0a9ad210 */ /* 0x001fc80007c3e003 */
[----:B------:R-:W-:Y:S02]  /*285d0*/  @!P5 IADD3.X R155, R29, R13, R4, P1, P4 ;  /* 0x0000000d1d9bd210 */ /* 0x000fe40000fe8404 */
[----:B------:R-:W-:Y:S02]  /*285e0*/  ISETP.LT.OR P1, PT, R27, 0x39, !P6 ;  /* 0x000000391b00780c */ /* 0x000fe40007721670 */
[----:B------:R-:W-:-:S11]  /*285f0*/  F2FP.SATFINITE.E4M3.F32.PACK_AB_MERGE_C R11, RZ, R11, RZ ;  /* 0x0000000bff0b723e */ /* 0x000fd600048070ff */
[----:B------:R-:W0:Y:S01]  /*28600*/  @!P1 LDC.64 R12, c[0x0][0x5c0] ;  /* 0x00017000ff0c9b82 */ /* 0x000e220000000a00 */
[----:B------:R4:W-:Y:S01]  /*28610*/  @!P2 STG.E.U8 desc[UR52][R68.64+0x30], R11 ;  /* 0x0000300b4400a986 */ /* 0x0009e2000c101134 */
[----:B------:R-:W-:Y:S01]  /*28620*/  ISETP.LT.OR P2, PT, R27, 0x32, !P3 ;  /* 0x000000321b00780c */ /* 0x000fe20005f41670 */
[----:B----4-:R-:W-:Y:S02]  /*28630*/  FMUL R11, R78, UR4 ;  /* 0x000000044e0b7c20 */ /* 0x010fe40008400000 */
[----:B------:R-:W4:Y:S03]  /*28640*/  LDL.LU R78, [R1+0x1d4] ;  /* 0x0001d400014e7983 */ /* 0x000f260000300800 */
[----:B------:R-:W-:-:S07]  /*28650*/  F2FP.SATFINITE.E4M3.F32.PACK_AB_MERGE_C R11, RZ, R11, RZ ;  /* 0x0000000bff0b723e */ /* 0x000fce00048070ff */
[----:B------:R3:W-:Y:S01]  /*28660*/  @!P2 STG.E.U8 desc[UR52][R58.64+0x31], R11 ;  /* 0x0000310b3a00a986 */ /* 0x0007e2000c101134 */
[----:B0-----:R-:W-:-:S05]  /*28670*/  @!P1 IADD3 R12, P4, R10, R12, RZ ;  /* 0x0000000c0a0c9210 */ /* 0x001fca0007f9e0ff */
[----:B------:R-:W-:Y:S02]  /*28680*/  @!P1 IMAD.X R13, R29, 0x1, R13, P4 ;  /* 0x000000011d0d9824 */ /* 0x000fe400020e060d */
[----:B---3--:R-:W-:-:S05]  /*28690*/  FMUL R11, R77, UR4 ;  /* 0x000000044d0b7c20 */ /* 0x008fca0008400000 */
[----:B------:R-:W-:-:S05]  /*286a0*/  F2FP.SATFINITE.E4M3.F32.PACK_AB_MERGE_C R11, RZ, R11, RZ ;  /* 0x0000000bff0b723e */ /* 0x000fca00048070ff */
[----:B------:R2:W-:Y:S02]  /*286b0*/  @!P1 STG.E.U8 desc[UR52][R12.64+0x38], R11 ;  /* 0x0000380b0c009986 */ /* 0x0005e4000c101134 */
[----:B--2---:R-:W-:Y:S02]  /*286c0*/  FMUL R11, R76, UR4 ;  /* 0x000000044c0b7c20 */ /* 0x004fe40008400000 */
[----:B------:R-:W2:Y:S01]  /*286d0*/  LDL.LU R76, [R1+0x1d8] ;  /* 0x0001d800014c7983 */ /* 0x000ea20000300800 */
[----:B------:R-:W-:-:S03]  /*286e0*/  ISETP.LT.OR P1, PT, R27, 0x3a, !P6 ;  /* 0x0000003a1b00780c */ /* 0x000fc60007721670 */
[----:B------:R-:W3:Y:S10]  /*286f0*/  LDL.LU R77, [R1+0x1dc] ;  /* 0x0001dc00014d7983 */ /* 0x000ef40000300800 */
[----:B------:R-:W0:Y:S01]  /*28700*/  @!P1 LDC.64 R12, c[0x0][0x5c0] ;  /* 0x00017000ff0c9b82 */ /* 0x000e220000000a00 */
[----:B------:R-:W-:-:S02]  /*28710*/  F2FP.SATFINITE.E4M3.F32.PACK_AB_MERGE_C R11, RZ, R11, RZ ;  /* 0x0000000bff0b723e */ /* 0x000fc400048070ff */
[----:B------:R-:W-:Y:S02]  /*28720*/  LOP3.LUT P2, RZ, R0, 0x80000, RZ, 0xc0, !PT ;  /* 0x0008000000ff7812 */ /* 0x000fe4000784c0ff */
[----:B0-----:R-:W-:-:S05]  /*28730*/  @!P1 IADD3 R12, P4, R10, R12, RZ ;  /* 0x0000000c0a0c9210 */ /* 0x001fca0007f9e0ff */
[----:B------:R-:W-:-:S05]  /*28740*/  @!P1 IMAD.X R13, R29, 0x1, R13, P4 ;  /* 0x000000011d0d9824 */ /* 0x000fca00020e060d */
[----:B------:R4:W-:Y:S02]  /*28750*/  @!P1 STG.E.U8 desc[UR52][R12.64+0x39], R11 ;  /* 0x0000390b0c009986 */ /* 0x0009e4000c101134 */
[----:B----4-:R-:W-:Y:S02]  /*28760*/  FMUL R11, R78, UR4 ;  /* 0x000000044e0b7c20 */ /* 0x010fe40008400000 */
[----:B------:R-:W4:Y:S03]  /*28770*/  LDL.LU R78, [R1+0x1e0] ;  /* 0x0001e000014e7983 */ /* 0x000f260000300800 */
[----:B------:R-:W-:-:S05]  /*28780*/  F2FP.SATFINITE.E4M3.F32.PACK_AB_MERGE_C R11, RZ, R11, RZ ;  /* 0x0000000bff0b723e */ /* 0x000fca00048070ff */
[----:B------:R2:W-:Y:S02]  /*28790*/  @!P2 STG.E.U8 desc[UR52][R64.64+0x38], R11 ;  /* 0x0000380b4000a986 */ /* 0x0005e4000c101134 */
[----:B--2---:R-:W-:Y:S02]  /*287a0*/  FMUL R11, R76, UR4 ;  /* 0x000000044c0b7c20 */ /* 0x004fe40008400000 */
[----:B------:R-:W2:Y:S01]  /*287b0*/  LDL.LU R76, [R1+0x1e4] ;  /* 0x0001e400014c7983 */ /* 0x000ea20000300800 */
[----:B------:R-:W-:Y:S02]  /*287c0*/  LOP3.LUT R14, R14, 0xf7ffffff, RZ, 0xc0, !PT ;  /* 0xf7ffffff0e0e7812 */ /* 0x000fe400078ec0ff */
[----:B------:R-:W-:Y:S02]  /*287d0*/  ISETP.LT.OR P6, PT, R27, 0x6a, !P3 ;  /* 0x0000006a1b00780c */ /* 0x000fe40005fc1670 */
[----:B------:R-:W-:Y:S02]  /*287e0*/  @P3 LOP3.LUT R14, R14, 0x8000000, RZ, 0xfc, !PT ;  /* 0x080000000e0e3812 */ /* 0x000fe400078efcff */
[----:B------:R-:W-:-:S02]  /*287f0*/  LOP3.LUT P3, RZ, R0, 0x400, RZ, 0xc0, !PT ;  /* 0x0000040000ff7812 */ /* 0x000fc4000786c0ff */
[----:B------:R-:W-:-:S07]  /*28800*/  F2FP.SATFINITE.E4M3.F32.PACK_AB_MERGE_C R11, RZ, R11, RZ ;  /* 0x0000000bff0b723e */ /* 0x000fce00048070ff */
[----:B------:R-:W0:Y:S04]  /*28810*/  @!P6 LDC.64 R12, c[0x0][0x5c0] ;  /* 0x00017000ff0ceb82 */ /* 0x000e280000000a00 */
[----:B------:R3:W-:Y:S01]  /*28820*/  @!P3 STG.E.U8 desc[UR52][R62.64+0x39], R11 ;  /* 0x0000390b3e00b986 */ /* 0x0007e2000c101134 */
[----:B------:R-:W-:Y:S01]  /*28830*/  LOP3.LUT R5, R5, 0xffffdfff, RZ, 0xc0, !PT ;  /* 0xffffdfff05057812 */ /* 0x000fe200078ec0ff */
[----:B---3--:R-:W-:Y:S02]  /*28840*/  FMUL R11, R77, UR4 ;  /* 0x000000044d0b7c20 */ /* 0x008fe40008400000 */
[----:B------:R-:W3:Y:S01]  /*28850*/  LDL.LU R77, [R1+0x1e8] ;  /* 0x0001e800014d7983 */ /* 0x000ee20000300800 */
[----:B------:R-:W-:Y:S02]  /*28860*/  @P5 LOP3.LUT R5, R5, 0x2000, RZ, 0xfc, !PT ;  /* 0x0000200005055812 */ /* 0x000fe400078efcff */
[----:B------:R-:W-:-:S02]  /*28870*/  LOP3.LUT P5, RZ, R0, 0x10, RZ, 0xc0, !PT ;  /* 0x0000001000ff7812 */ /* 0x000fc400078ac0ff */
[----:B------:R-:W-:Y:S02]  /*28880*/  LOP3.LUT R5, R5, 0xffffefff, RZ, 0xc0, !PT ;  /* 0xffffefff05057812 */ /* 0x000fe400078ec0ff */
[----:B0-----:R-:W-:Y:S02]  /*28890*/  @!P6 IADD3 R142, P1, P4, R10, R12, R3 ;  /* 0x0000000c0a8ee210 */ /* 0x001fe40007c3e003 */
[----:B------:R-:W-:Y:S02]  /*288a0*/  F2FP.SATFINITE.E4M3.F32.PACK_AB_MERGE_C R11, RZ, R11, RZ ;  /* 0x0000000bff0b723e */ /* 0x000fe400048070ff */
[----:B------:R-:W-:Y:S02]  /*288b0*/  @P6 LOP3.LUT R5, R5, 0x1000, RZ, 0xfc, !PT ;  /* 0x0000100005056812 */ /* 0x000fe400078efcff */
[----:B------:R-:W-:Y:S02]  /*288c0*/  @!P6 IADD3.X R143, R29, R13, R4, P1, P4 ;  /* 0x0000000d1d8fe210 */ /* 0x000fe40000fe8404 */
[----:B------:R-:W-:Y:S01]  /*288d0*/  ISETP.LT.OR P6, PT, R27, 0x61, !P0 ;  /* 0x000000611b00780c */ /* 0x000fe200047c1670 */
[----:B------:R4:W-:-:S12]  /*288e0*/  @!P5 STG.E.U8 desc[UR52][R60.64+0x30], R11 ;  /* 0x0000300b3c00d986 */ /* 0x0009d8000c101134 */
[----:B------:R-:W0:Y:S01]  /*288f0*/  @!P6 LDC.64 R12, c[0x0][0x5c0] ;  /* 0x00017000ff0ceb82 */ /* 0x000e220000000a00 */
[C---:B------:R-:W-:Y:S02]  /*28900*/  ISETP.LT.OR P2, PT, R27.reuse, 0x62, !P0 ;  /* 0x000000621b00780c */ /* 0x040fe40004741670 */
[----:B------:R-:W-:Y:S02]  /*28910*/  ISETP.LT.OR P3, PT, R27, 0x69, !P0 ;  /* 0x000000691b00780c */ /* 0x000fe40004761670 */
[----:B0-----:R-:W-:-:S04]  /*28920*/  @!P6 IADD3 R132, P1, P4, R10, R12, R7 ;  /* 0x0000000c0a84e210 */ /* 0x001fc80007c3e007 */
[----:B------:R-:W-:-:S05]  /*28930*/  @!P6 IADD3.X R133, R29, R13, R6, P1, P4 ;  /* 0x0000000d1d85e210 */ /* 0x000fca0000fe8406 */
[----:B------:R-:W0:Y:S01]  /*28940*/  @!P2 LDC.64 R12, c[0x0][0x5c0] ;  /* 0x00017000ff0cab82 */ /* 0x000e220000000a00 */
[----:B----4-:R-:W-:Y:S02]  /*28950*/  FMUL R11, R78, UR4 ;  /* 0x000000044e0b7c20 */ /* 0x010fe40008400000 */
[----:B------:R-:W4:Y:S01]  /*28960*/  LDL.LU R78, [R1+0x1ec] ;  /* 0x0001ec00014e7983 */ /* 0x000f220000300800 */
[----:B0-----:R-:W-:-:S04]  /*28970*/  @!P2 IADD3 R126, P1, P4, R10, R12, R7 ;  /* 0x0000000c0a7ea210 */ /* 0x001fc80007c3e007 */
[----:B------:R-:W-:Y:S02]  /*28980*/  @!P2 IADD3.X R127, R29, R13, R6, P1, P4 ;  /* 0x0000000d1d7fa210 */ /* 0x000fe40000fe8406 */
[----:B------:R-:W0:Y:S01]  /*28990*/  @!P3 LDC.64 R12, c[0x0][0x5c0] ;  /* 0x00017000ff0cbb82 */ /* 0x000e220000000a00 */
[----:B------:R-:W-:-:S04]  /*289a0*/  LOP3.LUT R5, R5, 0xffff7fff, RZ, 0xc0, !PT ;  /* 0xffff7fff05057812 */ /* 0x000fc800078ec0ff */
[----:B------:R-:W-:-:S04]  /*289b0*/  @P6 LOP3.LUT R5, R5, 0x8000, RZ, 0xfc, !PT ;  /* 0x0000800005056812 */ /* 0x000fc800078efcff */
[----:B------:R-:W-:-:S04]  /*289c0*/  LOP3.LUT R5, R5, 0xffffbfff, RZ, 0xc0, !PT ;  /* 0xffffbfff05057812 */ /* 0x000fc800078ec0ff */
[----:B------:R-:W-:-:S04]  /*289d0*/  @P2 LOP3.LUT R5, R5, 0x4000, RZ, 0xfc, !PT ;  /* 0x0000400005052812 */ /* 0x000fc800078efcff */
[----:B------:R-:W-:Y:S02]  /*289e0*/  LOP3.LUT R5, R5, 0xffefffff, RZ, 0xc0, !PT ;  /* 0xffefffff05057812 */ /* 0x000fe400078ec0ff */
[----:B0-----:R-:W-:Y:S02]  /*289f0*/  @!P3 IADD3 R140, P1, P4, R10, R12, R7 ;  /* 0x0000000c0a8cb210 */ /* 0x001fe40007c3e007 */
[----:B------:R-:W-:Y:S02]  /*28a00*/  @P3 LOP3.LUT R5, R5, 0x100000, RZ, 0xfc, !PT ;  /* 0x0010000005053812 */ /* 0x000fe400078efcff */
[----:B------:R-:W-:Y:S02]  /*28a10*/  @!P3 IADD3.X R141, R29, R13, R6, P1, P4 ;  /* 0x0000000d1d8db210 */ /* 0x000fe40000fe8406 */
[----:B------:R-:W-:-:S13]  /*28a20*/  ISETP.LT.OR P3, PT, R27, 0x6a, !P0 ;  /* 0x0000006a1b00780c */ /* 0x000fda0004761670 */
[----:B------:R-:W0:Y:S01]  /*28a30*/  @!P3 LDC.64 R12, c[0x0][0x5c0] ;  /* 0x00017000ff0cbb82 */ /* 0x000e220000000a00 */
[----:B--2---:R-:W-:Y:S02]  /*28a40*/  FMUL R16, R76, UR4 ;  /* 0x000000044c107c20 */ /* 0x004fe40008400000 */
[----:B------:R-:W2:Y:S01]  /*28a50*/  LDL.LU R76, [R1+0x1f0] ;  /* 0x0001f000014c7983 */ /* 0x000ea20000300800 */
[----:B------:R-:W-:Y:S02]  /*28a60*/  LOP3.LUT R5, R5, 0xffdfffff, RZ, 0xc0, !PT ;  /* 0xffdfffff05057812 */ /* 0x000fe400078ec0ff */
[----:B0-----:R-:W-:Y:S02]  /*28a70*/  @!P3 IADD3 R146, P1, P4, R10, R12, R7 ;  /* 0x0000000c0a92b210 */ /* 0x001fe40007c3e007 */
[C---:B------:R-:W-:Y:S02]  /*28a80*/  LOP3.LUT P2, RZ, R14.reuse, 0x10000000, RZ, 0xc0, !PT ;  /* 0x100000000eff7812 */ /* 0x040fe4000784c0ff */
[----:B------:R-:W-:-:S02]  /*28a90*/  LOP3.LUT R14, R14, 0xfbffffff, RZ, 0xc0, !PT ;  /* 0xfbffffff0e0e7812 */ /* 0x000fc400078ec0ff */
[----:B------:R-:W-:Y:S02]  /*28aa0*/  @P3 LOP3.LUT R5, R5, 0x200000, RZ, 0xfc, !PT ;  /* 0x0020000005053812 */ /* 0x000fe400078efcff */
[----:B------:R-:W-:Y:S02]  /*28ab0*/  @!P3 IADD3.X R147, R29, R13, R6, P1, P4 ;  /* 0x0000000d1d93b210 */ /* 0x000fe40000fe8406 */
[----:B------:R-:W-:Y:S02]  /*28ac0*/  ISETP.GE.AND P3, PT, R26, 0x101, PT ;  /* 0x000001011a00780c */ /* 0x000fe40003f66270 */
[----:B------:R-:W-:Y:S02]  /*28ad0*/  @P0 LOP3.LUT R14, R14, 0x4000000, RZ, 0xfc, !PT ;  /* 0x040000000e0e0812 */ /* 0x000fe400078efcff */
[----:B------:R-:W-:-:S13]  /*28ae0*/  ISETP.LT.OR P0, PT, R27, 0x61, !P3 ;  /* 0x000000611b00780c */ /* 0x000fda0005f01670 */
[----:B------:R-:W0:Y:S02]  /*28af0*/  @!P0 LDC.64 R12, c[0x0][0x5c0] ;  /* 0x00017000ff0c8b82 */ /* 0x000e240000000a00 */
[----:B0-----:R-:W-:-:S04]  /*28b00*/  @!P0 IADD3 R162, P1, P4, R10, R12, R9 ;  /* 0x0000000c0aa28210 */ /* 0x001fc80007c3e009 */
[----:B------:R-:W-:Y:S02]  /*28b10*/  @!P0 IADD3.X R163, R29, R13, R8, P1, P4 ;  /* 0x0000000d1da38210 */ /* 0x000fe40000fe8408 */
[----:B------:R-:W-:Y:S02]  /*28b20*/  ISETP.LT.OR P4, PT, R27, 0x31, !P2 ;  /* 0x000000311b00780c */ /* 0x000fe40005781670 */
[----:B------:R-:W-:-:S11]  /*28b30*/  LOP3.LUT P6, RZ, R0, 0x4, RZ, 0xc0, !PT ;  /* 0x0000000400ff7812 */ /* 0x000fd600078cc0ff */
[----:B------:R-:W0:Y:S01]  /*28b40*/  @!P4 LDC.64 R12, c[0x0][0x5c0] ;  /* 0x00017000ff0ccb82 */ /* 0x000e220000000a00 */
[----:B------:R-:W-:Y:S02]  /*28b50*/  F2FP.SATFINITE.E4M3.F32.PACK_AB_MERGE_C R11, RZ, R11, RZ ;  /* 0x0000000bff0b723e */ /* 0x000fe400048070ff */
[----:B------:R-:W-:-:S03]  /*28b60*/  @!P4 IADD3 R15, P1, P5, R3, R10, R7 ;  /* 0x0000000a030fc210 */ /* 0x000fc60007d3e007 */
[----:B------:R1:W-:Y:S02]  /*28b70*/  @!P6 STG.E.U8 desc[UR52][R22.64+0x31], R11 ;  /* 0x0000310b1600e986 */ /* 0x0003e4000c101134 */
[----:B-1----:R-:W-:Y:S02]  /*28b80*/  @!P4 IADD3.X R11, R4, R29, R6, P1, P5 ;  /* 0x0000001d040bc210 */ /* 0x002fe40000fea406 */
[----:B0-----:R-:W-:-:S05]  /*28b90*/  @!P4 IADD3 R12, P1, R15, R12, RZ ;  /* 0x0000000c0f0cc210 */ /* 0x001fca0007f3e0ff */
[----:B------:R-:W-:Y:S01]  /*28ba0*/  @!P4 IMAD.X R13, R11, 0x1, R13, P1 ;  /* 0x000000010b0dc824 */ /* 0x000fe200008e060d */
[----:B------:R-:W-:Y:S02]  /*28bb0*/  ISETP.LT.OR P1, PT, R27, 0x32, !P2 ;  /* 0x000000321b00780c */ /* 0x000fe40005721670 */
[----:B------:R-:W-:-:S05]  /*28bc0*/  F2FP.SATFINITE.E4M3.F32.PACK_AB_MERGE_C R16, RZ, R16, RZ ;  /* 0x00000010ff10723e */ /* 0x000fca00048070ff */
[----:B------:R0:W-:Y:S06]  /*28bd0*/  @!P4 STG.E.U8 desc[UR52][R12.64+0x30], R16 ;  /* 0x000030100c00c986 */ /* 0x0001ec000c101134 */
[----:B0-----:R-:W0:Y:S01]  /*28be0*/  @!P1 LDC.64 R16, c[0x0][0x5c0] ;  /* 0x00017000ff109b82 */ /* 0x001e220000000a00 */
[----:B------:R-:W-:Y:S02]  /*28bf0*/  ISETP.LT.OR P3, PT, R27, 0x62, !P3 ;  /* 0x000000621b00780c */ /* 0x000fe40005f61670 */
[----:B------:R-:W-:-:S04]  /*28c00*/  @!P1 IADD3 R15, P5, P6, R3, R10, R7 ;  /* 0x0000000a030f9210 */ /* 0x000fc80007ebe007 */
[----:B------:R-:W-:-:S07]  /*28c10*/  @!P1 IADD3.X R11, R4, R29, R6, P5, P6 ;  /* 0x0000001d040b9210 */ /* 0x000fce0002fec406 */
[----:B------:R-:W1:Y:S01]  /*28c20*/  @!P3 LDC.64 R12, c[0x0][0x5c0] ;  /* 0x00017000ff0cbb82 */ /* 0x000e620000000a00 */
[----:B0-----:R-:W-:-:S05]  /*28c30*/  @!P1 IADD3 R16, P4, R15, R16, RZ ;  /* 0x000000100f109210 */ /* 0x001fca0007f9e0ff */
[----:B------:R-:W-:Y:S02]  /*28c40*/  @!P1 IMAD.X R17, R11, 0x1, R17, P4 ;  /* 0x000000010b119824 */ /* 0x000fe400020e0611 */
[----:B---3--:R-:W-:Y:S02]  /*28c50*/  FMUL R11, R77, UR4 ;  /* 0x000000044d0b7c20 */ /* 0x008fe40008400000 */
[----:B------:R-:W3:Y:S03]  /*28c60*/  LDL.LU R77, [R1+0x1f4] ;  /* 0x0001f400014d7983 */ /* 0x000ee60000300800 */
[----:B------:R-:W-:Y:S02]  /*28c70*/  F2FP.SATFINITE.E4M3.F32.PACK_AB_MERGE_C R11, RZ, R11, RZ ;  /* 0x0000000bff0b723e */ /* 0x000fe400048070ff */
[----:B-1----:R-:W-:-:S04]  /*28c80*/  @!P3 IADD3 R148, P5, P6, R10, R12, R9 ;  /* 0x0000000c0a94b210 */ /* 0x002fc80007ebe009 */
[----:B------:R-:W-:Y:S02]  /*28c90*/  @!P3 IADD3.X R149, R29, R13, R8, P5, P6 ;  /* 0x0000000d1d95b210 */ /* 0x000fe40002fec408 */
[----:B------:R-:W-:Y:S01]  /*28ca0*/  LOP3.LUT P6, RZ, R0, 0x800000, RZ, 0xc0, !PT ;  /* 0x0080000000ff7812 */ /* 0x000fe200078cc0ff */
[----:B------:R4:W-:Y:S02]  /*28cb0*/  @!P1 STG.E.U8 desc[UR52][R16.64+0x31], R11 ;  /* 0x0000310b10009986 */ /* 0x0009e4000c101134 */
[----:B----4-:R-:W-:-:S05]  /*28cc0*/  FMUL R11, R78, UR4 ;  /* 0x000000044e0b7c20 */ /* 0x010fca0008400000 */
[----:B------:R-:W-:-:S05]  /*28cd0*/  F2FP.SATFINITE.E4M3.F32.PACK_AB_MERGE_C R11, RZ, R11, RZ ;  /* 0x0000000bff0b723e */ /* 0x000fca00048070ff */
[----:B------:R2:W-:Y:S01]  /*28ce0*/  @!P6 STG.E.U8 desc[UR52][R46.64+0x38], R11 ;  /* 0x0000380b2e00e986 */ /* 0x0005e2000c101134 */
[----:B------:R-:W-:-:S04]  /*28cf0*/  LOP3.LUT R5, R5, 0xefffffff, RZ, 0xc0, !PT ;  /* 0xefffffff05057812 */ /* 0x000fc800078ec0ff */
[----:B------:R-:W-:Y:S02]  /*28d00*/  @P0 LOP3.LUT R5, R5, 0x10000000, RZ, 0xfc, !PT ;  /* 0x1000000005050812 */ /* 0x000fe400078efcff */
[----:B------:R-:W-:Y:S02]  /*28d10*/  ISETP.GE.AND P5, PT, R26, 0x101, PT ;  /* 0x000001011a00780c */ /* 0x000fe40003fa6270 */
[----:B------:R-:W-:Y:S01]  /*28d20*/  LOP3.LUT R5, R5, 0xfbffffff, RZ, 0xc0, !PT ;  /* 0xfbffffff05057812 */ /* 0x000fe200078ec0ff */
[----:B--2---:R-:W-:Y:S02]  /*28d30*/  FMUL R11, R76, UR4 ;  /* 0x000000044c0b7c20 */ /* 0x004fe40008400000 */
[----:B------:R-:W2:Y:S01]  /*28d40*/  LDL.LU R76, [R1+0x1f8] ;  /* 0x0001f800014c7983 */ /* 0x000ea20000300800 */
[----:B------:R-:W-:Y:S02]  /*28d50*/  @P3 LOP3.LUT R5, R5, 0x4000000, RZ, 0xfc, !PT ;  /* 0x0400000005053812 */ /* 0x000fe400078efcff */
[----:B------:R-:W-:Y:S01]  /*28d60*/  ISETP.LT.OR P3, PT, R27, 0x69, !P5 ;  /* 0x000000691b00780c */ /* 0x000fe20006f61670 */
[----:B------:R-:W4:-:S12]  /*28d70*/  LDL.LU R78, [R1+0x1fc] ;  /* 0x0001fc00014e7983 */ /* 0x000f180000300800 */
[----:B------:R-:W0:Y:S01]  /*28d80*/  @!P3 LDC.64 R12, c[0x0][0x5c0] ;  /* 0x00017000ff0cbb82 */ /* 0x000e220000000a00 */
[----:B------:R-:W-:Y:S02]  /*28d90*/  ISETP.LT.OR P5, PT, R27, 0x6a, !P5 ;  /* 0x0000006a1b00780c */ /* 0x000fe40006fa1670 */
[----:B------:R-:W-:Y:S02]  /*28da0*/  LOP3.LUT R5, R5, 0xdfffffff, RZ, 0xc0, !PT ;  /* 0xdfffffff05057812 */ /* 0x000fe400078ec0ff */
[----:B0-----:R-:W-:-:S04]  /*28db0*/  @!P3 IADD3 R160, P1, P4, R10, R12, R9 ;  /* 0x0000000c0aa0b210 */ /* 0x001fc80007c3e009 */
[----:B------:R-:W-:-:S05]  /*28dc0*/  @!P3 IADD3.X R161, R29, R13, R8, P1, P4 ;  /* 0x0000000d1da1b210 */ /* 0x000fca0000fe8408 */
[----:B------:R-:W0:Y:S01]  /*28dd0*/  @!P5 LDC.64 R12, c[0x0][0x5c0] ;  /* 0x00017000ff0cdb82 */ /* 0x000e220000000a00 */
[----:B------:R-:W-:Y:S02]  /*28de0*/  @P3 LOP3.LUT R5, R5, 0x20000000, RZ, 0xfc, !PT ;  /* 0x2000000005053812 */ /* 0x000fe400078efcff */
[----:B------:R-:W-:Y:S02]  /*28df0*/  LOP3.LUT P3, RZ, R14, 0x8000000, RZ, 0xc0, !PT ;  /* 0x080000000eff7812 */ /* 0x000fe4000786c0ff */
        /* <DEDUP_REMOVED lines=8> */
[----:B------:R-:W-:Y:S02]  /*28e80*/  ISETP.LT.OR P4, PT, R27, 0x39, !P2 ;  /* 0x000000391b00780c */ /* 0x000fe40005781670 */
[----:B------:R-:W-:-:S11]  /*28e90*/  LOP3.LUT P0, RZ, R0, 0x400000, RZ, 0xc0, !PT ;  /* 0x0040000000ff7812 */ /* 0x000fd6000780c0ff */
[----:B------:R-:W0:Y:S01]  /*28ea0*/  @!P4 LDC.64 R12, c[0x0][0x5c0] ;  /* 0x00017000ff0ccb82 */ /* 0x000e220000000a00 */
[----:B------:R-:W-:Y:S02]  /*28eb0*/  LOP3.LUT R5, R5, 0xbfffffff, RZ, 0xc0, !PT ;  /* 0xbfffffff05057812 */ /* 0x000fe400078ec0ff */
[----:B------:R-:W-:Y:S02]  /*28ec0*/  F2FP.SATFINITE.E4M3.F32.PACK_AB_MERGE_C R11, RZ, R11, RZ ;  /* 0x0000000bff0b723e */ /* 0x000fe400048070ff */
[----:B------:R-:W-:Y:S02]  /*28ed0*/  @P5 LOP3.LUT R5, R5, 0x40000000, RZ, 0xfc, !PT ;  /* 0x4000000005055812 */ /* 0x000fe400078efcff */
[----:B------:R-:W-:Y:S01]  /*28ee0*/  @!P4 IADD3 R15, P1, P5, R3, R10, R7 ;  /* 0x0000000a030fc210 */ /* 0x000fe20007d3e007 */
[----:B------:R1:W-:Y:S03]  /*28ef0*/  @!P0 STG.E.U8 desc[UR52][R34.64+0x39], R11 ;  /* 0x0000390b22008986 */ /* 0x0003e6000c101134 */
[----:B-1----:R-:W-:-:S02]  /*28f00*/  @!P4 IADD3.X R11, R4, R29, R6, P1, P5 ;  /* 0x0000001d040bc210 */ /* 0x002fc40000fea406 */
[----:B0-----:R-:W-:Y:S01]  /*28f10*/  @!P4 IADD3 R12, P1, R15, R12, RZ ;  /* 0x0000000c0f0cc210 */ /* 0x001fe20007f3e0ff */
[----:B---3--:R-:W-:Y:S02]  /*28f20*/  FMUL R16, R77, UR4 ;  /* 0x000000044d107c20 */ /* 0x008fe40008400000 */
[----:B------:R-:W3:Y:S02]  /*28f30*/  LDL.LU R77, [R1+0x200] ;  /* 0x00020000014d7983 */ /* 0x000ee40000300800 */
[----:B------:R-:W-:Y:S01]  /*28f40*/  @!P4 IMAD.X R13, R11, 0x1, R13, P1 ;  /* 0x000000010b0dc824 */ /* 0x000fe200008e060d */
[----:B------:R-:W-:Y:S02]  /*28f50*/  ISETP.LT.OR P1, PT, R27, 0x3a, !P2 ;  /* 0x0000003a1b00780c */ /* 0x000fe40005721670 */
[----:B------:R-:W-:-:S05]  /*28f60*/  F2FP.SATFINITE.E4M3.F32.PACK_AB_MERGE_C R16, RZ, R16, RZ ;  /* 0x00000010ff10723e */ /* 0x000fca00048070ff */
[----:B------:R0:W-:Y:S06]  /*28f70*/  @!P4 STG.E.U8 desc[UR52][R12.64+0x38], R16 ;  /* 0x000038100c00c986 */ /* 0x0001ec000c101134 */
[----:B0-----:R-:W0:Y:S01]  /*28f80*/  @!P1 LDC.64 R16, c[0x0][0x5c0] ;  /* 0x00017000ff109b82 */ /* 0x001e220000000a00 */
[----:B------:R-:W-:-:S04]  /*28f90*/  @!P1 IADD3 R15, P5, P6, R3, R10, R7 ;  /* 0x0000000a030f9210 */ /* 0x000fc80007ebe007 */
[----:B------:R-:W-:Y:S02]  /*28fa0*/  @!P1 IADD3.X R11, R4, R29, R6, P5, P6 ;  /* 0x0000001d040b9210 */ /* 0x000fe40002fec406 */
[----:B0-----:R-:W-:-:S05]  /*28fb0*/  @!P1 IADD3 R16, P4, R15, R16, RZ ;  /* 0x000000100f109210 */ /* 0x001fca0007f9e0ff */
[----:B------:R-:W-:Y:S02]  /*28fc0*/  @!P1 IMAD.X R17, R11, 0x1, R17, P4 ;  /* 0x000000010b119824 */ /* 0x000fe400020e0611 */
[----:B--2---:R-:W-:Y:S02]  /*28fd0*/  FMUL R11, R76, UR4 ;  /* 0x000000044c0b7c20 */ /* 0x004fe40008400000 */
[----:B------:R-:W2:Y:S03]  /*28fe0*/  LDL.LU R76, [R1+0x204] ;  /* 0x00020400014c7983 */ /* 0x000ea60000300800 */
[----:B------:R-:W-:-:S05]  /*28ff0*/  F2FP.SATFINITE.E4M3.F32.PACK_AB_MERGE_C R11, RZ, R11, RZ ;  /* 0x0000000bff0b723e */ /* 0x000fca00048070ff */
[----:B------:R4:W-:Y:S02]  /*29000*/  @!P1 STG.E.U8 desc[UR52][R16.64+0x39], R11 ;  /* 0x0000390b10009986 */ /* 0x0009e4000c101134 */
[----:B----4-:R-:W-:Y:S02]  /*29010*/  FMUL R11, R78, UR4 ;  /* 0x000000044e0b7c20 */ /* 0x010fe40008400000 */
[----:B------:R-:W4:Y:S01]  /*29020*/  LDL.LU R78, [R1+0x208] ;  /* 0x00020800014e7983 */ /* 0x000f220000300800 */
[----:B------:R-:W-:-:S13]  /*29030*/  ISETP.LT.OR P0, PT, R27, 0x72, !P3 ;  /* 0x000000721b00780c */ /* 0x000fda0005f01670 */
[----:B------:R-:W0:Y:S02]  /*29040*/  @!P0 LDC.64 R12, c[0x0][0x5c0] ;  /* 0x00017000ff0c8b82 */ /* 0x000e240000000a00 */
[----:B0-----:R-:W-:-:S04]  /*29050*/  @!P0 IADD3 R138, P5, P6, R10, R12, R3 ;  /* 0x0000000c0a8a8210 */ /* 0x001fc80007ebe003 */
[----:B------:R-:W-:Y:S02]  /*29060*/  @!P0 IADD3.X R139, R29, R13, R4, P5, P6 ;  /* 0x0000000d1d8b8210 */ /* 0x000fe40002fec404 */
[----:B------:R-:W-:-:S13]  /*29070*/  ISETP.LT.OR P5, PT, R27, 0x79, !P3 ;  /* 0x000000791b00780c */ /* 0x000fda0005fa1670 */
[----:B------:R-:W0:Y:S01]  /*29080*/  @!P5 LDC.64 R12, c[0x0][0x5c0] ;  /* 0x00017000ff0cdb82 */ /* 0x000e220000000a00 */
[----:B------:R-:W-:-:S04]  /*29090*/  LOP3.LUT R5, R5, 0xfdffffff, RZ, 0xc0, !PT ;  /* 0xfdffffff05057812 */ /* 0x000fc800078ec0ff */
[----:B------:R-:W-:-:S04]  /*290a0*/  @P0 LOP3.LUT R5, R5, 0x2000000, RZ, 0xfc, !PT ;  /* 0x0200000005050812 */ /* 0x000fc800078efcff */
[----:B------:R-:W-:-:S04]  /*290b0*/  LOP3.LUT R5, R5, 0xfeffffff, RZ, 0xc0, !PT ;  /* 0xfeffffff05057812 */ /* 0x000fc800078ec0ff */
        /* <DEDUP_REMOVED lines=14> */
[----:B--2---:R-:W-:Y:S02]  /*291a0*/  FMUL R16, R76, UR4 ;  /* 0x000000044c107c20 */ /* 0x004fe40008400000 */
[----:B------:R-:W2:Y:S01]  /*291b0*/  LDL.LU R76, [R1+0x20c] ;  /* 0x00020c00014c7983 */ /* 0x000ea20000300800 */
[----:B------:R-:W-:-:S04]  /*291c0*/  LOP3.LUT R5, R5, 0xff7fffff, RZ, 0xc0, !PT ;  /* 0xff7fffff05057812 */ /* 0x000fc800078ec0ff */
[----:B------:R-:W-:Y:S02]  /*291d0*/  @P5 LOP3.LUT R5, R5, 0x800000, RZ, 0xfc, !PT ;  /* 0x0080000005055812 */ /* 0x000fe400078efcff */
[----:B0-----:R-:W-:Y:S02]  /*291e0*/  @!P3 IADD3 R106, P1, P4, R10, R12, R7 ;  /* 0x0000000c0a6ab210 */ /* 0x001fe40007c3e007 */
[----:B------:R-:W-:Y:S02]  /*291f0*/  LOP3.LUT R5, R5, 0xffbfffff, RZ, 0xc0, !PT ;  /* 0xffbfffff05057812 */ /* 0x000fe400078ec0ff */
[----:B------:R-:W-:Y:S02]  /*29200*/  @!P3 IADD3.X R107, R29, R13, R6, P1, P4 ;  /* 0x0000000d1d6bb210 */ /* 0x000fe40000fe8406 */
[----:B------:R-:W-:Y:S02]  /*29210*/  @P3 LOP3.LUT R5, R5, 0x400000, RZ, 0xfc, !PT ;  /* 0x0040000005053812 */ /* 0x000fe400078efcff */
[----:B------:R-:W-:-:S04]  /*29220*/  ISETP.GE.AND P3, PT, R26, 0x109, PT ;  /* 0x000001091a00780c */ /* 0x000fc80003f66270 */
[----:B------:R-:W-:Y:S02]  /*29230*/  ISETP.LT.OR P4, PT, R27, 0x31, !P3 ;  /* 0x000000311b00780c */ /* 0x000fe40005f81670 */
[----:B------:R-:W-:Y:S02]  /*29240*/  LOP3.LUT P6, RZ, R0, 0x1000000, RZ, 0xc0, !PT ;  /* 0x0100000000ff7812 */ /* 0x000fe400078cc0ff */
[----:B------:R-:W-:-:S09]  /*29250*/  F2FP.SATFINITE.E4M3.F32.PACK_AB_MERGE_C R11, RZ, R11, RZ ;  /* 0x0000000bff0b723e */ /* 0x000fd200048070ff */
[----:B------:R-:W0:Y:S01]  /*29260*/  @!P4 LDC.64 R12, c[0x0][0x5c0] ;  /* 0x00017000ff0ccb82 */ /* 0x000e220000000a00 */
[----:B------:R-:W-:Y:S01]  /*29270*/  LOP3.LUT P2, RZ, R0, 0x1, RZ, 0xc0, !PT ;  /* 0x0000000100ff7812 */ /* 0x000fe2000784c0ff */
[----:B------:R3:W-:Y:S01]  /*29280*/  @!P6 STG.E.U8 desc[UR52][R66.64+0x30], R11 ;  /* 0x0000300b4200e986 */ /* 0x0007e2000c101134 */
[----:B------:R-:W-:Y:S01]  /*29290*/  @!P4 IADD3 R15, P1, P5, R3, R10, R9 ;  /* 0x0000000a030fc210 */ /* 0x000fe20007d3e009 */
[----:B---3--:R-:W-:Y:S01]  /*292a0*/  FMUL R11, R77, UR4 ;  /* 0x000000044d0b7c20 */ /* 0x008fe20008400000 */
[----:B------:R-:W-:Y:S01]  /*292b0*/  F2FP.SATFINITE.E4M3.F32.PACK_AB_MERGE_C R16, RZ, R16, RZ ;  /* 0x00000010ff10723e */ /* 0x000fe200048070ff */
[----:B------:R-:W3:Y:S03]  /*292c0*/  LDL.LU R77, [R1+0x210] ;  /* 0x00021000014d7983 */ /* 0x000ee60000300800 */
[----:B------:R-:W-:-:S05]  /*292d0*/  F2FP.SATFINITE.E4M3.F32.PACK_AB_MERGE_C R11, RZ, R11, RZ ;  /* 0x0000000bff0b723e */ /* 0x000fca00048070ff */
[----:B------:R1:W-:Y:S02]  /*292e0*/  @!P2 STG.E.U8 desc[UR52][R30.64+0x31], R11 ;  /* 0x0000310b1e00a986 */ /* 0x0003e4000c101134 */
[----:B-1----:R-:W-:Y:S02]  /*292f0*/  @!P4 IADD3.X R11, R4, R29, R8, P1, P5 ;  /* 0x0000001d040bc210 */ /* 0x002fe40000fea408 */
[----:B0-----:R-:W-:-:S05]  /*29300*/  @!P4 IADD3 R12, P1, R15, R12, RZ ;  /* 0x0000000c0f0cc210 */ /* 0x001fca0007f3e0ff */
[----:B------:R-:W-:Y:S01]  /*29310*/  @!P4 IMAD.X R13, R11, 0x1, R13, P1 ;  /* 0x000000010b0dc824 */ /* 0x000fe200008e060d */
[----:B------:R-:W-:-:S04]  /*29320*/  ISETP.LT.OR P1, PT, R27, 0x32, !P3 ;  /* 0x000000321b00780c */ /* 0x000fc80005f21670 */
[----:B------:R0:W-:Y:S09]  /*29330*/  @!P4 STG.E.U8 desc[UR52][R12.64+0x30], R16 ;  /* 0x000030100c00c986 */ /* 0x0001f2000c101134 */
[----:B0-----:R-:W0:Y:S01]  /*29340*/  @!P1 LDC.64 R16, c[0x0][0x5c0] ;  /* 0x00017000ff109b82 */ /* 0x001e220000000a00 */
        /* <DEDUP_REMOVED lines=16> */
[----:B--2---:R-:W-:Y:S02]  /*29450*/  FMUL R11, R76, UR4 ;  /* 0x000000044c0b7c20 */ /* 0x004fe40008400000 */
[----:B------:R-:W2:Y:S01]  /*29460*/  LDL.LU R76, [R1+0x218] ;  /* 0x00021800014c7983 */ /* 0x000ea20000300800 */
[----:B------:R-:W-:Y:S02]  /*29470*/  LOP3.LUT R5, R5, 0xfffbffff, RZ, 0xc0, !PT ;  /* 0xfffbffff05057812 */ /* 0x000fe400078ec0ff */
[----:B0-----:R-:W-:Y:S02]  /*29480*/  @!P2 IADD3 R100, P1, P4, R10, R12, R7 ;  /* 0x0000000c0a64a210 */ /* 0x001fe40007c3e007 */
[----:B------:R-:W-:Y:S02]  /*29490*/  @P2 LOP3.LUT R5, R5, 0x40000, RZ, 0xfc, !PT ;  /* 0x0004000005052812 */ /* 0x000fe400078efcff */
[----:B------:R-:W-:-:S02]  /*294a0*/  @!P2 IADD3.X R101, R29, R13, R6, P1, P4 ;  /* 0x0000000d1d65a210 */ /* 0x000fc40000fe8406 */
        /* <DEDUP_REMOVED lines=11> */
[----:B------:R-:W0:Y:S02]  /*29560*/  @!P5 LDC.64 R12, c[0x0][0x5c0] ;  /* 0x00017000ff0cdb82 */ /* 0x000e240000000a00 */
[----:B0-----:R-:W-:-:S04]  /*29570*/  @!P5 IADD3 R98, P1, P4, R10, R12, R9 ;  /* 0x0000000c0a62d210 */ /* 0x001fc80007c3e009 */
[----:B------:R-:W-:Y:S02]  /*29580*/  @!P5 IADD3.X R99, R29, R13, R8, P1, P4 ;  /* 0x0000000d1d63d210 */ /* 0x000fe40000fe8408 */
[----:B------:R-:W-:Y:S02]  /*29590*/  ISETP.LT.OR P4, PT, R27, 0x39, !P3 ;  /* 0x000000391b00780c */ /* 0x000fe40005f81670 */
[----:B------:R-:W-:-:S11]  /*295a0*/  LOP3.LUT P6, RZ, R0, 0x800, RZ, 0xc0, !PT ;  /* 0x0000080000ff7812 */ /* 0x000fd600078cc0ff */
[----:B------:R-:W0:Y:S01]  /*295b0*/  @!P4 LDC.64 R12, c[0x0][0x5c0] ;  /* 0x00017000ff0ccb82 */ /* 0x000e220000000a00 */
[----:B---3--:R-:W-:Y:S01]  /*295c0*/  FMUL R11, R77, UR4 ;  /* 0x000000044d0b7c20 */ /* 0x008fe20008400000 */
[----:B------:R-:W-:Y:S01]  /*295d0*/  LOP3.LUT R5, R5, 0xfffeffff, RZ, 0xc0, !PT ;  /* 0xfffeffff05057812 */ /* 0x000fe200078ec0ff */
[----:B------:R-:W3:Y:S03]  /*295e0*/  LDL.LU R77, [R1+0x21c] ;  /* 0x00021c00014d7983 */ /* 0x000ee60000300800 */
[----:B------:R-:W-:Y:S02]  /*295f0*/  F2FP.SATFINITE.E4M3.F32.PACK_AB_MERGE_C R11, RZ, R11, RZ ;  /* 0x0000000bff0b723e */ /* 0x000fe400048070ff */
[----:B------:R-:W-:Y:S02]  /*29600*/  @P5 LOP3.LUT R5, R5, 0x10000, RZ, 0xfc, !PT ;  /* 0x0001000005055812 */ /* 0x000fe400078efcff */
[----:B------:R-:W-:Y:S01]  /*29610*/  @!P4 IADD3 R15, P1, P5, R3, R10, R9 ;  /* 0x0000000a030fc210 */ /* 0x000fe20007d3e009 */
[----:B------:R1:W-:Y:S01]  /*29620*/  @!P6 STG.E.U8 desc[UR52][R18.64+0x39], R11 ;  /* 0x0000390b1200e986 */ /* 0x0003e2000c101134 */
[----:B----4-:R-:W-:-:S03]  /*29630*/  FMUL R16, R78, UR4 ;  /* 0x000000044e107c20 */ /* 0x010fc60008400000 */
[----:B------:R-:W4:Y:S01]  /*29640*/  LDL.LU R78, [R1+0x220] ;  /* 0x00022000014e7983 */ /* 0x000f220000300800 */
[----:B-1----:R-:W-:Y:S02]  /*29650*/  @!P4 IADD3.X R11, R4, R29, R8, P1, P5 ;  /* 0x0000001d040bc210 */ /* 0x002fe40000fea408 */
[----:B0-----:R-:W-:-:S05]  /*29660*/  @!P4 IADD3 R12, P1, R15, R12, RZ ;  /* 0x0000000c0f0cc210 */ /* 0x001fca0007f3e0ff */
        /* <DEDUP_REMOVED lines=10> */
[----:B------:R-:W2:Y:S01]  /*29710*/  LDL.LU R76, [R1+0x224] ;  /* 0x00022400014c7983 */ /* 0x000ea20000300800 */
[----:B------:R-:W-:-:S13]  /*29720*/  ISETP.LT.OR P3, PT, R27, 0x72, !P2 ;  /* 0x000000721b00780c */ /* 0x000fda0005761670 */
[----:B------:R-:W0:Y:S02]  /*29730*/  @!P3 LDC.64 R12, c[0x0][0x5c0] ;  /* 0x00017000ff0cbb82 */ /* 0x000e240000000a00 */
[----:B0-----:R-:W-:-:S04]  /*29740*/  @!P3 IADD3 R94, P5, P6, R10, R12, R9 ;  /* 0x0000000c0a5eb210 */ /* 0x001fc80007ebe009 */
[----:B------:R-:W-:Y:S02]  /*29750*/  @!P3 IADD3.X R95, R29, R13, R8, P5, P6 ;  /* 0x0000000d1d5fb210 */ /* 0x000fe40002fec408 */
[----:B------:R-:W-:-:S13]  /*29760*/  ISETP.LT.OR P5, PT, R27, 0x79, !P2 ;  /* 0x000000791b00780c */ /* 0x000fda00057a1670 */
[----:B------:R-:W0:Y:S01]  /*29770*/  @!P5 LDC.64 R12, c[0x0][0x5c0] ;  /* 0x00017000ff0cdb82 */ /* 0x000e220000000a00 */
[----:B------:R-:W-:Y:S02]  /*29780*/  F2FP.SATFINITE.E4M3.F32.PACK_AB_MERGE_C R11, RZ, R11, RZ ;  /* 0x0000000bff0b723e */ /* 0x000fe400048070ff */
[----:B------:R-:W-:-:S03]  /*29790*/  ISETP.GE.AND P6, PT, R26, 0x1, PT ;  /* 0x000000011a00780c */ /* 0x000fc60003fc6270 */
[----:B------:R3:W-:Y:S01]  /*297a0*/  @!P1 STG.E.U8 desc[UR52][R16.64+0x39], R11 ;  /* 0x0000390b10009986 */ /* 0x0007e2000c101134 */
[----:B0-----:R-:W-:-:S04]  /*297b0*/  @!P5 IADD3 R92, P1, P4, R10, R12, R9 ;  /* 0x0000000c0a5cd210 */ /* 0x001fc80007c3e009 */
[----:B------:R-:W-:Y:S02]  /*297c0*/  @!P5 IADD3.X R93, R29, R13, R8, P1, P4 ;  /* 0x0000000d1d5dd210 */ /* 0x000fe40000fe8408 */
[----:B------:R-:W-:-:S13]  /*297d0*/  ISETP.LT.OR P1, PT, R27, 0x41, !P6 ;  /* 0x000000411b00780c */ /* 0x000fda0007721670 */
[----:B------:R-:W0:Y:S01]  /*297e0*/  @!P1 LDC.64 R12, c[0x0][0x5c0] ;  /* 0x00017000ff0c9b82 */ /* 0x000e220000000a00 */
[----:B---3--:R-:W-:Y:S02]  /*297f0*/  FMUL R11, R77, UR4 ;  /* 0x000000044d0b7c20 */ /* 0x008fe40008400000 */
[----:B------:R-:W3:Y:S03]  /*29800*/  LDL.LU R77, [R1+0x228] ;  /* 0x00022800014d7983 */ /* 0x000ee60000300800 */
[----:B------:R-:W-:Y:S02]  /*29810*/  F2FP.SATFINITE.E4M3.F32.PACK_AB_MERGE_C R11, RZ, R11, RZ ;  /* 0x0000000bff0b723e */ /* 0x000fe400048070ff */
[----:B0-----:R-:W-:-:S05]  /*29820*/  @!P1 IADD3 R12, P4, R10, R12, RZ ;  /* 0x0000000c0a0c9210 */ /* 0x001fca0007f9e0ff */
[----:B------:R-:W-:-:S05]  /*29830*/  @!P1 IMAD.X R13, R29, 0x1, R13, P4 ;  /* 0x000000011d0d9824 */ /* 0x000fca00020e060d */
[----:B------:R0:W-:Y:S01]  /*29840*/  @!P1 STG.E.U8 desc[UR52][R12.64+0x40], R11 ;  /* 0x0000400b0c009986 */ /* 0x0001e2000c101134 */
[----:B------:R-:W-:-:S13]  /*29850*/  ISETP.LT.OR P1, PT, R27, 0x42, !P6 ;  /* 0x000000421b00780c */ /* 0x000fda0007721670 */
[----:B0-----:R-:W0:Y:S01]  /*29860*/  @!P1 LDC.64 R12, c[0x0][0x5c0] ;  /* 0x00017000ff0c9b82 */ /* 0x001e220000000a00 */
[----:B----4-:R-:W-:Y:S02]  /*29870*/  FMUL R11, R78, UR4 ;  /* 0x000000044e0b7c20 */ /* 0x010fe40008400000 */
[----:B------:R-:W4:Y:S03]  /*29880*/  LDL.LU R78, [R1+0x22c] ;  /* 0x00022c00014e7983 */ /* 0x000f260000300800 */
[----:B------:R-:W-:Y:S02]  /*29890*/  F2FP.SATFINITE.E4M3.F32.PACK_AB_MERGE_C R11, RZ, R11, RZ ;  /* 0x0000000bff0b723e */ /* 0x000fe400048070ff */
[----:B0-----:R-:W-:-:S05]  /*298a0*/  @!P1 IADD3 R12, P4, R10, R12, RZ ;  /* 0x0000000c0a0c9210 */ /* 0x001fca0007f9e0ff */
[----:B------:R-:W-:-:S05]  /*298b0*/  @!P1 IMAD.X R13, R29, 0x1, R13, P4 ;  /* 0x000000011d0d9824 */ /* 0x000fca00020e060d */
[----:B------:R2:W-:Y:S01]  /*298c0*/  @!P1 STG.E.U8 desc[UR52][R12.64+0x41], R11 ;  /* 0x0000410b0c009986 */ /* 0x0005e2000c101134 */
[----:B------:R-:W-:Y:S02]  /*298d0*/  ISETP.LT.OR P2, PT, R27, 0x7a, !P2 ;  /* 0x0000007a1b00780c */ /* 0x000fe40005741670 */
[----:B------:R-:W-:Y:S01]  /*298e0*/  LOP3.LUT R5, R5, 0xfffff7ff, RZ, 0xc0, !PT ;  /* 0xfffff7ff05057812 */ /* 0x000fe200078ec0ff */
[----:B--2---:R-:W-:-:S10]  /*298f0*/  FMUL R11, R76, UR4 ;  /* 0x000000044c0b7c20 */ /* 0x004fd40008400000 */
[----:B------:R-:W0:Y:S01]  /*29900*/  @!P2 LDC.64 R12, c[0x0][0x5c0] ;  /* 0x00017000ff0cab82 */ /* 0x000e220000000a00 */
[----:B------:R-:W2:Y:S01]  /*29910*/  LDL.LU R76, [R1+0x230] ;  /* 0x00023000014c7983 */ /* 0x000ea20000300800 */
[----:B------:R-:W-:Y:S02]  /*29920*/  @P3 LOP3.LUT R5, R5, 0x800, RZ, 0xfc, !PT ;  /* 0x0000080005053812 */ /* 0x000fe400078efcff */
[----:B------:R-:W-:Y:S02]  /*29930*/  LOP3.LUT P3, RZ, R14, 0x2000000, RZ, 0xc0, !PT ;  /* 0x020000000eff7812 */ /* 0x000fe4000786c0ff */
[----:B------:R-:W-:-:S04]  /*29940*/  LOP3.LUT R5, R5, 0xfffffbff, RZ, 0xc0, !PT ;  /* 0xfffffbff05057812 */ /* 0x000fc800078ec0ff */
[----:B------:R-:W-:Y:S02]  /*29950*/  @P5 LOP3.LUT R5, R5, 0x400, RZ, 0xfc, !PT ;  /* 0x0000040005055812 */ /* 0x000fe400078efcff */
[----:B------:R-:W-:Y:S02]  /*29960*/  ISETP.LT.OR P5, PT, R27, 0x81, !P3 ;  /* 0x000000811b00780c */ /* 0x000fe40005fa1670 */
[----:B0-----:R-:W-:-:S04]  /*29970*/  @!P2 IADD3 R84, P1, P4, R10, R12, R9 ;  /* 0x0000000c0a54a210 */ /* 0x001fc80007c3e009 */
[----:B------:R-:W-:-:S07]  /*29980*/  @!P2 IADD3.X R85, R29, R13, R8, P1, P4 ;  /* 0x0000000d1d55a210 */ /* 0x000fce0000fe8408 */
        /* <DEDUP_REMOVED lines=23> */
[----:B---3--:R-:W-:Y:S02]  /*29b00*/  FMUL R11, R77, UR4 ;  /* 0x000000044d0b7c20 */ /* 0x008fe40008400000 */
[----:B------:R-:W3:Y:S03]  /*29b10*/  LDL.LU R77, [R1+0x234] ;  /* 0x00023400014d7983 */ /* 0x000ee60000300800 */
[----:B------:R-:W-:-:S07]  /*29b20*/  F2FP.SATFINITE.E4M3.F32.PACK_AB_MERGE_C R11, RZ, R11, RZ ;  /* 0x0000000bff0b723e */ /* 0x000fce00048070ff */
[----:B------:R4:W-:Y:S01]  /*29b30*/  @!P2 STG.E.U8 desc[UR52][R50.64+0x41], R11 ;  /* 0x0000410b3200a986 */ /* 0x0009e2000c101134 */
[----:B0-----:R-:W-:-:S05]  /*29b40*/  @!P1 IADD3 R12, P4, R10, R12, RZ ;  /* 0x0000000c0a0c9210 */ /* 0x001fca0007f9e0ff */
[----:B------:R-:W-:Y:S02]  /*29b50*/  @!P1 IMAD.X R13, R29, 0x1, R13, P4 ;  /* 0x000000011d0d9824 */ /* 0x000fe400020e060d */
[----:B----4-:R-:W-:-:S05]  /*29b60*/  FMUL R11, R78, UR4 ;  /* 0x000000044e0b7c20 */ /* 0x010fca0008400000 */
[----:B------:R-:W-:-:S05]  /*29b70*/  F2FP.SATFINITE.E4M3.F32.PACK_AB_MERGE_C R11, RZ, R11, RZ ;  /* 0x0000000bff0b723e */ /* 0x000fca00048070ff */
[----:B------:R2:W-:Y:S02]  /*29b80*/  @!P1 STG.E.U8 desc[UR52][R12.64+0x48], R11 ;  /* 0x0000480b0c009986 */ /* 0x0005e4000c101134 */
[----:B--2---:R-:W-:Y:S02]  /*29b90*/  FMUL R11, R76, UR4 ;  /* 0x000000044c0b7c20 */ /* 0x004fe40008400000 */
[----:B------:R-:W2:Y:S04]  /*29ba0*/  LDL.LU R76, [R1+0x238] ;  /* 0x00023800014c7983 */ /* 0x000ea80000300800 */
[----:B------:R-:W4:Y:S04]  /*29bb0*/  LDL.LU R167, [R1+0x23c] ;  /* 0x00023c0001a77983 */ /* 0x000f280000300800 */
[----:B------:R-:W5:Y:S04]  /*29bc0*/  LDL.LU R168, [R1+0x240] ;  /* 0x0002400001a87983 */ /* 0x000f680000300800 */
[----:B------:R-:W5:Y:S01]  /*29bd0*/  LDL.LU R166, [R1+0x244] ;  /* 0x0002440001a67983 */ /* 0x000f620000300800 */
[----:B------:R-:W-:-:S13]  /*29be0*/  ISETP.LT.OR P1, PT, R27, 0x4a, !P6 ;  /* 0x0000004a1b00780c */ /* 0x000fda0007721670 */
[----:B------:R-:W0:Y:S01]  /*29bf0*/  @!P1 LDC.64 R12, c[0x0][0x5c0] ;  /* 0x00017000ff0c9b82 */ /* 0x000e220000000a00 */
[----:B------:R-:W-:Y:S02]  /*29c00*/  F2FP.SATFINITE.E4M3.F32.PACK_AB_MERGE_C R11, RZ, R11, RZ ;  /* 0x0000000bff0b723e */ /* 0x000fe400048070ff */
[----:B------:R-:W-:Y:S02]  /*29c10*/  LOP3.LUT P2, RZ, R0, 0x10000000, RZ, 0xc0, !PT ;  /* 0x1000000000ff7812 */ /* 0x000fe4000784c0ff */
[----:B------:R-:W-:Y:S02]  /*29c20*/  LOP3.LUT R14, R14, 0xff7fffff, RZ, 0xc0, !PT ;  /* 0xff7fffff0e0e7812 */ /* 0x000fe400078ec0ff */
[----:B0-----:R-:W-:-:S05]  /*29c30*/  @!P1 IADD3 R12, P4, R10, R12, RZ ;  /* 0x0000000c0a0c9210 */ /* 0x001fca0007f9e0ff */
[----:B------:R-:W-:-:S05]  /*29c40*/  @!P1 IMAD.X R13, R29, 0x1, R13, P4 ;  /* 0x000000011d0d9824 */ /* 0x000fca00020e060d */
[----:B------:R0:W-:Y:S01]  /*29c50*/  @!P1 STG.E.U8 desc[UR52][R12.64+0x49], R11 ;  /* 0x0000490b0c009986 */ /* 0x0001e2000c101134 */
[----:B------:R-:W-:Y:S02]  /*29c60*/  ISETP.LT.OR P6, PT, R27, 0x8a, !P3 ;  /* 0x0000008a1b00780c */ /* 0x000fe40005fc1670 */
[----:B------:R-:W-:Y:S02]  /*29c70*/  @P3 LOP3.LUT R14, R14, 0x800000, RZ, 0xfc, !PT ;  /* 0x008000000e0e3812 */ /* 0x000fe400078efcff */
[----:B------:R-:W-:-:S09]  /*29c80*/  LOP3.LUT P3, RZ, R0, 0x40, RZ, 0xc0, !PT ;  /* 0x0000004000ff7812 */ /* 0x000fd2000786c0ff */
[----:B0-----:R-:W0:Y:S01]  /*29c90*/  @!P6 LDC.64 R12, c[0x0][0x5c0] ;  /* 0x00017000ff0ceb82 */ /* 0x001e220000000a00 */
        /* <DEDUP_REMOVED lines=8> */
[----:B---3--:R-:W-:-:S05]  /*29d20*/  FMUL R11, R77, UR4 ;  /* 0x000000044d0b7c20 */ /* 0x008fca0008400000 */
[----:B------:R-:W-:-:S05]  /*29d30*/  F2FP.SATFINITE.E4M3.F32.PACK_AB_MERGE_C R11, RZ, R11, RZ ;  /* 0x0000000bff0b723e */ /* 0x000fca00048070ff */
[----:B------:R2:W-:Y:S01]  /*29d40*/  @!P2 STG.E.U8 desc[UR52][R74.64+0x48], R11 ;  /* 0x0000480b4a00a986 */ /* 0x0005e2000c101134 */
[----:B------:R-:W-:Y:S02]  /*29d50*/  ISETP.LT.OR P2, PT, R27, 0x82, !P0 ;  /* 0x000000821b00780c */ /* 0x000fe40004741670 */
[----:B0-----:R-:W-:-:S04]  /*29d60*/  @!P6 IADD3 R80, P1, P4, R10, R12, R7 ;  /* 0x0000000c0a50e210 */ /* 0x001fc80007c3e007 */
[----:B------:R-:W-:-:S07]  /*29d70*/  @!P6 IADD3.X R81, R29, R13, R6, P1, P4 ;  /* 0x0000000d1d51e210 */ /* 0x000fce0000fe8406 */
[----:B------:R-:W0:Y:S01]  /*29d80*/  @!P2 LDC.64 R12, c[0x0][0x5c0] ;  /* 0x00017000ff0cab82 */ /* 0x000e220000000a00 */
[----:B------:R-:W-:Y:S01]  /*29d90*/  LOP3.LUT P5, RZ, R0, 0x8000000, RZ, 0xc0, !PT ;  /* 0x0800000000ff7812 */ /* 0x000fe200078ac0ff */
[----:B--2---:R-:W-:-:S05]  /*29da0*/  FMUL R11, R76, UR4 ;  /* 0x000000044c0b7c20 */ /* 0x004fca0008400000 */
[----:B------:R-:W-:-:S05]  /*29db0*/  F2FP.SATFINITE.E4M3.F32.PACK_AB_MERGE_C R11, RZ, R11, RZ ;  /* 0x0000000bff0b723e */ /* 0x000fca00048070ff */
[----:B------:R4:W-:Y:S02]  /*29dc0*/  @!P3 STG.E.U8 desc[UR52][R48.64+0x49], R11 ;  /* 0x0000490b3000b986 */ /* 0x0009e4000c101134 */
[----:B----4-:R-:W-:Y:S02]  /*29dd0*/  FMUL R11, R167, UR4 ;  /* 0x00000004a70b7c20 */ /* 0x010fe40008400000 */
[----:B------:R-:W2:Y:S01]  /*29de0*/  LDL.LU R167, [R1+0x248] ;  /* 0x0002480001a77983 */ /* 0x000ea20000300800 */
[----:B------:R-:W-:Y:S02]  /*29df0*/  ISETP.LT.OR P3, PT, R27, 0x89, !P0 ;  /* 0x000000891b00780c */ /* 0x000fe40004761670 */
[----:B------:R-:W-:-:S05]  /*29e00*/  F2FP.SATFINITE.E4M3.F32.PACK_AB_MERGE_C R11, RZ, R11, RZ ;  /* 0x0000000bff0b723e */ /* 0x000fca00048070ff */
[----:B------:R5:W-:Y:S01]  /*29e10*/  @!P5 STG.E.U8 desc[UR52][R72.64+0x40], R11 ;  /* 0x0000400b4800d986 */ /* 0x000be2000c101134 */
[----:B0-----:R-:W-:-:S04]  /*29e20*/  @!P2 IADD3 R78, P1, P4, R10, R12, R7 ;  /* 0x0000000c0a4ea210 */ /* 0x001fc80007c3e007 */
[----:B------:R-:W-:Y:S02]  /*29e30*/  @!P2 IADD3.X R79, R29, R13, R6, P1, P4 ;  /* 0x0000000d1d4fa210 */ /* 0x000fe40000fe8406 */
[----:B------:R-:W0:Y:S01]  /*29e40*/  @!P3 LDC.64 R12, c[0x0][0x5c0] ;  /* 0x00017000ff0cbb82 */ /* 0x000e220000000a00 */
[----:B-----5:R-:W-:Y:S02]  /*29e50*/  FMUL R11, R168, UR4 ;  /* 0x00000004a80b7c20 */ /* 0x020fe40008400000 */
[----:B------:R-:W3:Y:S01]  /*29e60*/  LDL.LU R168, [R1+0x24c] ;  /* 0x00024c0001a87983 */ /* 0x000ee20000300800 */
[----:B------:R-:W-:-:S03]  /*29e70*/  FMUL R16, R166, UR4 ;  /* 0x00000004a6107c20 */ /* 0x000fc60008400000 */
[----:B------:R-:W4:Y:S01]  /*29e80*/  LDL.LU R166, [R1+0x250] ;  /* 0x0002500001a67983 */ /* 0x000f220000300800 */
[----:B------:R-:W-:-:S04]  /*29e90*/  LOP3.LUT R5, R5, 0xfffffffb, RZ, 0xc0, !PT ;  /* 0xfffffffb05057812 */ /* 0x000fc800078ec0ff */
[----:B------:R-:W-:-:S04]  /*29ea0*/  @P6 LOP3.LUT R5, R5, 0x4, RZ, 0xfc, !PT ;  /* 0x0000000405056812 */ /* 0x000fc800078efcff */
[----:B------:R-:W-:-:S04]  /*29eb0*/  LOP3.LUT R5, R5, 0xfffffffd, RZ, 0xc0, !PT ;  /* 0xfffffffd05057812 */ /* 0x000fc800078ec0ff */
[----:B------:R-:W-:Y:S02]  /*29ec0*/  @P2 LOP3.LUT R5, R5, 0x2, RZ, 0xfc, !PT ;  /* 0x0000000205052812 */ /* 0x000fe400078efcff */
[----:B0-----:R-:W-:Y:S02]  /*29ed0*/  @!P3 IADD3 R76, P1, P4, R10, R12, R7 ;  /* 0x0000000c0a4cb210 */ /* 0x001fe40007c3e007 */
[----:B------:R-:W-:Y:S02]  /*29ee0*/  LOP3.LUT R5, R5, 0xfffffffe, RZ, 0xc0, !PT ;  /* 0xfffffffe05057812 */ /* 0x000fe400078ec0ff */
[----:B------:R-:W-:Y:S02]  /*29ef0*/  @!P3 IADD3.X R77, R29, R13, R6, P1, P4 ;  /* 0x0000000d1d4db210 */ /* 0x000fe40000fe8406 */
[----:B------:R-:W-:Y:S02]  /*29f00*/  @P3 LOP3.LUT R5, R5, 0x1, RZ, 0xfc, !PT ;  /* 0x0000000105053812 */ /* 0x000fe400078efcff */
[----:B------:R-:W-:-:S13]  /*29f10*/  ISETP.LT.OR P3, PT, R27, 0x8a, !P0 ;  /* 0x0000008a1b00780c */ /* 0x000fda0004761670 */
[----:B------:R-:W0:Y:S01]  /*29f20*/  @!P3 LDC.64 R12, c[0x0][0x5c0] ;  /* 0x00017000ff0cbb82 */ /* 0x000e220000000a00 */
[----:B------:R-:W-:Y:S02]  /*29f30*/  LOP3.LUT R2, R2, 0x7fffffff, RZ, 0xc0, !PT ;  /* 0x7fffffff02027812 */ /* 0x000fe400078ec0ff */
[C---:B------:R-:W-:Y:S02]  /*29f40*/  LOP3.LUT P2, RZ, R14.reuse, 0x1000000, RZ, 0xc0, !PT ;  /* 0x010000000eff7812 */ /* 0x040fe4000784c0ff */
[----:B------:R-:W-:Y:S02]  /*29f50*/  LOP3.LUT R14, R14, 0xffbfffff, RZ, 0xc0, !PT ;  /* 0xffbfffff0e0e7812 */ /* 0x000fe400078ec0ff */
[----:B------:R-:W-:Y:S02]  /*29f60*/  @P3 LOP3.LUT R2, R2, 0x80000000, RZ, 0xfc, !PT ;  /* 0x8000000002023812 */ /* 0x000fe400078efcff */
[----:B------:R-:W-:Y:S02]  /*29f70*/  @P0 LOP3.LUT R14, R14, 0x400000, RZ, 0xfc, !PT ;  /* 0x004000000e0e0812 */ /* 0x000fe400078efcff */
        /* <DEDUP_REMOVED lines=23> */
[----:B------:R-:W-:Y:S01]  /*2a0f0*/  @!P1 IMAD.X R17, R11, 0x1, R17, P4 ;  /* 0x000000010b119824 */ /* 0x000fe200020e0611 */
[----:B------:R-:W-:-:S13]  /*2a100*/  ISETP.LT.OR P3, PT, R27, 0x82, !P3 ;  /* 0x000000821b00780c */ /* 0x000fda0005f61670 */
[----:B------:R-:W0:Y:S01]  /*2a110*/  @!P3 LDC.64 R12, c[0x0][0x5c0] ;  /* 0x00017000ff0cbb82 */ /* 0x000e220000000a00 */
[----:B--2---:R-:W-:Y:S02]  /*2a120*/  FMUL R11, R167, UR4 ;  /* 0x00000004a70b7c20 */ /* 0x004fe40008400000 */
[----:B------:R-:W2:Y:S01]  /*2a130*/  LDL.LU R167, [R1+0x254] ;  /* 0x0002540001a77983 */ /* 0x000ea20000300800 */
[----:B0-----:R-:W-:Y:S02]  /*2a140*/  @!P3 IADD3 R70, P5, P6, R10, R12, R9 ;  /* 0x0000000c0a46b210 */ /* 0x001fe40007ebe009 */
[----:B------:R-:W-:Y:S02]  /*2a150*/  F2FP.SATFINITE.E4M3.F32.PACK_AB_MERGE_C R11, RZ, R11, RZ ;  /* 0x0000000bff0b723e */ /* 0x000fe400048070ff */
[----:B------:R-:W-:Y:S02]  /*2a160*/  @!P3 IADD3.X R71, R29, R13, R8, P5, P6 ;  /* 0x0000000d1d47b210 */ /* 0x000fe40002fec408 */
[----:B------:R-:W-:Y:S01]  /*2a170*/  LOP3.LUT P6, RZ, R0, 0x20000000, RZ, 0xc0, !PT ;  /* 0x2000000000ff7812 */ /* 0x000fe200078cc0ff */
[----:B------:R3:W-:Y:S02]  /*2a180*/  @!P1 STG.E.U8 desc[UR52][R16.64+0x41], R11 ;  /* 0x0000410b10009986 */ /* 0x0007e4000c101134 */
[----:B---3--:R-:W-:-:S05]  /*2a190*/  FMUL R11, R168, UR4 ;  /* 0x00000004a80b7c20 */ /* 0x008fca0008400000 */
[----:B------:R-:W-:-:S05]  /*2a1a0*/  F2FP.SATFINITE.E4M3.F32.PACK_AB_MERGE_C R11, RZ, R11, RZ ;  /* 0x0000000bff0b723e */ /* 0x000fca00048070ff */
[----:B------:R4:W-:Y:S02]  /*2a1b0*/  @!P6 STG.E.U8 desc[UR52][R42.64+0x48], R11 ;  /* 0x0000480b2a00e986 */ /* 0x0009e4000c101134 */
[----:B----4-:R-:W-:Y:S02]  /*2a1c0*/  FMUL R11, R166, UR4 ;  /* 0x00000004a60b7c20 */ /* 0x010fe40008400000 */
[----:B------:R-:W3:Y:S01]  /*2a1d0*/  LDL.LU R166, [R1+0x258] ;  /* 0x0002580001a67983 */ /* 0x000ee20000300800 */
[----:B------:R-:W-:-:S04]  /*2a1e0*/  LOP3.LUT R2, R2, 0xbfffffff, RZ, 0xc0, !PT ;  /* 0xbfffffff02027812 */ /* 0x000fc800078ec0ff */
[----:B------:R-:W-:Y:S02]  /*2a1f0*/  @P0 LOP3.LUT R2, R2, 0x40000000, RZ, 0xfc, !PT ;  /* 0x4000000002020812 */ /* 0x000fe400078efcff */
[----:B------:R-:W-:Y:S02]  /*2a200*/  ISETP.GE.AND P5, PT, R26, 0x101, PT ;  /* 0x000001011a00780c */ /* 0x000fe40003fa6270 */
        /* <DEDUP_REMOVED lines=28> */
[----:B0-----:R-:W-:-:S05]  /*2a3d0*/  @!P4 IADD3 R12, P1, R15, R12, RZ ;  /* 0x0000000c0f0cc210 */ /* 0x001fca0007f3e0ff */
[----:B------:R-:W-:Y:S01]  /*2a3e0*/  @!P4 IMAD.X R13, R11, 0x1, R13, P1 ;  /* 0x000000010b0dc824 */ /* 0x000fe200008e060d */
[----:B------:R-:W-:Y:S01]  /*2a3f0*/  ISETP.LT.OR P1, PT, R27, 0x4a, !P2 ;  /* 0x0000004a1b00780c */ /* 0x000fe20005721670 */
[----:B--2---:R-:W-:Y:S02]  /*2a400*/  FMUL R16, R167, UR4 ;  /* 0x00000004a7107c20 */ /* 0x004fe40008400000 */
[----:B------:R-:W2:Y:S03]  /*2a410*/  LDL.LU R167, [R1+0x25c] ;  /* 0x00025c0001a77983 */ /* 0x000ea60000300800 */
[----:B------:R-:W-:Y:S01]  /*2a420*/  F2FP.SATFINITE.E4M3.F32.PACK_AB_MERGE_C R16, RZ, R16, RZ ;  /* 0x00000010ff10723e */ /* 0x000fe200048070ff */
[----:B------:R-:W4:Y:S04]  /*2a430*/  LDL.LU R168, [R1+0x260] ;  /* 0x0002600001a87983 */ /* 0x000f280000300800 */
[----:B------:R0:W-:Y:S02]  /*2a440*/  @!P4 STG.E.U8 desc[UR52][R12.64+0x48], R16 ;  /* 0x000048100c00c986 */ /* 0x0001e4000c101134 */
[----:B0-----:R-:W0:Y:S01]  /*2a450*/  @!P1 LDC.64 R16, c[0x0][0x5c0] ;  /* 0x00017000ff109b82 */ /* 0x001e220000000a00 */
[----:B------:R-:W-:-:S04]  /*2a460*/  @!P1 IADD3 R15, P5, P6, R3, R10, R7 ;  /* 0x0000000a030f9210 */ /* 0x000fc80007ebe007 */
[----:B------:R-:W-:Y:S02]  /*2a470*/  @!P1 IADD3.X R11, R4, R29, R6, P5, P6 ;  /* 0x0000001d040b9210 */ /* 0x000fe40002fec406 */
[----:B0-----:R-:W-:-:S05]  /*2a480*/  @!P1 IADD3 R16, P4, R15, R16, RZ ;  /* 0x000000100f109210 */ /* 0x001fca0007f9e0ff */
[----:B------:R-:W-:Y:S02]  /*2a490*/  @!P1 IMAD.X R17, R11, 0x1, R17, P4 ;  /* 0x000000010b119824 */ /* 0x000fe400020e0611 */
[----:B---3--:R-:W-:Y:S02]  /*2a4a0*/  FMUL R11, R166, UR4 ;  /* 0x00000004a60b7c20 */ /* 0x008fe40008400000 */
[----:B------:R-:W3:Y:S03]  /*2a4b0*/  LDL.LU R166, [R1+0x264] ;  /* 0x0002640001a67983 */ /* 0x000ee60000300800 */
[----:B------:R-:W-:-:S05]  /*2a4c0*/  F2FP.SATFINITE.E4M3.F32.PACK_AB_MERGE_C R11, RZ, R11, RZ ;  /* 0x0000000bff0b723e */ /* 0x000fca00048070ff */
[----:B------:R2:W-:Y:S01]  /*2a4d0*/  @!P1 STG.E.U8 desc[UR52][R16.64+0x49], R11 ;  /* 0x0000490b10009986 */ /* 0x0005e2000c101134 */
        /* <DEDUP_REMOVED lines=13> */
[----:B------:R-:W-:Y:S01]  /*2a5b0*/  LOP3.LUT R14, R14, 0xfff7ffff, RZ, 0xc0, !PT ;  /* 0xfff7ffff0e0e7812 */ /* 0x000fe200078ec0ff */
[----:B--2---:R-:W-:-:S10]  /*2a5c0*/  FMUL R11, R167, UR4 ;  /* 0x00000004a70b7c20 */ /* 0x004fd40008400000 */
[----:B------:R-:W0:Y:S01]  /*2a5d0*/  @!P5 LDC.64 R12, c[0x0][0x5c0] ;  /* 0x00017000ff0cdb82 */ /* 0x000e220000000a00 */
[----:B------:R-:W2:Y:S01]  /*2a5e0*/  LDL.LU R167, [R1+0x268] ;  /* 0x0002680001a77983 */ /* 0x000ea20000300800 */
[----:B---3--:R-:W-:-:S03]  /*2a5f0*/  FMUL R16, R166, UR4 ;  /* 0x00000004a6107c20 */ /* 0x008fc60008400000 */
[----:B------:R-:W3:Y:S01]  /*2a600*/  LDL.LU R166, [R1+0x26c] ;  /* 0x00026c0001a67983 */ /* 0x000ee20000300800 */
[----:B------:R-:W-:Y:S02]  /*2a610*/  @P2 LOP3.LUT R14, R14, 0x80000, RZ, 0xfc, !PT ;  /* 0x000800000e0e2812 */ /* 0x000fe400078efcff */
[----:B------:R-:W-:Y:S02]  /*2a620*/  LOP3.LUT P2, RZ, R0, 0x2000, RZ, 0xc0, !PT ;  /* 0x0000200000ff7812 */ /* 0x000fe4000784c0ff */
[----:B------:R-:W-:Y:S02]  /*2a630*/  F2FP.SATFINITE.E4M3.F32.PACK_AB_MERGE_C R11, RZ, R11, RZ ;  /* 0x0000000bff0b723e */ /* 0x000fe400048070ff */
[----:B------:R-:W-:-:S09]  /*2a640*/  LOP3.LUT P0, RZ, R14, 0x400000, RZ, 0xc0, !PT ;  /* 0x004000000eff7812 */ /* 0x000fd2000780c0ff */
[----:B------:R4:W-:Y:S01]  /*2a650*/  @!P2 STG.E.U8 desc[UR52][R112.64+0x40], R11 ;  /* 0x0000400b7000a986 */ /* 0x0009e2000c101134 */
        /* <DEDUP_REMOVED lines=10> */
[----:B------:R-:W-:-:S04]  /*2a700*/  ISETP.GE.AND P2, PT, R26, 0x109, PT ;  /* 0x000001091a00780c */ /* 0x000fc80003f46270 */
[----:B------:R-:W-:Y:S02]  /*2a710*/  ISETP.LT.OR P4, PT, R27, 0x41, !P2 ;  /* 0x000000411b00780c */ /* 0x000fe40005781670 */
[----:B------:R-:W-:-:S11]  /*2a720*/  LOP3.LUT P6, RZ, R0, 0x100, RZ, 0xc0, !PT ;  /* 0x0000010000ff7812 */ /* 0x000fd600078cc0ff */
[----:B------:R-:W0:Y:S01]  /*2a730*/  @!P4 LDC.64 R12, c[0x0][0x5c0] ;  /* 0x00017000ff0ccb82 */ /* 0x000e220000000a00 */
[----:B----4-:R-:W-:Y:S01]  /*2a740*/  FMUL R11, R168, UR4 ;  /* 0x00000004a80b7c20 */ /* 0x010fe20008400000 */
[----:B------:R-:W-:Y:S01]  /*2a750*/  @!P4 IADD3 R15, P1, P5, R3, R10, R9 ;  /* 0x0000000a030fc210 */ /* 0x000fe20007d3e009 */
[----:B------:R-:W4:Y:S03]  /*2a760*/  LDL.LU R168, [R1+0x270] ;  /* 0x0002700001a87983 */ /* 0x000f260000300800 */
[----:B------:R-:W-:-:S05]  /*2a770*/  F2FP.SATFINITE.E4M3.F32.PACK_AB_MERGE_C R11, RZ, R11, RZ ;  /* 0x0000000bff0b723e */ /* 0x000fca00048070ff */
        /* <DEDUP_REMOVED lines=15> */
[----:B------:R3:W-:Y:S01]  /*2a870*/  @!P1 STG.E.U8 desc[UR52][R16.64+0x41], R11 ;  /* 0x0000410b10009986 */ /* 0x0007e2000c101134 */
[----:B------:R-:W-:-:S13]  /*2a880*/  ISETP.LT.OR P2, PT, R27, 0x92, !P0 ;  /* 0x000000921b00780c */ /* 0x000fda0004741670 */
[----:B------:R-:W0:Y:S01]  /*2a890*/  @!P2 LDC.64 R12, c[0x0][0x5c0] ;  /* 0x00017000ff0cab82 */ /* 0x000e220000000a00 */
[----:B---3--:R-:W-:Y:S02]  /*2a8a0*/  FMUL R11, R166, UR4 ;  /* 0x00000004a60b7c20 */ /* 0x008fe40008400000 */
[----:B------:R-:W3:Y:S01]  /*2a8b0*/  LDL.LU R166, [R1+0x278] ;  /* 0x0002780001a67983 */ /* 0x000ee20000300800 */
[----:B------:R-:W-:Y:S02]  /*2a8c0*/  LOP3.LUT R2, R2, 0xfffdffff, RZ, 0xc0, !PT ;  /* 0xfffdffff02027812 */ /* 0x000fe400078ec0ff */
[----:B0-----:R-:W-:Y:S02]  /*2a8d0*/  @!P2 IADD3 R54, P5, P6, R10, R12, R7 ;  /* 0x0000000c0a36a210 */ /* 0x001fe40007ebe007 */
        /* <DEDUP_REMOVED lines=18> */
[----:B------:R-:W-:Y:S01]  /*2aa00*/  ISETP.LT.OR P6, PT, R27, 0x91, !P2 ;  /* 0x000000911b00780c */ /* 0x000fe200057c1670 */
[----:B----4-:R-:W-:Y:S02]  /*2aa10*/  FMUL R11, R168, UR4 ;  /* 0x00000004a80b7c20 */ /* 0x010fe40008400000 */
[----:B------:R-:W4:Y:S10]  /*2aa20*/  LDL.LU R168, [R1+0x27c] ;  /* 0x00027c0001a87983 */ /* 0x000f340000300800 */
[----:B------:R-:W0:Y:S01]  /*2aa30*/  @!P6 LDC.64 R12, c[0x0][0x5c0] ;  /* 0x00017000ff0ceb82 */ /* 0x000e220000000a00 */
        /* <DEDUP_REMOVED lines=8> */
[----:B------:R-:W-:-:S05]  /*2aac0*/  F2FP.SATFINITE.E4M3.F32.PACK_AB_MERGE_C R11, RZ, R11, RZ ;  /* 0x0000000bff0b723e */ /* 0x000fca00048070ff */
[----:B------:R1:W-:Y:S01]  /*2aad0*/  @!P5 STG.E.U8 desc[UR52][R110.64+0x49], R11 ;  /* 0x0000490b6e00d986 */ /* 0x0003e2000c101134 */
[----:B------:R-:W-:-:S04]  /*2aae0*/  @!P4 IADD3 R15, P1, P5, R3, R10, R9 ;  /* 0x0000000a030fc210 */ /* 0x000fc80007d3e009 */
[----:B-1----:R-:W-:Y:S02]  /*2aaf0*/  @!P4 IADD3.X R11, R4, R29, R8, P1, P5 ;  /* 0x0000001d040bc210 */ /* 0x002fe40000fea408 */
[----:B0-----:R-:W-:-:S05]  /*2ab00*/  @!P4 IADD3 R12, P1, R15, R12, RZ ;  /* 0x0000000c0f0cc210 */ /* 0x001fca0007f3e0ff */
[----:B------:R-:W-:Y:S01]  /*2ab10*/  @!P4 IMAD.X R13, R11, 0x1, R13, P1 ;  /* 0x000000010b0dc824 */ /* 0x000fe200008e060d */
[----:B------:R-:W-:Y:S01]  /*2ab20*/  ISETP.LT.OR P1, PT, R27, 0x4a, !P6 ;  /* 0x0000004a1b00780c */ /* 0x000fe20007721670 */
[----:B--2---:R-:W-:Y:S02]  /*2ab30*/  FMUL R16, R167, UR4 ;  /* 0x00000004a7107c20 */ /* 0x004fe40008400000 */
[----:B------:R-:W2:Y:S03]  /*2ab40*/  LDL.LU R167, [R1+0x280] ;  /* 0x0002800001a77983 */ /* 0x000ea60000300800 */
[----:B------:R-:W-:-:S05]  /*2ab50*/  F2FP.SATFINITE.E4M3.F32.PACK_AB_MERGE_C R16, RZ, R16, RZ ;  /* 0x00000010ff10723e */ /* 0x000fca00048070ff */
[----:B------:R0:W-:Y:S02]  /*2ab60*/  @!P4 STG.E.U8 desc[UR52][R12.64+0x48], R16 ;  /* 0x000048100c00c986 */ /* 0x0001e4000c101134 */
[----:B0-----:R-:W0:Y:S01]  /*2ab70*/  @!P1 LDC.64 R16, c[0x0][0x5c0] ;  /* 0x00017000ff109b82 */ /* 0x001e220000000a00 */
[----:B------:R-:W-:-:S04]  /*2ab80*/  @!P1 IADD3 R15, P5, P6, R3, R10, R9 ;  /* 0x0000000a030f9210 */ /* 0x000fc80007ebe009 */
[----:B------:R-:W-:Y:S02]  /*2ab90*/  @!P1 IADD3.X R11, R4, R29, R8, P5, P6 ;  /* 0x0000001d040b9210 */ /* 0x000fe40002fec408 */
[----:B0-----:R-:W-:-:S05]  /*2aba0*/  @!P1 IADD3 R16, P4, R15, R16, RZ ;  /* 0x000000100f109210 */ /* 0x001fca0007f9e0ff */
[----:B------:R-:W-:Y:S02]  /*2abb0*/  @!P1 IMAD.X R17, R11, 0x1, R17, P4 ;  /* 0x000000010b119824 */ /* 0x000fe400020e0611 */
[----:B---3--:R-:W-:Y:S02]  /*2abc0*/  FMUL R11, R166, UR4 ;  /* 0x00000004a60b7c20 */ /* 0x008fe40008400000 */
[----:B------:R-:W3:Y:S01]  /*2abd0*/  LDL.LU R166, [R1+0x284] ;  /* 0x0002840001a67983 */ /* 0x000ee20000300800 */
[----:B------:R-:W-:-:S13]  /*2abe0*/  ISETP.LT.OR P2, PT, R27, 0x92, !P2 ;  /* 0x000000921b00780c */ /* 0x000fda0005741670 */
[----:B------:R-:W0:Y:S01]  /*2abf0*/  @!P2 LDC.64 R12, c[0x0][0x5c0] ;  /* 0x00017000ff0cab82 */ /* 0x000e220000000a00 */
[----:B------:R-:W-:-:S04]  /*2ac00*/  LOP3.LUT R2, R2, 0xffffdfff, RZ, 0xc0, !PT ;  /* 0xffffdfff02027812 */ /* 0x000fc800078ec0ff */
[----:B------:R-:W-:Y:S02]  /*2ac10*/  @P2 LOP3.LUT R2, R2, 0x2000, RZ, 0xfc, !PT ;  /* 0x0000200002022812 */ /* 0x000fe400078efcff */
[----:B0-----:R-:W-:-:S04]  /*2ac20*/  @!P2 IADD3 R46, P5, P6, R10, R12, R9 ;  /* 0x0000000c0a2ea210 */ /* 0x001fc80007ebe009 */
[----:B------:R-:W-:Y:S02]  /*2ac30*/  @!P2 IADD3.X R47, R29, R13, R8, P5, P6 ;  /* 0x0000000d1d2fa210 */ /* 0x000fe40002fec408 */
[----:B------:R-:W-:-:S04]  /*2ac40*/  ISETP.GE.AND P6, PT, R26, 0x101, PT ;  /* 0x000001011a00780c */ /* 0x000fc80003fc6270 */
        /* <DEDUP_REMOVED lines=9> */
[----:B----4-:R-:W-:Y:S02]  /*2ace0*/  FMUL R11, R168, UR4 ;  /* 0x00000004a80b7c20 */ /* 0x010fe40008400000 */
[----:B------:R-:W4:Y:S03]  /*2acf0*/  LDL.LU R168, [R1+0x288] ;  /* 0x0002880001a87983 */ /* 0x000f260000300800 */
[----:B------:R-:W-:Y:S02]  /*2ad00*/  F2FP.SATFINITE.E4M3.F32.PACK_AB_MERGE_C R11, RZ, R11, RZ ;  /* 0x0000000bff0b723e */ /* 0x000fe400048070ff */
[----:B0-----:R-:W-:-:S05]  /*2ad10*/  @!P1 IADD3 R12, P4, R10, R12, RZ ;  /* 0x0000000c0a0c9210 */ /* 0x001fca0007f9e0ff */
[----:B------:R-:W-:-:S05]  /*2ad20*/  @!P1 IMAD.X R13, R29, 0x1, R13, P4 ;  /* 0x000000011d0d9824 */ /* 0x000fca00020e060d */
[----:B------:R0:W-:Y:S01]  /*2ad30*/  @!P1 STG.E.U8 desc[UR52][R12.64+0x50], R11 ;  /* 0x0000500b0c009986 */ /* 0x0001e2000c101134 */
[----:B------:R-:W-:-:S13]  /*2ad40*/  ISETP.LT.OR P1, PT, R27, 0x52, !P5 ;  /* 0x000000521b00780c */ /* 0x000fda0006f21670 */
[----:B0-----:R-:W0:Y:S01]  /*2ad50*/  @!P1 LDC.64 R12, c[0x0][0x5c0] ;  /* 0x00017000ff0c9b82 */ /* 0x001e220000000a00 */
[----:B--2---:R-:W-:Y:S02]  /*2ad60*/  FMUL R11, R167, UR4 ;  /* 0x00000004a70b7c20 */ /* 0x004fe40008400000 */
[----:B------:R-:W2:Y:S01]  /*2ad70*/  LDL.LU R167, [R1+0x28c] ;  /* 0x00028c0001a77983 */ /* 0x000ea20000300800 */
[----:B0-----:R-:W-:Y:S02]  /*2ad80*/  @!P1 IADD3 R12, P4, R10, R12, RZ ;  /* 0x0000000c0a0c9210 */ /* 0x001fe40007f9e0ff */
[----:B------:R-:W-:-:S03]  /*2ad90*/  F2FP.SATFINITE.E4M3.F32.PACK_AB_MERGE_C R11, RZ, R11, RZ ;  /* 0x0000000bff0b723e */ /* 0x000fc600048070ff */
[----:B------:R-:W-:-:S05]  /*2ada0*/  @!P1 IMAD.X R13, R29, 0x1, R13, P4 ;  /* 0x000000011d0d9824 */ /* 0x000fca00020e060d */
[----:B------:R3:W-:Y:S02]  /*2adb0*/  @!P1 STG.E.U8 desc[UR52][R12.64+0x51], R11 ;  /* 0x0000510b0c009986 */ /* 0x0007e4000c101134 */
[----:B---3--:R-:W-:Y:S02]  /*2adc0*/  FMUL R11, R166, UR4 ;  /* 0x00000004a60b7c20 */ /* 0x008fe40008400000 */
[----:B------:R-:W3:Y:S01]  /*2add0*/  LDL.LU R166, [R1+0x290] ;  /* 0x0002900001a67983 */ /* 0x000ee20000300800 */
[----:B------:R-:W-:-:S04]  /*2ade0*/  LOP3.LUT R2, R2, 0xffffefff, RZ, 0xc0, !PT ;  /* 0xffffefff02027812 */ /* 0x000fc800078ec0ff */
[----:B------:R-:W-:Y:S02]  /*2adf0*/  @P2 LOP3.LUT R2, R2, 0x1000, RZ, 0xfc, !PT ;  /* 0x0000100002022812 */ /* 0x000fe400078efcff */
[----:B------:R-:W-:Y:S02]  /*2ae00*/  ISETP.LT.OR P2, PT, R27, 0x9a, !P6 ;  /* 0x0000009a1b00780c */ /* 0x000fe40007741670 */
[----:B------:R-:W-:-:S11]  /*2ae10*/  LOP3.LUT R14, R14, 0xffefffff, RZ, 0xc0, !PT ;  /* 0xffefffff0e0e7812 */ /* 0x000fd600078ec0ff */
[----:B------:R-:W0:Y:S01]  /*2ae20*/  @!P2 LDC.64 R12, c[0x0][0x5c0] ;  /* 0x00017000ff0cab82 */ /* 0x000e220000000a00 */
[----:B------:R-:W-:Y:S02]  /*2ae30*/  @P6 LOP3.LUT R14, R14, 0x100000, RZ, 0xfc, !PT ;  /* 0x001000000e0e6812 */ /* 0x000fe400078efcff */
[----:B------:R-:W-:Y:S02]  /*2ae40*/  ISETP.LT.OR P6, PT, R27, 0xa1, !P3 ;  /* 0x000000a11b00780c */ /* 0x000fe40005fc1670 */
[----:B------:R-:W-:Y:S02]  /*2ae50*/  LOP3.LUT R2, R2, 0xfffffeff, RZ, 0xc0, !PT ;  /* 0xfffffeff02027812 */ /* 0x000fe400078ec0ff */
[----:B0-----:R-:W-:-:S04]  /*2ae60*/  @!P2 IADD3 R42, P1, P4, R10, R12, R9 ;  /* 0x0000000c0a2aa210 */ /* 0x001fc80007c3e009 */
[----:B------:R-:W-:-:S05]  /*2ae70*/  @!P2 IADD3.X R43, R29, R13, R8, P1, P4 ;  /* 0x0000000d1d2ba210 */ /* 0x000fca0000fe8408 */
[----:B------:R-:W0:Y:S01]  /*2ae80*/  @!P6 LDC.64 R12, c[0x0][0x5c0] ;  /* 0x00017000ff0ceb82 */ /* 0x000e220000000a00 */
[----:B------:R-:W-:Y:S02]  /*2ae90*/  @P2 LOP3.LUT R2, R2, 0x100, RZ, 0xfc, !PT ;  /* 0x0000010002022812 */ /* 0x000fe400078efcff */
[----:B------:R-:W-:Y:S02]  /*2aea0*/  ISETP.LT.OR P2, PT, R27, 0x51, !P3 ;  /* 0x000000511b00780c */ /* 0x000fe40005f41670 */
[----:B------:R-:W-:Y:S02]  /*2aeb0*/  LOP3.LUT R2, R2, 0xfffff7ff, RZ, 0xc0, !PT ;  /* 0xfffff7ff02027812 */ /* 0x000fe400078ec0ff */
[----:B------:R-:W-:Y:S02]  /*2aec0*/  F2FP.SATFINITE.E4M3.F32.PACK_AB_MERGE_C R11, RZ, R11, RZ ;  /* 0x0000000bff0b723e */ /* 0x000fe400048070ff */
[----:B------:R-:W-:-:S07]  /*2aed0*/  @P6 LOP3.LUT R2, R2, 0x800, RZ, 0xfc, !PT ;  /* 0x0000080002026812 */ /* 0x000fce00078efcff */
[----:B------:R4:W-:Y:S01]  /*2aee0*/  @!P2 STG.E.U8 desc[UR52][R122.64+0x50], R11 ;  /* 0x0000500b7a00a986 */ /* 0x0009e2000c101134 */
[----:B0-----:R-:W-:-:S04]  /*2aef0*/  @!P6 IADD3 R40, P1, P4, R10, R12, R3 ;  /* 0x0000000c0a28e210 */ /* 0x001fc80007c3e003 */
[----:B------:R-:W-:Y:S02]  /*2af00*/  @!P6 IADD3.X R41, R29, R13, R4, P1, P4 ;  /* 0x0000000d1d29e210 */ /* 0x000fe40000fe8404 */
[C---:B------:R-:W-:Y:S02]  /*2af10*/  ISETP.LT.OR P6, PT, R27.reuse, 0xa2, !P3 ;  /* 0x000000a21b00780c */ /* 0x040fe40005fc1670 */
[----:B------:R-:W-:-:S11]  /*2af20*/  ISETP.LT.OR P2, PT, R27, 0x52, !P3 ;  /* 0x000000521b00780c */ /* 0x000fd60005f41670 */
[----:B------:R-:W0:Y:S01]  /*2af30*/  @!P6 LDC.64 R12, c[0x0][0x5c0] ;  /* 0x00017000ff0ceb82 */ /* 0x000e220000000a00 */
[----:B----4-:R-:W-:Y:S02]  /*2af40*/  FMUL R11, R168, UR4 ;  /* 0x00000004a80b7c20 */ /* 0x010fe40008400000 */
[----:B------:R-:W4:Y:S03]  /*2af50*/  LDL.LU R168, [R1+0x294] ;  /* 0x0002940001a87983 */ /* 0x000f260000300800 */
[----:B------:R-:W-:-:S05]  /*2af60*/  F2FP.SATFINITE.E4M3.F32.PACK_AB_MERGE_C R11, RZ, R11, RZ ;  /* 0x0000000bff0b723e */ /* 0x000fca00048070ff */
[----:B------:R1:W-:Y:S01]  /*2af70*/  @!P2 STG.E.U8 desc[UR52][R36.64+0x51], R11 ;  /* 0x0000510b2400a986 */ /* 0x0003e2000c101134 */
[----:B------:R-:W-:Y:S02]  /*2af80*/  ISETP.LT.OR P2, PT, R27, 0xa9, !P3 ;  /* 0x000000a91b00780c */ /* 0x000fe40005f41670 */
[----:B0-----:R-:W-:-:S04]  /*2af90*/  @!P6 IADD3 R38, P1, P4, R10, R12, R3 ;  /* 0x0000000c0a26e210 */ /* 0x001fc80007c3e003 */
[----:B------:R-:W-:-:S07]  /*2afa0*/  @!P6 IADD3.X R39, R29, R13, R4, P1, P4 ;  /* 0x0000000d1d27e210 */ /* 0x000fce0000fe8404 */
[----:B------:R-:W1:Y:S02]  /*2afb0*/  @!P2 LDC.64 R12, c[0x0][0x5c0] ;  /* 0x00017000ff0cab82 */ /* 0x000e640000000a00 */
[----:B-1----:R-:W-:-:S04]  /*2afc0*/  @!P2 IADD3 R36, P1, P4, R10, R12, R3 ;  /* 0x0000000c0a24a210 */ /* 0x002fc80007c3e003 */
[----:B------:R-:W-:Y:S02]  /*2afd0*/  @!P2 IADD3.X R37, R29, R13, R4, P1, P4 ;  /* 0x0000000d1d25a210 */ /* 0x000fe40000fe8404 */
[----:B------:R-:W-:-:S13]  /*2afe0*/  ISETP.LT.OR P1, PT, R27, 0x59, !P5 ;  /* 0x000000591b00780c */ /* 0x000fda0006f21670 */
[----:B------:R-:W0:Y:S01]  /*2aff0*/  @!P1 LDC.64 R12, c[0x0][0x5c0] ;  /* 0x00017000ff0c9b82 */ /* 0x000e220000000a00 */
        /* <DEDUP_REMOVED lines=8> */
[----:B------:R-:W-:-:S13]  /*2b080*/  ISETP.LT.OR P1, PT, R27, 0x5a, !P5 ;  /* 0x0000005a1b00780c */ /* 0x000fda0006f21670 */
[----:B------:R-:W0:Y:S01]  /*2b090*/  @!P1 LDC.64 R12, c[0x0][0x5c0] ;  /* 0x00017000ff0c9b82 */ /* 0x000e220000000a00 */
[----:B------:R-:W-:Y:S02]  /*2b0a0*/  ISETP.LT.OR P5, PT, R27, 0xaa, !P3 ;  /* 0x000000aa1b00780c */ /* 0x000fe40005fa1670 */
[----:B------:R-:W-:Y:S02]  /*2b0b0*/  LOP3.LUT R2, R2, 0xfffffdff, RZ, 0xc0, !PT ;  /* 0xfffffdff02027812 */ /* 0x000fe400078ec0ff */
[----:B------:R-:W-:Y:S02]  /*2b0c0*/  F2FP.SATFINITE.E4M3.F32.PACK_AB_MERGE_C R11, RZ, R11, RZ ;  /* 0x0000000bff0b723e */ /* 0x000fe400048070ff */
[----:B------:R-:W-:-:S04]  /*2b0d0*/  @P6 LOP3.LUT R2, R2, 0x200, RZ, 0xfc, !PT ;  /* 0x0000020002026812 */ /* 0x000fc800078efcff */
[----:B------:R-:W-:Y:S02]  /*2b0e0*/  LOP3.LUT P6, RZ, R2, 0x2, RZ, 0xc0, !PT ;  /* 0x0000000202ff7812 */ /* 0x000fe400078cc0ff */
[----:B0-----:R-:W-:-:S05]  /*2b0f0*/  @!P1 IADD3 R12, P4, R10, R12, RZ ;  /* 0x0000000c0a0c9210 */ /* 0x001fca0007f9e0ff */
[----:B------:R-:W-:-:S05]  /*2b100*/  @!P1 IMAD.X R13, R29, 0x1, R13, P4 ;  /* 0x000000011d0d9824 */ /* 0x000fca00020e060d */
[----:B------:R0:W-:Y:S01]  /*2b110*/  @!P1 STG.E.U8 desc[UR52][R12.64+0x59], R11 ;  /* 0x0000590b0c009986 */ /* 0x0001e2000c101134 */
[----:B------:R-:W-:Y:S01]  /*2b120*/  LOP3.LUT R14, R14, 0xffdfffff, RZ, 0xc0, !PT ;  /* 0xffdfffff0e0e7812 */ /* 0x000fe200078ec0ff */
[----:B0-----:R-:W0:Y:S03]  /*2b130*/  @!P5 LDC.64 R12, c[0x0][0x5c0] ;  /* 0x00017000ff0cdb82 */ /* 0x001e260000000a00 */
[----:B------:R-:W-:Y:S02]  /*2b140*/  @P6 LOP3.LUT R14, R14, 0x200000, RZ, 0xfc, !PT ;  /* 0x002000000e0e6812 */ /* 0x000fe400078efcff */
[----:B------:R-:W-:Y:S02]  /*2b150*/  ISETP.LT.OR P6, PT, R27, 0xa1, !P0 ;  /* 0x000000a11b00780c */ /* 0x000fe400047c1670 */
[----:B------:R-:W-:Y:S02]  /*2b160*/  LOP3.LUT R2, R2, 0xfffffbff, RZ, 0xc0, !PT ;  /* 0xfffffbff02027812 */ /* 0x000fe400078ec0ff */
[----:B0-----:R-:W-:-:S04]  /*2b170*/  @!P5 IADD3 R34, P1, P3, R10, R12, R3 ;  /* 0x0000000c0a22d210 */ /* 0x001fc80007b3e003 */
[----:B------:R-:W-:-:S05]  /*2b180*/  @!P5 IADD3.X R35, R29, R13, R4, P1, P3 ;  /* 0x0000000d1d23d210 */ /* 0x000fca0000fe6404 */
[----:B------:R-:W0:Y:S01]  /*2b190*/  @!P6 LDC.64 R12, c[0x0][0x5c0] ;  /* 0x00017000ff0ceb82 */ /* 0x000e220000000a00 */
[----:B------:R-:W-:-:S04]  /*2b1a0*/  @P2 LOP3.LUT R2, R2, 0x400, RZ, 0xfc, !PT ;  /* 0x0000040002022812 */ /* 0x000fc800078efcff */
[C---:B------:R-:W-:Y:S02]  /*2b1b0*/  LOP3.LUT P2, RZ, R2.reuse, 0x4, RZ, 0xc0, !PT ;  /* 0x0000000402ff7812 */ /* 0x040fe4000784c0ff */
[----:B------:R-:W-:-:S04]  /*2b1c0*/  LOP3.LUT R2, R2, 0xffffff7f, RZ, 0xc0, !PT ;  /* 0xffffff7f02027812 */ /* 0x000fc800078ec0ff */
[----:B------:R-:W-:-:S04]  /*2b1d0*/  @P5 LOP3.LUT R2, R2, 0x80, RZ, 0xfc, !PT ;  /* 0x0000008002025812 */ /* 0x000fc800078efcff */
[----:B------:R-:W-:-:S04]  /*2b1e0*/  LOP3.LUT R2, R2, 0xffffffbf, RZ, 0xc0, !PT ;  /* 0xffffffbf02027812 */ /* 0x000fc800078ec0ff */
[----:B------:R-:W-:Y:S02]  /*2b1f0*/  @P6 LOP3.LUT R2, R2, 0x40, RZ, 0xfc, !PT ;  /* 0x0000004002026812 */ /* 0x000fe400078efcff */
[----:B0-----:R-:W-:-:S04]  /*2b200*/  @!P6 IADD3 R32, P1, P3, R10, R12, R7 ;  /* 0x0000000c0a20e210 */ /* 0x001fc80007b3e007 */
[----:B------:R-:W-:Y:S02]  /*2b210*/  @!P6 IADD3.X R33, R29, R13, R6, P1, P3 ;  /* 0x0000000d1d21e210 */ /* 0x000fe40000fe6406 */
[----:B------:R-:W-:Y:S01]  /*2b220*/  LOP3.LUT P6, RZ, R14, 0x200000, RZ, 0xc0, !PT ;  /* 0x002000000eff7812 */ /* 0x000fe200078cc0ff */
[----:B----4-:R-:W-:Y:S02]  /*2b230*/  FMUL R11, R168, UR4 ;  /* 0x00000004a80b7c20 */ /* 0x010fe40008400000 */
[----:B------:R-:W4:Y:S03]  /*2b240*/  LDL.LU R168, [R1+0x2a0] ;  /* 0x0002a00001a87983 */ /* 0x000f260000300800 */
[----:B------:R-:W-:-:S07]  /*2b250*/  F2FP.SATFINITE.E4M3.F32.PACK_AB_MERGE_C R11, RZ, R11, RZ ;  /* 0x0000000bff0b723e */ /* 0x000fce00048070ff */
[----:B------:R2:W-:Y:S02]  /*2b260*/  @!P6 STG.E.U8 desc[UR52][R114.64+0x58], R11 ;  /* 0x0000580b7200e986 */ /* 0x0005e4000c101134 */
[----:B--2---:R-:W-:Y:S02]  /*2b270*/  FMUL R11, R167, UR4 ;  /* 0x00000004a70b7c20 */ /* 0x004fe40008400000 */
[----:B------:R-:W2:Y:S03]  /*2b280*/  LDL.LU R167, [R1+0x2a4] ;  /* 0x0002a40001a77983 */ /* 0x000ea60000300800 */
[----:B------:R-:W-:-:S05]  /*2b290*/  F2FP.SATFINITE.E4M3.F32.PACK_AB_MERGE_C R11, RZ, R11, RZ ;  /* 0x0000000bff0b723e */ /* 0x000fca00048070ff */
[----:B------:R3:W-:Y:S02]  /*2b2a0*/  @!P2 STG.E.U8 desc[UR52][R118.64+0x59], R11 ;  /* 0x0000590b7600a986 */ /* 0x0007e4000c101134 */
[----:B---3--:R-:W-:Y:S02]  /*2b2b0*/  FMUL R11, R166, UR4 ;  /* 0x00000004a60b7c20 */ /* 0x008fe40008400000 */
[----:B------:R-:W3:Y:S01]  /*2b2c0*/  LDL.LU R166, [R1+0x2a8] ;  /* 0x0002a80001a67983 */ /* 0x000ee20000300800 */
        /* <DEDUP_REMOVED lines=14> */
[----:B------:R-:W-:Y:S02]  /*2b3b0*/  LOP3.LUT P6, RZ, R14, 0x100000, RZ, 0xc0, !PT ;  /* 0x001000000eff7812 */ /* 0x000fe400078cc0ff */
[----:B------:R-:W-:-:S04]  /*2b3c0*/  LOP3.LUT R2, R2, 0xfffffffb, RZ, 0xc0, !PT ;  /* 0xfffffffb02027812 */ /* 0x000fc800078ec0ff */
[----:B------:R-:W-:Y:S02]  /*2b3d0*/  @P3 LOP3.LUT R2, R2, 0x4, RZ, 0xfc, !PT ;  /* 0x0000000402023812 */ /* 0x000fe400078efcff */
[----:B0-----:R-:W-:-:S04]  /*2b3e0*/  @!P3 IADD3 R22, P0, P1, R10, R12, R7 ;  /* 0x0000000c0a16b210 */ /* 0x001fc8000791e007 */
[----:B------:R-:W-:Y:S02]  /*2b3f0*/  @!P3 IADD3.X R23, R29, R13, R6, P0, P1 ;  /* 0x0000000d1d17b210 */ /* 0x000fe400007e2406 */
[----:B------:R-:W-:Y:S02]  /*2b400*/  ISETP.LT.OR P3, PT, R27, 0xa1, !P6 ;  /* 0x000000a11b00780c */ /* 0x000fe40007761670 */
[----:B------:R-:W-:Y:S02]  /*2b410*/  LOP3.LUT P4, RZ, R0, 0x10000, RZ, 0xc0, !PT ;  /* 0x0001000000ff7812 */ /* 0x000fe4000788c0ff */
[----:B------:R-:W-:-:S09]  /*2b420*/  F2FP.SATFINITE.E4M3.F32.PACK_AB_MERGE_C R11, RZ, R11, RZ ;  /* 0x0000000bff0b723e */ /* 0x000fd200048070ff */
[----:B------:R-:W0:Y:S02]  /*2b430*/  @!P3 LDC.64 R12, c[0x0][0x5c0] ;  /* 0x00017000ff0cbb82 */ /* 0x000e240000000a00 */
[----:B------:R4:W-:Y:S02]  /*2b440*/  @!P4 STG.E.U8 desc[UR52][R116.64+0x50], R11 ;  /* 0x0000500b7400c986 */ /* 0x0009e4000c101134 */
[----:B----4-:R-:W-:Y:S02]  /*2b450*/  FMUL R11, R168, UR4 ;  /* 0x00000004a80b7c20 */ /* 0x010fe40008400000 */
[----:B------:R-:W4:Y:S01]  /*2b460*/  LDL.LU R168, [R1+0x2ac] ;  /* 0x0002ac0001a87983 */ /* 0x000f220000300800 */
[----:B------:R-:W-:Y:S02]  /*2b470*/  LOP3.LUT P2, RZ, R14, 0x80000, RZ, 0xc0, !PT ;  /* 0x000800000eff7812 */ /* 0x000fe4000784c0ff */
        /* <DEDUP_REMOVED lines=10> */
[----:B-1----:R-:W-:Y:S01]  /*2b520*/  @!P1 IADD3.X R11, R4, R29, R6, P0, P3 ;  /* 0x0000001d040b9210 */ /* 0x002fe200007e6406 */
[----:B--2---:R-:W-:-:S02]  /*2b530*/  FMUL R16, R167, UR4 ;  /* 0x00000004a7107c20 */ /* 0x004fc40008400000 */
[----:B------:R-:W2:Y:S01]  /*2b540*/  LDL.LU R167, [R1+0x2b0] ;  /* 0x0002b00001a77983 */ /* 0x000ea20000300800 */
        /* <DEDUP_REMOVED lines=14> */
[----:B------:R-:W-:Y:S02]  /*2b630*/  ISETP.LT.OR P1, PT, R27, 0x59, !P2 ;  /* 0x000000591b00780c */ /* 0x000fe40005721670 */
[----:B------:R-:W-:Y:S02]  /*2b640*/  F2FP.SATFINITE.E4M3.F32.PACK_AB_MERGE_C R11, RZ, R11, RZ ;  /* 0x0000000bff0b723e */ /* 0x000fe400048070ff */
[C---:B------:R-:W-:Y:S02]  /*2b650*/  LOP3.LUT P5, RZ, R2.reuse, 0x100000, RZ, 0xc0, !PT ;  /* 0x0010000002ff7812 */ /* 0x040fe400078ac0ff */
[----:B------:R-:W-:Y:S01]  /*2b660*/  LOP3.LUT R2, R2, 0xfffffffd, RZ, 0xc0, !PT ;  /* 0xfffffffd02027812 */ /* 0x000fe200078ec0ff */
[----:B------:R1:W-:Y:S01]  /*2b670*/  @!P0 STG.E.U8 desc[UR52][R16.64+0x51], R11 ;  /* 0x0000510b10008986 */ /* 0x0003e2000c101134 */
[----:B------:R-:W-:Y:S02]  /*2b680*/  LOP3.LUT R14, R14, 0xfffbffff, RZ, 0xc0, !PT ;  /* 0xfffbffff0e0e7812 */ /* 0x000fe400078ec0ff */
[----:B------:R-:W-:-:S02]  /*2b690*/  @P6 LOP3.LUT R2, R2, 0x2, RZ, 0xfc, !PT ;  /* 0x0000000202026812 */ /* 0x000fc400078efcff */
[----:B------:R-:W-:Y:S02]  /*2b6a0*/  @P2 LOP3.LUT R14, R14, 0x40000, RZ, 0xfc, !PT ;  /* 0x000400000e0e2812 */ /* 0x000fe400078efcff */
[----:B0-----:R-:W-:-:S04]  /*2b6b0*/  @!P6 IADD3 R18, P3, P4, R10, R12, R9 ;  /* 0x0000000c0a12e210 */ /* 0x001fc80007c7e009 */
[----:B------:R-:W-:Y:S02]  /*2b6c0*/  @!P6 IADD3.X R19, R29, R13, R8, P3, P4 ;  /* 0x0000000d1d13e210 */ /* 0x000fe40001fe8408 */
[----:B------:R-:W-:-:S04]  /*2b6d0*/  @!P1 IADD3 R28, P0, P3, R3, R10, R7 ;  /* 0x0000000a031c9210 */ /* 0x000fc80007b1e007 */
[----:B-1----:R-:W-:Y:S02]  /*2b6e0*/  @!P1 IADD3.X R16, R4, R29, R6, P0, P3 ;  /* 0x0000001d04109210 */ /* 0x002fe400007e6406 */
[----:B------:R-:W-:Y:S02]  /*2b6f0*/  ISETP.LT.OR P0, PT, R27, 0x5a, !P2 ;  /* 0x0000005a1b00780c */ /* 0x000fe40005701670 */
[----:B------:R-:W-:Y:S02]  /*2b700*/  LOP3.LUT P2, RZ, R2, 0x40000, RZ, 0xc0, !PT ;  /* 0x0004000002ff7812 */ /* 0x000fe4000784c0ff */
[----:B------:R-:W-:-:S04]  /*2b710*/  ISETP.GE.AND P6, PT, R26, 0x109, PT ;  /* 0x000001091a00780c */ /* 0x000fc80003fc6270 */
[----:B------:R-:W-:Y:S01]  /*2b720*/  ISETP.LT.OR P6, PT, R27, 0x51, !P6 ;  /* 0x000000511b00780c */ /* 0x000fe200077c1670 */
[----:B----4-:R-:W-:Y:S02]  /*2b730*/  FMUL R12, R168, UR4 ;  /* 0x00000004a80c7c20 */ /* 0x010fe40008400000 */
[----:B------:R-:W4:Y:S03]  /*2b740*/  LDL.LU R168, [R1+0x2b8] ;  /* 0x0002b80001a87983 */ /* 0x000f260000300800 */
[----:B------:R-:W-:-:S05]  /*2b750*/  F2FP.SATFINITE.E4M3.F32.PACK_AB_MERGE_C R12, RZ, R12, RZ ;  /* 0x0000000cff0c723e */ /* 0x000fca00048070ff */
[----:B------:R2:W-:Y:S01]  /*2b760*/  @!P2 STG.E.U8 desc[UR52][R120.64+0x58], R12 ;  /* 0x0000580c7800a986 */ /* 0x0005e2000c101134 */
[CC--:B------:R-:W-:Y:S02]  /*2b770*/  @!P0 IADD3 R11, P3, P4, R3.reuse, R10.reuse, R7 ;  /* 0x0000000a030b8210 */ /* 0x0c0fe40007c7e007 */
[----:B------:R-:W-:Y:S02]  /*2b780*/  LOP3.LUT R14, R14, 0xfffdffff, RZ, 0xc0, !PT ;  /* 0xfffdffff0e0e7812 */ /* 0x000fe400078ec0ff */
[-C--:B------:R-:W-:Y:S02]  /*2b790*/  @!P0 IADD3.X R15, R4, R29.reuse, R6, P3, P4 ;  /* 0x0000001d040f8210 */ /* 0x080fe40001fe8406 */
[----:B------:R-:W-:Y:S02]  /*2b7a0*/  @!P6 IADD3 R17, P3, P4, R3, R10, R9 ;  /* 0x0000000a0311e210 */ /* 0x000fe40007c7e009 */
[----:B------:R-:W-:Y:S02]  /*2b7b0*/  @P6 LOP3.LUT R14, R14, 0x20000, RZ, 0xfc, !PT ;  /* 0x000200000e0e6812 */ /* 0x000fe400078efcff */
[----:B------:R-:W-:-:S02]  /*2b7c0*/  @!P6 IADD3.X R104, R4, R29, R8, P3, P4 ;  /* 0x0000001d0468e210 */ /* 0x000fc40001fe8408 */
[----:B------:R-:W-:Y:S01]  /*2b7d0*/  ISETP.GE.AND P6, PT, R26, 0x109, PT ;  /* 0x000001091a00780c */ /* 0x000fe20003fc6270 */
[----:B--2---:R-:W-:Y:S02]  /*2b7e0*/  FMUL R12, R167, UR4 ;  /* 0x00000004a70c7c20 */ /* 0x004fe40008400000 */
[----:B------:R-:W2:Y:S03]  /*2b7f0*/  LDL.LU R167, [R1+0x2bc] ;  /* 0x0002bc0001a77983 */ /* 0x000ea60000300800 */
[----:B------:R-:W-:-:S05]  /*2b800*/  F2FP.SATFINITE.E4M3.F32.PACK_AB_MERGE_C R12, RZ, R12, RZ ;  /* 0x0000000cff0c723e */ /* 0x000fca00048070ff */
[----:B------:R0:W-:Y:S01]  /*2b810*/  @!P5 STG.E.U8 desc[UR52][R124.64+0x59], R12 ;  /* 0x0000590c7c00d986 */ /* 0x0001e2000c101134 */
[----:B------:R-:W-:Y:S01]  /*2b820*/  ISETP.LT.OR P5, PT, R27, 0x52, !P6 ;  /* 0x000000521b00780c */ /* 0x000fe200077a1670 */
[----:B0-----:R-:W0:-:S12]  /*2b830*/  @!P1 LDC.64 R12, c[0x0][0x5c0] ;  /* 0x00017000ff0c9b82 */ /* 0x001e180000000a00 */
[----:B------:R-:W-:-:S04]  /*2b840*/  @!P5 IADD3 R105, P3, P4, R3, R10, R9 ;  /* 0x0000000a0369d210 */ /* 0x000fc80007c7e009 */
[----:B------:R-:W-:Y:S02]  /*2b850*/  @!P5 IADD3.X R109, R4, R29, R8, P3, P4 ;  /* 0x0000001d046dd210 */ /* 0x000fe40001fe8408 */
[----:B0-----:R-:W-:Y:S01]  /*2b860*/  @!P1 IADD3 R12, P3, R28, R12, RZ ;  /* 0x0000000c1c0c9210 */ /* 0x001fe20007f7e0ff */
[----:B---3--:R-:W-:Y:S02]  /*2b870*/  FMUL R28, R166, UR4 ;  /* 0x00000004a61c7c20 */ /* 0x008fe40008400000 */
[----:B------:R-:W3:Y:S02]  /*2b880*/  LDL.LU R166, [R1+0x2c0] ;  /* 0x0002c00001a67983 */ /* 0x000ee40000300800 */
[----:B------:R-:W-:Y:S01]  /*2b890*/  @!P1 IMAD.X R13, R16, 0x1, R13, P3 ;  /* 0x00000001100d9824 */ /* 0x000fe200018e060d */
[----:B------:R-:W-:-:S05]  /*2b8a0*/  F2FP.SATFINITE.E4M3.F32.PACK_AB_MERGE_C R28, RZ, R28, RZ ;  /* 0x0000001cff1c723e */ /* 0x000fca00048070ff */
[----:B------:R0:W-:Y:S01]  /*2b8b0*/  @!P1 STG.E.U8 desc[UR52][R12.64+0x58], R28 ;  /* 0x0000581c0c009986 */ /* 0x0001e2000c101134 */
[----:B------:R-:W-:Y:S01]  /*2b8c0*/  ISETP.LT.OR P2, PT, R27, 0x59, !P6 ;  /* 0x000000591b00780c */ /* 0x000fe20007741670 */
[----:B0-----:R-:W0:-:S12]  /*2b8d0*/  @!P0 LDC.64 R12, c[0x0][0x5c0] ;  /* 0x00017000ff0c8b82 */ /* 0x001e180000000a00 */
[----:B------:R-:W-:-:S04]  /*2b8e0*/  @!P2 IADD3 R16, P3, P4, R3, R10, R9 ;  /* 0x0000000a0310a210 */ /* 0x000fc80007c7e009 */
[----:B------:R-:W-:Y:S02]  /*2b8f0*/  @!P2 IADD3.X R108, R4, R29, R8, P3, P4 ;  /* 0x0000001d046ca210 */ /* 0x000fe40001fe8408 */
[----:B------:R-:W-:Y:S02]  /*2b900*/  ISETP.LT.OR P4, PT, R27, 0x5a, !P6 ;  /* 0x0000005a1b00780c */ /* 0x000fe40007781670 */
[----:B0-----:R-:W-:-:S05]  /*2b910*/  @!P0 IADD3 R12, P6, R11, R12, RZ ;  /* 0x0000000c0b0c8210 */ /* 0x001fca0007fde0ff */
[----:B------:R-:W-:Y:S01]  /*2b920*/  @!P0 IMAD.X R13, R15, 0x1, R13, P6 ;  /* 0x000000010f0d8824 */ /* 0x000fe200030e060d */
[----:B------:R-:W-:-:S05]  /*2b930*/  LOP3.LUT R0, R0, 0xfffffffb, RZ, 0xc0, !PT ;  /* 0xfffffffb00007812 */ /* 0x000fca00078ec0ff */
[----:B------:R-:W-:Y:S02]  /*2b940*/  @!P4 IADD3 R11, P1, P3, R3, R10, R9 ;  /* 0x0000000a030bc210 */ /* 0x000fe40007b3e009 */
[----:B------:R-:W-:Y:S02]  /*2b950*/  @P2 LOP3.LUT R0, R0, 0x4, RZ, 0xfc, !PT ;  /* 0x0000000400002812 */ /* 0x000fe400078efcff */
[----:B------:R-:W-:Y:S02]  /*2b960*/  LOP3.LUT P2, RZ, R14, 0x40000, RZ, 0xc0, !PT ;  /* 0x000400000eff7812 */ /* 0x000fe4000784c0ff */
[----:B------:R-:W-:Y:S01]  /*2b970*/  @!P4 IADD3.X R28, R4, R29, R8, P1, P3 ;  /* 0x0000001d041cc210 */ /* 0x000fe20000fe6408 */
[----:B----4-:R-:W-:-:S05]  /*2b980*/  FMUL R15, R168, UR4 ;  /* 0x00000004a80f7c20 */ /* 0x010fca0008400000 */
[----:B------:R-:W-:-:S05]  /*2b990*/  F2FP.SATFINITE.E4M3.F32.PACK_AB_MERGE_C R15, RZ, R15, RZ ;  /* 0x0000000fff0f723e */ /* 0x000fca00048070ff */
[----:B------:R2:W-:Y:S01]  /*2b9a0*/  @!P0 STG.E.U8 desc[UR52][R12.64+0x59], R15 ;  /* 0x0000590f0c008986 */ /* 0x0005e2000c101134 */
[----:B------:R-:W-:Y:S02]  /*2b9b0*/  ISETP.LT.OR P3, PT, R27, 0x61, !P2 ;  /* 0x000000611b00780c */ /* 0x000fe40005761670 */
[----:B------:R-:W-:-:S04]  /*2b9c0*/  LOP3.LUT R14, R14, 0xffffdfff, RZ, 0xc0, !PT ;  /* 0xffffdfff0e0e7812 */ /* 0x000fc800078ec0ff */
[----:B------:R-:W-:-:S04]  /*2b9d0*/  @P4 LOP3.LUT R14, R14, 0x2000, RZ, 0xfc, !PT ;  /* 0x000020000e0e4812 */ /* 0x000fc800078efcff */
[----:B------:R-:W-:Y:S01]  /*2b9e0*/  LOP3.LUT R14, R14, 0xfffffeff, RZ, 0xc0, !PT ;  /* 0xfffffeff0e0e7812 */ /* 0x000fe200078ec0ff */
[----:B--2---:R-:W-:Y:S02]  /*2b9f0*/  FMUL R12, R167, UR4 ;  /* 0x00000004a70c7c20 */ /* 0x004fe40008400000 */
[----:B------:R-:W2:Y:S01]  /*2ba00*/  LDL.LU R167, [R1+0x2c4] ;  /* 0x0002c40001a77983 */ /* 0x000ea20000300800 */
[----:B------:R-:W-:Y:S02]  /*2ba10*/  @!P3 IADD3 R15, P0, P1, R3, R10, R7 ;  /* 0x0000000a030fb210 */ /* 0x000fe4000791e007 */
[----:B------:R-:W-:Y:S02]  /*2ba20*/  @P3 LOP3.LUT R14, R14, 0x100, RZ, 0xfc, !PT ;  /* 0x000001000e0e3812 */ /* 0x000fe400078efcff */
[----:B------:R-:W-:Y:S02]  /*2ba30*/  @!P3 IADD3.X R110, R4, R29, R6, P0, P1 ;  /* 0x0000001d046eb210 */ /* 0x000fe400007e2406 */
[----:B------:R-:W-:-:S02]  /*2ba40*/  LOP3.LUT P3, RZ, R0, 0x40000, RZ, 0xc0, !PT ;  /* 0x0004000000ff7812 */ /* 0x000fc4000786c0ff */
[----:B------:R-:W-:-:S11]  /*2ba50*/  F2FP.SATFINITE.E4M3.F32.PACK_AB_MERGE_C R12, RZ, R12, RZ ;  /* 0x0000000cff0c723e */ /* 0x000fd600048070ff */
[----:B------:R3:W-:Y:S02]  /*2ba60*/  @!P3 STG.E.U8 desc[UR52][R144.64+0x50], R12 ;  /* 0x0000500c9000b986 */ /* 0x0007e4000c101134 */
[----:B---3--:R-:W-:Y:S02]  /*2ba70*/  FMUL R12, R166, UR4 ;  /* 0x00000004a60c7c20 */ /* 0x008fe40008400000 */
[----:B------:R-:W3:Y:S01]  /*2ba80*/  LDL.LU R166, [R1+0x2c8] ;  /* 0x0002c80001a67983 */ /* 0x000ee20000300800 */
[----:B------:R-:W-:Y:S02]  /*2ba90*/  ISETP.LT.OR P1, PT, R27, 0x62, !P2 ;  /* 0x000000621b00780c */ /* 0x000fe40005721670 */
[----:B------:R-:W-:Y:S01]  /*2baa0*/  LOP3.LUT P4, RZ, R0, 0x20000, RZ, 0xc0, !PT ;  /* 0x0002000000ff7812 */ /* 0x000fe2000788c0ff */
[----:B------:R-:W4:Y:S10]  /*2bab0*/  LDL.LU R168, [R1+0x2cc] ;  /* 0x0002cc0001a87983 */ /* 0x000f340000300800 */
[----:B------:R-:W-:-:S04]  /*2bac0*/  @!P1 IADD3 R111, P6, P0, R3, R10, R7 ;  /* 0x0000000a036f9210 */ /* 0x000fc800078de007 */
[----:B------:R-:W-:Y:S02]  /*2bad0*/  @!P1 IADD3.X R113, R4, R29, R6, P6, P0 ;  /* 0x0000001d04719210 */ /* 0x000fe400037e0406 */
[C---:B------:R-:W-:Y:S02]  /*2bae0*/  LOP3.LUT P6, RZ, R14.reuse, 0x20000, RZ, 0xc0, !PT ;  /* 0x000200000eff7812 */ /* 0x040fe400078cc0ff */
[----:B------:R-:W-:Y:S02]  /*2baf0*/  ISETP.LT.OR P0, PT, R27, 0x69, !P2 ;  /* 0x000000691b00780c */ /* 0x000fe40005701670 */
[----:B------:R-:W-:Y:S02]  /*2bb00*/  F2FP.SATFINITE.E4M3.F32.PACK_AB_MERGE_C R12, RZ, R12, RZ ;  /* 0x0000000cff0c723e */ /* 0x000fe400048070ff */
[----:B------:R-:W-:-:S03]  /*2bb10*/  LOP3.LUT R14, R14, 0xfffffdff, RZ, 0xc0, !PT ;  /* 0xfffffdff0e0e7812 */ /* 0x000fc600078ec0ff */
[----:B------:R0:W-:Y:S01]  /*2bb20*/  @!P4 STG.E.U8 desc[UR52][R128.64+0x51], R12 ;  /* 0x0000510c8000c986 */ /* 0x0001e2000c101134 */
[----:B------:R-:W-:-:S05]  /*2bb30*/  @P1 LOP3.LUT R14, R14, 0x200, RZ, 0xfc, !PT ;  /* 0x000002000e0e1812 */ /* 0x000fca00078efcff */
[----:B------:R-:W-:Y:S01]  /*2bb40*/  @!P0 IADD3 R112, P1, P3, R3, R10, R7 ;  /* 0x0000000a03708210 */ /* 0x000fe20007b3e007 */
[----:B0-----:R-:W0:Y:S03]  /*2bb50*/  @!P6 LDC.64 R12, c[0x0][0x5c0] ;  /* 0x00017000ff0ceb82 */ /* 0x001e260000000a00 */
[----:B------:R-:W-:Y:S02]  /*2bb60*/  @!P0 IADD3.X R115, R4, R29, R6, P1, P3 ;  /* 0x0000001d04738210 */ /* 0x000fe40000fe6406 */
[----:B------:R-:W-:Y:S02]  /*2bb70*/  ISETP.LT.OR P3, PT, R27, 0x6a, !P2 ;  /* 0x0000006a1b00780c */ /* 0x000fe40005761670 */
[----:B------:R-:W-:-:S04]  /*2bb80*/  LOP3.LUT R14, R14, 0xffffff7f, RZ, 0xc0, !PT ;  /* 0xffffff7f0e0e7812 */ /* 0x000fc800078ec0ff */
[----:B------:R-:W-:-:S07]  /*2bb90*/  @P0 LOP3.LUT R14, R14, 0x80, RZ, 0xfc, !PT ;  /* 0x000000800e0e0812 */ /* 0x000fce00078efcff */
        /* <DEDUP_REMOVED lines=8> */
[----:B------:R-:W-:Y:S02]  /*2bc20*/  LOP3.LUT P4, RZ, R2, 0x20000000, RZ, 0xc0, !PT ;  /* 0x2000000002ff7812 */ /* 0x000fe4000788c0ff */
[----:B------:R-:W-:Y:S02]  /*2bc30*/  LOP3.LUT R14, R14, 0xffffbfff, RZ, 0xc0, !PT ;  /* 0xffffbfff0e0e7812 */ /* 0x000fe400078ec0ff */
[----:B------:R-:W-:Y:S01]  /*2bc40*/  ISETP.GE.AND P0, PT, R26, 0x109, PT ;  /* 0x000001091a00780c */ /* 0x000fe20003f06270 */
[----:B0-----:R-:W0:Y:S01]  /*2bc50*/  @!P5 LDC.64 R12, c[0x0][0x5c0] ;  /* 0x00017000ff0cdb82 */ /* 0x001e220000000a00 */
[----:B---3--:R-:W-:Y:S02]  /*2bc60*/  FMUL R17, R166, UR4 ;  /* 0x00000004a6117c20 */ /* 0x008fe40008400000 */
[----:B------:R-:W3:Y:S05]  /*2bc70*/  LDL.LU R166, [R1+0x2d4] ;  /* 0x0002d40001a67983 */ /* 0x000eea0000300800 */
[----:B------:R-:W-:-:S02]  /*2bc80*/  @P4 LOP3.LUT R14, R14, 0x4000, RZ, 0xfc, !PT ;  /* 0x000040000e0e4812 */ /* 0x000fc400078efcff */
[----:B------:R-:W-:Y:S02]  /*2bc90*/  LOP3.LUT P1, RZ, R2, 0x10000000, RZ, 0xc0, !PT ;  /* 0x1000000002ff7812 */ /* 0x000fe4000782c0ff */
[----:B------:R-:W-:Y:S02]  /*2bca0*/  LOP3.LUT R14, R14, 0xffff7fff, RZ, 0xc0, !PT ;  /* 0xffff7fff0e0e7812 */ /* 0x000fe400078ec0ff */
[----:B------:R-:W-:Y:S02]  /*2bcb0*/  ISETP.LT.OR P3, PT, R27, 0x61, !P0 ;  /* 0x000000611b00780c */ /* 0x000fe40004761670 */
[----:B------:R-:W-:-:S04]  /*2bcc0*/  @P2 LOP3.LUT R14, R14, 0x8000, RZ, 0xfc, !PT ;  /* 0x000080000e0e2812 */ /* 0x000fc800078efcff */
[----:B------:R-:W-:-:S04]  /*2bcd0*/  LOP3.LUT R14, R14, 0xfffeffff, RZ, 0xc0, !PT ;  /* 0xfffeffff0e0e7812 */ /* 0x000fc800078ec0ff */
[----:B------:R-:W-:-:S03]  /*2bce0*/  @P1 LOP3.LUT R14, R14, 0x10000, RZ, 0xfc, !PT ;  /* 0x000100000e0e1812 */ /* 0x000fc600078efcff */
[----:B------:R-:W-:Y:S02]  /*2bcf0*/  @!P3 IADD3 R119, P1, P2, R3, R10, R9 ;  /* 0x0000000a0377b210 */ /* 0x000fe40007a3e009 */
[----:B0-----:R-:W-:Y:S02]  /*2bd00*/  @!P5 IADD3 R12, P4, R105, R12, RZ ;  /* 0x0000000c690cd210 */ /* 0x001fe40007f9e0ff */
[----:B------:R-:W-:Y:S02]  /*2bd10*/  @!P3 IADD3.X R121, R4, R29, R8, P1, P2 ;  /* 0x0000001d0479b210 */ /* 0x000fe40000fe4408 */
[----:B------:R-:W-:Y:S02]  /*2bd20*/  ISETP.LT.OR P1, PT, R27, 0x62, !P0 ;  /* 0x000000621b00780c */ /* 0x000fe40004721670 */
[----:B------:R-:W-:Y:S01]  /*2bd30*/  LOP3.LUT R0, R0, 0xf7ffffff, RZ, 0xc0, !PT ;  /* 0xf7ffffff00007812 */ /* 0x000fe200078ec0ff */
[----:B------:R-:W-:Y:S01]  /*2bd40*/  @!P5 IMAD.X R13, R109, 0x1, R13, P4 ;  /* 0x000000016d0dd824 */ /* 0x000fe200020e060d */
[----:B------:R-:W-:-:S02]  /*2bd50*/  ISETP.LT.OR P4, PT, R27, 0x69, !P0 ;  /* 0x000000691b00780c */ /* 0x000fc40004781670 */
[----:B------:R-:W-:-:S04]  /*2bd60*/  @P3 LOP3.LUT R0, R0, 0x8000000, RZ, 0xfc, !PT ;  /* 0x0800000000003812 */ /* 0x000fc800078efcff */
[C---:B------:R-:W-:Y:S02]  /*2bd70*/  LOP3.LUT P3, RZ, R0.reuse, 0x4, RZ, 0xc0, !PT ;  /* 0x0000000400ff7812 */ /* 0x040fe4000786c0ff */
[----:B------:R-:W-:Y:S02]  /*2bd80*/  LOP3.LUT R0, R0, 0xdfffffff, RZ, 0xc0, !PT ;  /* 0xdfffffff00007812 */ /* 0x000fe400078ec0ff */
[----:B------:R-:W-:Y:S02]  /*2bd90*/  F2FP.SATFINITE.E4M3.F32.PACK_AB_MERGE_C R17, RZ, R17, RZ ;  /* 0x00000011ff11723e */ /* 0x000fe400048070ff */
[----:B------:R-:W-:Y:S02]  /*2bda0*/  @!P1 IADD3 R118, P2, P6, R3, R10, R9 ;  /* 0x0000000a03769210 */ /* 0x000fe40007e5e009 */
[----:B------:R-:W-:Y:S01]  /*2bdb0*/  @P1 LOP3.LUT R0, R0, 0x20000000, RZ, 0xfc, !PT ;  /* 0x2000000000001812 */ /* 0x000fe200078efcff */
[----:B------:R4:W-:Y:S01]  /*2bdc0*/  @!P5 STG.E.U8 desc[UR52][R12.64+0x51], R17 ;  /* 0x000051110c00d986 */ /* 0x0009e2000c101134 */
[----:B------:R-:W-:-:S02]  /*2bdd0*/  @!P1 IADD3.X R123, R4, R29, R8, P2, P6 ;  /* 0x0000001d047b9210 */ /* 0x000fc400017ec408 */
[----:B------:R-:W-:Y:S02]  /*2bde0*/  LOP3.LUT R0, R0, 0xfdffffff, RZ, 0xc0, !PT ;  /* 0xfdffffff00007812 */ /* 0x000fe400078ec0ff */
[----:B------:R-:W-:Y:S02]  /*2bdf0*/  @!P4 IADD3 R117, P5, P6, R3, R10, R9 ;  /* 0x0000000a0375c210 */ /* 0x000fe40007ebe009 */
[----:B------:R-:W-:Y:S02]  /*2be00*/  @P4 LOP3.LUT R0, R0, 0x2000000, RZ, 0xfc, !PT ;  /* 0x0200000000004812 */ /* 0x000fe400078efcff */
[----:B------:R-:W-:Y:S02]  /*2be10*/  @!P4 IADD3.X R120, R4, R29, R8, P5, P6 ;  /* 0x0000001d0478c210 */ /* 0x000fe40002fec408 */
[----:B------:R-:W-:Y:S02]  /*2be20*/  ISETP.LT.OR P4, PT, R27, 0x6a, !P0 ;  /* 0x0000006a1b00780c */ /* 0x000fe40004781670 */
[----:B------:R-:W-:Y:S01]  /*2be30*/  LOP3.LUT R0, R0, 0xfeffffff, RZ, 0xc0, !PT ;  /* 0xfeffffff00007812 */ /* 0x000fe200078ec0ff */
[----:B----4-:R-:W-:-:S10]  /*2be40*/  FMUL R12, R168, UR4 ;  /* 0x00000004a80c7c20 */ /* 0x010fd40008400000 */
[----:B------:R-:W-:Y:S02]  /*2be50*/  @!P4 IADD3 R122, P5, P6, R3, R10, R9 ;  /* 0x0000000a037ac210 */ /* 0x000fe40007ebe009 */
[----:B------:R-:W-:Y:S02]  /*2be60*/  @P4 LOP3.LUT R0, R0, 0x1000000, RZ, 0xfc, !PT ;  /* 0x0100000000004812 */ /* 0x000fe400078efcff */
[----:B------:R-:W-:Y:S02]  /*2be70*/  @!P4 IADD3.X R124, R4, R29, R8, P5, P6 ;  /* 0x0000001d047cc210 */ /* 0x000fe40002fec408 */
[----:B------:R-:W-:Y:S02]  /*2be80*/  LOP3.LUT P4, RZ, R14, 0x4000, RZ, 0xc0, !PT ;  /* 0x000040000eff7812 */ /* 0x000fe4000788c0ff */
[----:B------:R-:W-:-:S11]  /*2be90*/  F2FP.SATFINITE.E4M3.F32.PACK_AB_MERGE_C R12, RZ, R12, RZ ;  /* 0x0000000cff0c723e */ /* 0x000fd600048070ff */
[----:B------:R2:W-:Y:S01]  /*2bea0*/  @!P4 STG.E.U8 desc[UR52][R150.64+0x58], R12 ;  /* 0x0000580c9600c986 */ /* 0x0005e2000c101134 */
[C---:B------:R-:W-:Y:S02]  /*2beb0*/  LOP3.LUT P1, RZ, R14.reuse, 0x10000, RZ, 0xc0, !PT ;  /* 0x000100000eff7812 */ /* 0x040fe4000782c0ff */
[----:B------:R-:W-:-:S04]  /*2bec0*/  LOP3.LUT P2, RZ, R14, 0x8000, RZ, 0xc0, !PT ;  /* 0x000080000eff7812 */ /* 0x000fc8000784c0ff */
[----:B------:R-:W-:-:S13]  /*2bed0*/  ISETP.LT.OR P4, PT, R27, 0x71, !P2 ;  /* 0x000000711b00780c */ /* 0x000fda0005781670 */
[----:B------:R-:W-:-:S04]  /*2bee0*/  @!P4 IADD3 R173, P5, P6, R3, R10, R7 ;  /* 0x0000000a03adc210 */ /* 0x000fc80007ebe007 */
[----:B------:R-:W-:Y:S01]  /*2bef0*/  @!P4 IADD3.X R177, R4, R29, R6, P5, P6 ;  /* 0x0000001d04b1c210 */ /* 0x000fe20002fec406 */
[----:B--2---:R-:W-:Y:S02]  /*2bf00*/  FMUL R12, R167, UR4 ;  /* 0x00000004a70c7c20 */ /* 0x004fe40008400000 */
[----:B------:R-:W2:Y:S04]  /*2bf10*/  LDL.LU R167, [R1+0x2d8] ;  /* 0x0002d80001a77983 */ /* 0x000ea80000300800 */
[----:B------:R-:W4:Y:S01]  /*2bf20*/  LDL.LU R178, [R1+0x2dc] ;  /* 0x0002dc0001b27983 */ /* 0x000f220000300800 */
        /* <DEDUP_REMOVED lines=8> */
[----:B------:R-:W3:Y:S04]  /*2bfb0*/  LDL.LU R166, [R1+0x2e0] ;  /* 0x0002e00001a67983 */ /* 0x000ee80000300800 */
[----:B------:R-:W5:Y:S04]  /*2bfc0*/  LDL.LU R174, [R1+0x2e4] ;  /* 0x0002e40001ae7983 */ /* 0x000f680000300800 */
[----:B------:R-:W5:Y:S01]  /*2bfd0*/  LDL.LU R179, [R1+0x2e8] ;  /* 0x0002e80001b37983 */ /* 0x000f620000300800 */
[----:B------:R-:W-:-:S04]  /*2bfe0*/  LOP3.LUT R0, R0, 0x7fffffff, RZ, 0xc0, !PT ;  /* 0x7fffffff00007812 */ /* 0x000fc800078ec0ff */
[----:B------:R-:W-:Y:S02]  /*2bff0*/  @P4 LOP3.LUT R0, R0, 0x80000000, RZ, 0xfc, !PT ;  /* 0x8000000000004812 */ /* 0x000fe400078efcff */
[----:B------:R-:W-:Y:S01]  /*2c000*/  LOP3.LUT P4, RZ, R14, 0x2000, RZ, 0xc0, !PT ;  /* 0x000020000eff7812 */ /* 0x000fe2000788c0ff */
[----:B------:R-:W-:Y:S01]  /*2c010*/  @!P3 IMAD.X R13, R108, 0x1, R13, P5 ;  /* 0x000000016c0db824 */ /* 0x000fe200028e060d */
[----:B------:R-:W-:Y:S02]  /*2c020*/  F2FP.SATFINITE.E4M3.F32.PACK_AB_MERGE_C R16, RZ, R16, RZ ;  /* 0x00000010ff10723e */ /* 0x000fe400048070ff */
[----:B------:R-:W-:-:S03]  /*2c030*/  LOP3.LUT R0, R0, 0xbfffffff, RZ, 0xc0, !PT ;  /* 0xbfffffff00007812 */ /* 0x000fc600078ec0ff */
[----:B------:R0:W-:Y:S01]  /*2c040*/  @!P3 STG.E.U8 desc[UR52][R12.64+0x58], R16 ;  /* 0x000058100c00b986 */ /* 0x0001e2000c101134 */
[----:B------:R-:W-:Y:S02]  /*2c050*/  @P1 LOP3.LUT R0, R0, 0x40000000, RZ, 0xfc, !PT ;  /* 0x4000000000001812 */ /* 0x000fe400078efcff */
[----:B------:R-:W-:-:S03]  /*2c060*/  ISETP.LT.OR P1, PT, R27, 0x79, !P2 ;  /* 0x000000791b00780c */ /* 0x000fc60005721670 */
[----:B0-----:R-:W0:Y:S01]  /*2c070*/  @!P4 LDC.64 R12, c[0x0][0x5c0] ;  /* 0x00017000ff0ccb82 */ /* 0x001e220000000a00 */
[----:B------:R-:W-:-:S09]  /*2c080*/  LOP3.LUT R0, R0, 0xefffffff, RZ, 0xc0, !PT ;  /* 0xefffffff00007812 */ /* 0x000fd200078ec0ff */
[----:B------:R-:W-:Y:S02]  /*2c090*/  @!P1 IADD3 R171, P5, P6, R3, R10, R7 ;  /* 0x0000000a03ab9210 */ /* 0x000fe40007ebe007 */
[----:B------:R-:W-:Y:S02]  /*2c0a0*/  @P1 LOP3.LUT R0, R0, 0x10000000, RZ, 0xfc, !PT ;  /* 0x1000000000001812 */ /* 0x000fe400078efcff */
[----:B------:R-:W-:Y:S02]  /*2c0b0*/  @!P1 IADD3.X R175, R4, R29, R6, P5, P6 ;  /* 0x0000001d04af9210 */ /* 0x000fe40002fec406 */
[----:B------:R-:W-:Y:S02]  /*2c0c0*/  ISETP.LT.OR P3, PT, R27, 0x7a, !P2 ;  /* 0x0000007a1b00780c */ /* 0x000fe40005761670 */
[----:B0-----:R-:W-:-:S05]  /*2c0d0*/  @!P4 IADD3 R12, P1, R11, R12, RZ ;  /* 0x0000000c0b0cc210 */ /* 0x001fca0007f3e0ff */
[----:B------:R-:W-:Y:S01]  /*2c0e0*/  @!P4 IMAD.X R13, R28, 0x1, R13, P1 ;  /* 0x000000011c0dc824 */ /* 0x000fe200008e060d */
[----:B------:R-:W-:-:S05]  /*2c0f0*/  ISETP.LT.OR P1, PT, R27, 0x71, !P0 ;  /* 0x000000711b00780c */ /* 0x000fca0004721670 */
[----:B------:R-:W-:Y:S02]  /*2c100*/  @!P3 IADD3 R169, P5, P6, R3, R10, R7 ;  /* 0x0000000a03a9b210 */ /* 0x000fe40007ebe007 */
[----:B------:R-:W-:Y:S02]  /*2c110*/  LOP3.LUT R0, R0, 0xfbffffff, RZ, 0xc0, !PT ;  /* 0xfbffffff00007812 */ /* 0x000fe400078ec0ff */
[----:B------:R-:W-:Y:S02]  /*2c120*/  @!P3 IADD3.X R170, R4, R29, R6, P5, P6 ;  /* 0x0000001d04aab210 */ /* 0x000fe40002fec406 */
[----:B------:R-:W-:Y:S02]  /*2c130*/  @P3 LOP3.LUT R0, R0, 0x4000000, RZ, 0xfc, !PT ;  /* 0x0400000000003812 */ /* 0x000fe400078efcff */
[----:B------:R-:W-:Y:S02]  /*2c140*/  ISETP.GE.AND P3, PT, R26, 0x1, PT ;  /* 0x000000011a00780c */ /* 0x000fe40003f66270 */
[----:B------:R-:W-:Y:S01]  /*2c150*/  LOP3.LUT P6, RZ, R5, 0x100, RZ, 0xc0, !PT ;  /* 0x0000010005ff7812 */ /* 0x000fe200078cc0ff */
[----:B--2---:R-:W-:-:S05]  /*2c160*/  FMUL R11, R167, UR4 ;  /* 0x00000004a70b7c20 */ /* 0x004fca0008400000 */
[----:B------:R-:W-:-:S05]  /*2c170*/  F2FP.SATFINITE.E4M3.F32.PACK_AB_MERGE_C R11, RZ, R11, RZ ;  /* 0x0000000bff0b723e */ /* 0x000fca00048070ff */
[----:B------:R0:W-:Y:S01]  /*2c180*/  @!P4 STG.E.U8 desc[UR52][R12.64+0x59], R11 ;  /* 0x0000590b0c00c986 */ /* 0x0001e2000c101134 */
[----:B------:R-:W-:-:S04]  /*2c190*/  @!P1 IADD3 R167, P4, P5, R3, R10, R9 ;  /* 0x0000000a03a79210 */ /* 0x000fc80007d9e009 */
[----:B------:R-:W-:Y:S02]  /*2c1a0*/  @!P1 IADD3.X R168, R4, R29, R8, P4, P5 ;  /* 0x0000001d04a89210 */ /* 0x000fe400027ea408 */
[----:B------:R-:W-:-:S13]  /*2c1b0*/  ISETP.LT.OR P4, PT, R27, 0x61, !P3 ;  /* 0x000000611b00780c */ /* 0x000fda0005f81670 */
[----:B0-----:R-:W0:Y:S01]  /*2c1c0*/  @!P4 LDC.64 R12, c[0x0][0x5c0] ;  /* 0x00017000ff0ccb82 */ /* 0x001e220000000a00 */
[----:B----4-:R-:W-:Y:S02]  /*2c1d0*/  FMUL R11, R178, UR4 ;  /* 0x00000004b20b7c20 */ /* 0x010fe40008400000 */
[----:B------:R-:W2:Y:S03]  /*2c1e0*/  LDL.LU R178, [R1+0x2ec] ;  /* 0x0002ec0001b27983 */ /* 0x000ea60000300800 */
[----:B------:R-:W-:Y:S02]  /*2c1f0*/  F2FP.SATFINITE.E4M3.F32.PACK_AB_MERGE_C R11, RZ, R11, RZ ;  /* 0x0000000bff0b723e */ /* 0x000fe400048070ff */
[----:B0-----:R-:W-:-:S05]  /*2c200*/  @!P4 IADD3 R12, P5, R10, R12, RZ ;  /* 0x0000000c0a0cc210 */ /* 0x001fca0007fbe0ff */
[----:B------:R-:W-:-:S05]  /*2c210*/  @!P4 IMAD.X R13, R29, 0x1, R13, P5 ;  /* 0x000000011d0dc824 */ /* 0x000fca00028e060d */
[----:B------:R0:W-:Y:S01]  /*2c220*/  @!P4 STG.E.U8 desc[UR52][R12.64+0x60], R11 ;  /* 0x0000600b0c00c986 */ /* 0x0001e2000c101134 */
[----:B------:R-:W-:-:S13]  /*2c230*/  ISETP.LT.OR P4, PT, R27, 0x62, !P3 ;  /* 0x000000621b00780c */ /* 0x000fda0005f81670 */
[----:B0-----:R-:W0:Y:S01]  /*2c240*/  @!P4 LDC.64 R12, c[0x0][0x5c0] ;  /* 0x00017000ff0ccb82 */ /* 0x001e220000000a00 */
[----:B---3--:R-:W-:-:S05]  /*2c250*/  FMUL R11, R166, UR4 ;  /* 0x00000004a60b7c20 */ /* 0x008fca0008400000 */
[----:B------:R-:W-:Y:S02]  /*2c260*/  F2FP.SATFINITE.E4M3.F32.PACK_AB_MERGE_C R11, RZ, R11, RZ ;  /* 0x0000000bff0b723e */ /* 0x000fe400048070ff */
[----:B0-----:R-:W-:-:S05]  /*2c270*/  @!P4 IADD3 R12, P5, R10, R12, RZ ;  /* 0x0000000c0a0cc210 */ /* 0x001fca0007fbe0ff */
[----:B------:R-:W-:-:S05]  /*2c280*/  @!P4 IMAD.X R13, R29, 0x1, R13, P5 ;  /* 0x000000011d0dc824 */ /* 0x000fca00028e060d */
[----:B------:R5:W-:Y:S02]  /*2c290*/  @!P4 STG.E.U8 desc[UR52][R12.64+0x61], R11 ;  /* 0x0000610b0c00c986 */ /* 0x000be4000c101134 */
[----:B-----5:R-:W-:Y:S02]  /*2c2a0*/  FMUL R11, R174, UR4 ;  /* 0x00000004ae0b7c20 */ /* 0x020fe40008400000 */
[----:B------:R-:W3:Y:S03]  /*2c2b0*/  LDL.LU R174, [R1+0x2f0] ;  /* 0x0002f00001ae7983 */ /* 0x000ee60000300800 */
[----:B------:R-:W-:-:S05]  /*2c2c0*/  F2FP.SATFINITE.E4M3.F32.PACK_AB_MERGE_C R11, RZ, R11, RZ ;  /* 0x0000000bff0b723e */ /* 0x000fca00048070ff */
[----:B------:R0:W-:Y:S02]  /*2c2d0*/  @!P6 STG.E.U8 desc[UR52][R156.64+0x60], R11 ;  /* 0x0000600b9c00e986 */ /* 0x0001e4000c101134 */
[----:B0-----:R-:W-:Y:S02]  /*2c2e0*/  FMUL R11, R179, UR4 ;  /* 0x00000004b30b7c20 */ /* 0x001fe40008400000 */
[----:B------:R-:W4:Y:S01]  /*2c2f0*/  LDL.LU R179, [R1+0x2f4] ;  /* 0x0002f40001b37983 */ /* 0x000f220000300800 */
[----:B------:R-:W-:Y:S02]  /*2c300*/  LOP3.LUT R14, R14, 0xffffefff, RZ, 0xc0, !PT ;  /* 0xffffefff0e0e7812 */ /* 0x000fe400078ec0ff */
[----:B------:R-:W-:Y:S01]  /*2c310*/  LOP3.LUT R0, R0, 0xff7fffff, RZ, 0xc0, !PT ;  /* 0xff7fffff00007812 */ /* 0x000fe200078ec0ff */
[----:B------:R-:W5:Y:S01]  /*2c320*/  LDL.LU R181, [R1+0x2f8] ;  /* 0x0002f80001b57983 */ /* 0x000f620000300800 */
[----:B------:R-:W-:Y:S02]  /*2c330*/  @P2 LOP3.LUT R14, R14, 0x1000, RZ, 0xfc, !PT ;  /* 0x000010000e0e2812 */ /* 0x000fe400078efcff */
[----:B------:R-:W-:Y:S01]  /*2c340*/  ISETP.LT.OR P2, PT, R27, 0x72, !P0 ;  /* 0x000000721b00780c */ /* 0x000fe20004741670 */
[----:B------:R-:W5:Y:S01]  /*2c350*/  LDL.LU R180, [R1+0x2fc] ;  /* 0x0002fc0001b47983 */ /* 0x000f620000300800 */
[----:B------:R-:W-:-:S04]  /*2c360*/  @P1 LOP3.LUT R0, R0, 0x800000, RZ, 0xfc, !PT ;  /* 0x0080000000001812 */ /* 0x000fc800078efcff */
[----:B------:R-:W-:-:S07]  /*2c370*/  LOP3.LUT R0, R0, 0xffdfffff, RZ, 0xc0, !PT ;  /* 0xffdfffff00007812 */ /* 0x000fce00078ec0ff */
        /* <DEDUP_REMOVED lines=8> */
[C---:B------:R-:W-:Y:S02]  /*2c400*/  LOP3.LUT P2, RZ, R14.reuse, 0x1000, RZ, 0xc0, !PT ;  /* 0x000010000eff7812 */ /* 0x040fe4000784c0ff */
[----:B------:R-:W-:Y:S02]  /*2c410*/  LOP3.LUT R14, R14, 0xfffffbff, RZ, 0xc0, !PT ;  /* 0xfffffbff0e0e7812 */ /* 0x000fe400078ec0ff */
[----:B------:R-:W-:-:S02]  /*2c420*/  ISETP.LT.OR P6, PT, R27, 0x7a, !P0 ;  /* 0x0000007a1b00780c */ /* 0x000fc400047c1670 */
[----:B------:R-:W-:Y:S02]  /*2c430*/  @P0 LOP3.LUT R14, R14, 0x400, RZ, 0xfc, !PT ;  /* 0x000004000e0e0812 */ /* 0x000fe400078efcff */
[----:B------:R-:W-:Y:S02]  /*2c440*/  LOP3.LUT P0, RZ, R5, 0x2000, RZ, 0xc0, !PT ;  /* 0x0000200005ff7812 */ /* 0x000fe4000780c0ff */
[----:B------:R-:W-:-:S11]  /*2c450*/  LOP3.LUT R14, R14, 0xfffff7ff, RZ, 0xc0, !PT ;  /* 0xfffff7ff0e0e7812 */ /* 0x000fd600078ec0ff */
[----:B------:R-:W-:Y:S02]  /*2c460*/  @P0 LOP3.LUT R14, R14, 0x800, RZ, 0xfc, !PT ;  /* 0x000008000e0e0812 */ /* 0x000fe400078efcff */
[----:B------:R-:W-:Y:S02]  /*2c470*/  ISETP.LT.OR P0, PT, R27, 0x81, !P2 ;  /* 0x000000811b00780c */ /* 0x000fe40005701670 */
[----:B------:R-:W-:-:S04]  /*2c480*/  @!P6 IADD3 R150, P4, P5, R3, R10, R9 ;  /* 0x0000000a0396e210 */ /* 0x000fc80007d9e009 */
[----:B------:R-:W-:-:S07]  /*2c490*/  @!P6 IADD3.X R156, R4, R29, R8, P4, P5 ;  /* 0x0000001d049ce210 */ /* 0x000fce00027ea408 */
[----:B------:R-:W-:-:S04]  /*2c4a0*/  @!P0 IADD3 R186, P4, P5, R3, R10, R7 ;  /* 0x0000000a03ba8210 */ /* 0x000fc80007d9e007 */
[----:B------:R-:W-:Y:S02]  /*2c4b0*/  @!P0 IADD3.X R189, R4, R29, R6, P4, P5 ;  /* 0x0000001d04bd8210 */ /* 0x000fe400027ea406 */
[----:B------:R-:W-:Y:S02]  /*2c4c0*/  ISETP.LT.OR P4, PT, R27, 0x69, !P3 ;  /* 0x000000691b00780c */ /* 0x000fe40005f81670 */
[----:B------:R-:W-:-:S11]  /*2c4d0*/  LOP3.LUT P1, RZ, R5, 0x80, RZ, 0xc0, !PT ;  /* 0x0000008005ff7812 */ /* 0x000fd6000782c0ff */
[----:B------:R-:W0:Y:S01]  /*2c4e0*/  @!P4 LDC.64 R12, c[0x0][0x5c0] ;  /* 0x00017000ff0ccb82 */ /* 0x000e220000000a00 */
[----:B------:R-:W-:-:S05]  /*2c4f0*/  F2FP.SATFINITE.E4M3.F32.PACK_AB_MERGE_C R11, RZ, R11, RZ ;  /* 0x0000000bff0b723e */ /* 0x000fca00048070ff */
[----:B------:R2:W-:Y:S01]  /*2c500*/  @!P1 STG.E.U8 desc[UR52][R152.64+0x61], R11 ;  /* 0x0000610b98009986 */ /* 0x0005e2000c101134 */
[----:B0-----:R-:W-:-:S05]  /*2c510*/  @!P4 IADD3 R12, P5, R10, R12, RZ ;  /* 0x0000000c0a0cc210 */ /* 0x001fca0007fbe0ff */
[----:B------:R-:W-:Y:S02]  /*2c520*/  @!P4 IMAD.X R13, R29, 0x1, R13, P5 ;  /* 0x000000011d0dc824 */ /* 0x000fe400028e060d */
[----:B--2---:R-:W-:-:S05]  /*2c530*/  FMUL R11, R178, UR4 ;  /* 0x00000004b20b7c20 */ /* 0x004fca0008400000 */
[----:B------:R-:W-:-:S05]  /*2c540*/  F2FP.SATFINITE.E4M3.F32.PACK_AB_MERGE_C R11, RZ, R11, RZ ;  /* 0x0000000bff0b723e */ /* 0x000fca00048070ff */
[----:B------:R0:W-:Y:S01]  /*2c550*/  @!P4 STG.E.U8 desc[UR52][R12.64+0x68], R11 ;  /* 0x0000680b0c00c986 */ /* 0x0001e2000c101134 */
[----:B------:R-:W-:-:S13]  /*2c560*/  ISETP.LT.OR P4, PT, R27, 0x6a, !P3 ;  /* 0x0000006a1b00780c */ /* 0x000fda0005f81670 */
[----:B0-----:R-:W0:Y:S02]  /*2c570*/  @!P4 LDC.64 R12, c[0x0][0x5c0] ;  /* 0x00017000ff0ccb82 */ /* 0x001e240000000a00 */
[----:B0-----:R-:W-:-:S05]  /*2c580*/  @!P4 IADD3 R12, P5, R10, R12, RZ ;  /* 0x0000000c0a0cc210 */ /* 0x001fca0007fbe0ff */
[----:B------:R-:W-:Y:S02]  /*2c590*/  @!P4 IMAD.X R13, R29, 0x1, R13, P5 ;  /* 0x000000011d0dc824 */ /* 0x000fe400028e060d */
[----:B---3--:R-:W-:-:S05]  /*2c5a0*/  FMUL R11, R174, UR4 ;  /* 0x00000004ae0b7c20 */ /* 0x008fca0008400000 */
[----:B------:R-:W-:-:S05]  /*2c5b0*/  F2FP.SATFINITE.E4M3.F32.PACK_AB_MERGE_C R11, RZ, R11, RZ ;  /* 0x0000000bff0b723e */ /* 0x000fca00048070ff */
[----:B------:R4:W-:Y:S02]  /*2c5c0*/  @!P4 STG.E.U8 desc[UR52][R12.64+0x69], R11 ;  /* 0x0000690b0c00c986 */ /* 0x0009e4000c101134 */
[----:B----4-:R-:W-:Y:S02]  /*2c5d0*/  FMUL R11, R179, UR4 ;  /* 0x00000004b30b7c20 */ /* 0x010fe40008400000 */
[----:B------:R-:W2:Y:S04]  /*2c5e0*/  LDL.LU R179, [R1+0x300] ;  /* 0x0003000001b37983 */ /* 0x000ea80000300800 */
[----:B------:R-:W3:Y:S01]  /*2c5f0*/  LDL.LU R190, [R1+0x304] ;  /* 0x0003040001be7983 */ /* 0x000ee20000300800 */
[----:B------:R-:W-:-:S03]  /*2c600*/  LOP3.LUT R0, R0, 0xffff7fff, RZ, 0xc0, !PT ;  /* 0xffff7fff00007812 */ /* 0x000fc600078ec0ff */
[----:B------:R-:W4:Y:S01]  /*2c610*/  LDL.LU R191, [R1+0x308] ;  /* 0x0003080001bf7983 */ /* 0x000f220000300800 */
[----:B------:R-:W-:Y:S02]  /*2c620*/  @P6 LOP3.LUT R0, R0, 0x8000, RZ, 0xfc, !PT ;  /* 0x0000800000006812 */ /* 0x000fe400078efcff */
[----:B------:R-:W-:Y:S01]  /*2c630*/  F2FP.SATFINITE.E4M3.F32.PACK_AB_MERGE_C R11, RZ, R11, RZ ;  /* 0x0000000bff0b723e */ /* 0x000fe200048070ff */
[----:B------:R-:W4:Y:S01]  /*2c640*/  LDL.LU R192, [R1+0x30c] ;  /* 0x00030c0001c07983 */ /* 0x000f220000300800 */
[----:B------:R-:W-:-:S04]  /*2c650*/  LOP3.LUT R0, R0, 0xffbfffff, RZ, 0xc0, !PT ;  /* 0xffbfffff00007812 */ /* 0x000fc800078ec0ff */
[----:B------:R-:W-:Y:S02]  /*2c660*/  @P0 LOP3.LUT R0, R0, 0x400000, RZ, 0xfc, !PT ;  /* 0x0040000000000812 */ /* 0x000fe400078efcff */
        /* <DEDUP_REMOVED lines=11> */
[C---:B------:R-:W-:Y:S02]  /*2c720*/  LOP3.LUT P1, RZ, R5.reuse, 0x1000, RZ, 0xc0, !PT ;  /* 0x0000100005ff7812 */ /* 0x040fe4000782c0ff */
[----:B------:R-:W-:-:S09]  /*2c730*/  LOP3.LUT P3, RZ, R5, 0x8000, RZ, 0xc0, !PT ;  /* 0x0000800005ff7812 */ /* 0x000fd2000786c0ff */
[----:B------:R5:W-:Y:S02]  /*2c740*/  @!P0 STG.E.U8 desc[UR52][R154.64+0x68], R11 ;  /* 0x0000680b9a008986 */ /* 0x000be4000c101134 */
[----:B-----5:R-:W-:-:S05]  /*2c750*/  FMUL R11, R181, UR4 ;  /* 0x00000004b50b7c20 */ /* 0x020fca0008400000 */
[----:B------:R-:W-:-:S05]  /*2c760*/  F2FP.SATFINITE.E4M3.F32.PACK_AB_MERGE_C R11, RZ, R11, RZ ;  /* 0x0000000bff0b723e */ /* 0x000fca00048070ff */
[----:B------:R0:W-:Y:S01]  /*2c770*/  @!P1 STG.E.U8 desc[UR52][R142.64+0x69], R11 ;  /* 0x0000690b8e009986 */ /* 0x0001e2000c101134 */
[----:B------:R-:W-:Y:S01]  /*2c780*/  LOP3.LUT P6, RZ, R5, 0x4000, RZ, 0xc0, !PT ;  /* 0x0000400005ff7812 */ /* 0x000fe200078cc0ff */
[----:B0-----:R-:W-:-:S05]  /*2c790*/  FMUL R11, R180, UR4 ;  /* 0x00000004b40b7c20 */ /* 0x001fca0008400000 */
[----:B------:R-:W-:-:S05]  /*2c7a0*/  F2FP.SATFINITE.E4M3.F32.PACK_AB_MERGE_C R11, RZ, R11, RZ ;  /* 0x0000000bff0b723e */ /* 0x000fca00048070ff */
[----:B------:R2:W-:Y:S01]  /*2c7b0*/  @!P3 STG.E.U8 desc[UR52][R132.64+0x60], R11 ;  /* 0x0000600b8400b986 */ /* 0x0005e2000c101134 */
[----:B------:R-:W-:Y:S02]  /*2c7c0*/  ISETP.LT.OR P0, PT, R27, 0x8a, !P2 ;  /* 0x0000008a1b00780c */ /* 0x000fe40005701670 */
[----:B------:R-:W-:-:S11]  /*2c7d0*/  LOP3.LUT R0, R0, 0xffffbfff, RZ, 0xc0, !PT ;  /* 0xffffbfff00007812 */ /* 0x000fd600078ec0ff */
[----:B------:R-:W-:Y:S01]  /*2c7e0*/  @!P0 IADD3 R155, P4, P5, R3, R10, R7 ;  /* 0x0000000a039b8210 */ /* 0x000fe20007d9e007 */
[----:B--2---:R-:W-:-:S05]  /*2c7f0*/  FMUL R11, R179, UR4 ;  /* 0x00000004b30b7c20 */ /* 0x004fca0008400000 */
[----:B------:R-:W-:-:S05]  /*2c800*/  F2FP.SATFINITE.E4M3.F32.PACK_AB_MERGE_C R11, RZ, R11, RZ ;  /* 0x0000000bff0b723e */ /* 0x000fca00048070ff */
[----:B------:R3:W-:Y:S02]  /*2c810*/  @!P6 STG.E.U8 desc[UR52][R126.64+0x61], R11 ;  /* 0x0000610b7e00e986 */ /* 0x0007e4000c101134 */
[----:B---3--:R-:W-:Y:S02]  /*2c820*/  FMUL R11, R190, UR4 ;  /* 0x00000004be0b7c20 */ /* 0x008fe40008400000 */
[----:B------:R-:W2:Y:S01]  /*2c830*/  LDL.LU R190, [R1+0x310] ;  /* 0x0003100001be7983 */ /* 0x000ea20000300800 */
[----:B------:R-:W-:Y:S02]  /*2c840*/  @P0 LOP3.LUT R0, R0, 0x4000, RZ, 0xfc, !PT ;  /* 0x0000400000000812 */ /* 0x000fe400078efcff */
[----:B------:R-:W-:Y:S02]  /*2c850*/  @!P0 IADD3.X R182, R4, R29, R6, P4, P5 ;  /* 0x0000001d04b68210 */ /* 0x000fe400027ea406 */
[----:B------:R-:W-:-:S04]  /*2c860*/  LOP3.LUT P0, RZ, R14, 0x400, RZ, 0xc0, !PT ;  /* 0x000004000eff7812 */ /* 0x000fc8000780c0ff */
[----:B------:R-:W-:Y:S02]  /*2c870*/  ISETP.LT.OR P1, PT, R27, 0x81, !P0 ;  /* 0x000000811b00780c */ /* 0x000fe40004721670 */
[----:B------:R-:W-:-:S11]  /*2c880*/  LOP3.LUT R0, R0, 0xffffefff, RZ, 0xc0, !PT ;  /* 0xffffefff00007812 */ /* 0x000fd600078ec0ff */
[----:B------:R-:W-:Y:S02]  /*2c890*/  @!P1 IADD3 R154, P4, P5, R3, R10, R9 ;  /* 0x0000000a039a9210 */ /* 0x000fe40007d9e009 */
[----:B------:R-:W-:Y:S02]  /*2c8a0*/  @P1 LOP3.LUT R0, R0, 0x1000, RZ, 0xfc, !PT ;  /* 0x0000100000001812 */ /* 0x000fe400078efcff */
[----:B------:R-:W-:Y:S02]  /*2c8b0*/  @!P1 IADD3.X R181, R4, R29, R8, P4, P5 ;  /* 0x0000001d04b59210 */ /* 0x000fe400027ea408 */
[C---:B------:R-:W-:Y:S02]  /*2c8c0*/  ISETP.LT.OR P1, PT, R27.reuse, 0x82, !P0 ;  /* 0x000000821b00780c */ /* 0x040fe40004721670 */
[----:B------:R-:W-:Y:S02]  /*2c8d0*/  ISETP.LT.OR P3, PT, R27, 0x89, !P0 ;  /* 0x000000891b00780c */ /* 0x000fe40004761670 */
[----:B------:R-:W-:-:S09]  /*2c8e0*/  LOP3.LUT R0, R0, 0xfffff7ff, RZ, 0xc0, !PT ;  /* 0xfffff7ff00007812 */ /* 0x000fd200078ec0ff */
[CCC-:B------:R-:W-:Y:S02]  /*2c8f0*/  @!P1 IADD3 R185, P4, P5, R3.reuse, R10.reuse, R9.reuse ;  /* 0x0000000a03b99210 */ /* 0x1c0fe40007d9e009 */
[----:B------:R-:W-:Y:S02]  /*2c900*/  @P1 LOP3.LUT R0, R0, 0x800, RZ, 0xfc, !PT ;  /* 0x0000080000001812 */ /* 0x000fe400078efcff */
[----:B------:R-:W-:Y:S02]  /*2c910*/  @!P1 IADD3.X R188, R4, R29, R8, P4, P5 ;  /* 0x0000001d04bc9210 */ /* 0x000fe400027ea408 */
[----:B------:R-:W-:Y:S02]  /*2c920*/  LOP3.LUT R0, R0, 0xfffffbff, RZ, 0xc0, !PT ;  /* 0xfffffbff00007812 */ /* 0x000fe400078ec0ff */
[----:B------:R-:W-:Y:S02]  /*2c930*/  @!P3 IADD3 R184, P4, P5, R3, R10, R9 ;  /* 0x0000000a03b8b210 */ /* 0x000fe40007d9e009 */
[----:B------:R-:W-:-:S02]  /*2c940*/  @P3 LOP3.LUT R0, R0, 0x400, RZ, 0xfc, !PT ;  /* 0x0000040000003812 */ /* 0x000fc400078efcff */
[----:B------:R-:W-:Y:S02]  /*2c950*/  @!P3 IADD3.X R187, R4, R29, R8, P4, P5 ;  /* 0x0000001d04bbb210 */ /* 0x000fe400027ea408 */
[----:B------:R-:W-:Y:S02]  /*2c960*/  LOP3.LUT P3, RZ, R14, 0x100, RZ, 0xc0, !PT ;  /* 0x000001000eff7812 */ /* 0x000fe4000786c0ff */
[----:B------:R-:W-:-:S11]  /*2c970*/  ISETP.LT.OR P0, PT, R27, 0x8a, !P0 ;  /* 0x0000008a1b00780c */ /* 0x000fd60004701670 */
[----:B------:R-:W0:Y:S02]  /*2c980*/  @!P3 LDC.64 R12, c[0x0][0x5c0] ;  /* 0x00017000ff0cbb82 */ /* 0x000e240000000a00 */
[----:B------:R-:W-:Y:S02]  /*2c990*/  @!P0 IADD3 R180, P4, P5, R3, R10, R9 ;  /* 0x0000000a03b48210 */ /* 0x000fe40007d9e009 */
[----:B------:R-:W-:Y:S02]  /*2c9a0*/  LOP3.LUT P1, RZ, R14, 0x200, RZ, 0xc0, !PT ;  /* 0x000002000eff7812 */ /* 0x000fe4000782c0ff */
[----:B------:R-:W-:Y:S02]  /*2c9b0*/  @!P0 IADD3.X R179, R4, R29, R8, P4, P5 ;  /* 0x0000001d04b38210 */ /* 0x000fe400027ea408 */
[----:B------:R-:W-:Y:S02]  /*2c9c0*/  LOP3.LUT R0, R0, 0xfffffffd, RZ, 0xc0, !PT ;  /* 0xfffffffd00007812 */ /* 0x000fe400078ec0ff */
[----:B------:R-:W-:-:S02]  /*2c9d0*/  F2FP.SATFINITE.E4M3.F32.PACK_AB_MERGE_C R11, RZ, R11, RZ ;  /* 0x0000000bff0b723e */ /* 0x000fc400048070ff */
[----:B------:R-:W-:Y:S02]  /*2c9e0*/  @P0 LOP3.LUT R0, R0, 0x2, RZ, 0xfc, !PT ;  /* 0x0000000200000812 */ /* 0x000fe400078efcff */
[----:B------:R-:W-:Y:S02]  /*2c9f0*/  ISETP.LT.OR P0, PT, R27, 0x91, !P2 ;  /* 0x000000911b00780c */ /* 0x000fe40005701670 */
[----:B0-----:R-:W-:-:S05]  /*2ca00*/  @!P3 IADD3 R12, P4, R15, R12, RZ ;  /* 0x0000000c0f0cb210 */ /* 0x001fca0007f9e0ff */
[----:B------:R-:W-:-:S05]  /*2ca10*/  @!P3 IMAD.X R13, R110, 0x1, R13, P4 ;  /* 0x000000016e0db824 */ /* 0x000fca00020e060d */
[----:B------:R0:W-:Y:S01]  /*2ca20*/  @!P3 STG.E.U8 desc[UR52][R12.64+0x60], R11 ;  /* 0x0000600b0c00b986 */ /* 0x0001e2000c101134 */
[----:B------:R-:W-:Y:S02]  /*2ca30*/  LOP3.LUT R0, R0, 0xfffbffff, RZ, 0xc0, !PT ;  /* 0xfffbffff00007812 */ /* 0x000fe400078ec0ff */
[----:B------:R-:W-:Y:S01]  /*2ca40*/  @!P0 IADD3 R153, P4, P5, R3, R10, R7 ;  /* 0x0000000a03998210 */ /* 0x000fe20007d9e007 */
[----:B0-----:R-:W0:Y:S01]  /*2ca50*/  @!P1 LDC.64 R12, c[0x0][0x5c0] ;  /* 0x00017000ff0c9b82 */ /* 0x001e220000000a00 */
[----:B----4-:R-:W-:Y:S02]  /*2ca60*/  FMUL R11, R191, UR4 ;  /* 0x00000004bf0b7c20 */ /* 0x010fe40008400000 */
[----:B------:R-:W3:Y:S01]  /*2ca70*/  LDL.LU R191, [R1+0x314] ;  /* 0x0003140001bf7983 */ /* 0x000ee20000300800 */
[----:B------:R-:W-:Y:S02]  /*2ca80*/  @P0 LOP3.LUT R0, R0, 0x40000, RZ, 0xfc, !PT ;  /* 0x0004000000000812 */ /* 0x000fe400078efcff */
[----:B------:R-:W-:-:S02]  /*2ca90*/  @!P0 IADD3.X R152, R4, R29, R6, P4, P5 ;  /* 0x0000001d04988210 */ /* 0x000fc400027ea406 */
[----:B------:R-:W-:Y:S02]  /*2caa0*/  ISETP.LT.OR P0, PT, R27, 0x92, !P2 ;  /* 0x000000921b00780c */ /* 0x000fe40005701670 */
[----:B------:R-:W-:-:S11]  /*2cab0*/  F2FP.SATFINITE.E4M3.F32.PACK_AB_MERGE_C R11, RZ, R11, RZ ;  /* 0x0000000bff0b723e */ /* 0x000fd600048070ff */
[----:B------:R-:W-:Y:S02]  /*2cac0*/  @!P0 IADD3 R143, P4, P5, R3, R10, R7 ;  /* 0x0000000a038f8210 */ /* 0x000fe40007d9e007 */
[----:B0-----:R-:W-:Y:S02]  /*2cad0*/  @!P1 IADD3 R12, P3, R111, R12, RZ ;  /* 0x0000000c6f0c9210 */ /* 0x001fe40007f7e0ff */
[----:B------:R-:W-:-:S03]  /*2cae0*/  @!P0 IADD3.X R142, R4, R29, R6, P4, P5 ;  /* 0x0000001d048e8210 */ /* 0x000fc600027ea406 */
[----:B------:R-:W-:Y:S01]  /*2caf0*/  @!P1 IMAD.X R13, R113, 0x1, R13, P3 ;  /* 0x00000001710d9824 */ /* 0x000fe200018e060d */
[----:B------:R-:W-:-:S04]  /*2cb00*/  LOP3.LUT P4, RZ, R5, 0x100000, RZ, 0xc0, !PT ;  /* 0x0010000005ff7812 */ /* 0x000fc8000788c0ff */
[----:B------:R0:W-:Y:S02]  /*2cb10*/  @!P1 STG.E.U8 desc[UR52][R12.64+0x61], R11 ;  /* 0x0000610b0c009986 */ /* 0x0001e4000c101134 */
[----:B0-----:R-:W-:Y:S02]  /*2cb20*/  FMUL R11, R192, UR4 ;  /* 0x00000004c00b7c20 */ /* 0x001fe40008400000 */
[----:B------:R-:W4:Y:S03]  /*2cb30*/  LDL.LU R192, [R1+0x318] ;  /* 0x0003180001c07983 */ /* 0x000f260000300800 */
[----:B------:R-:W-:-:S05]  /*2cb40*/  F2FP.SATFINITE.E4M3.F32.PACK_AB_MERGE_C R11, RZ, R11, RZ ;  /* 0x0000000bff0b723e */ /* 0x000fca00048070ff */
[----:B------:R2:W-:Y:S02]  /*2cb50*/  @!P4 STG.E.U8 desc[UR52][R140.64+0x68], R11 ;  /* 0x0000680b8c00c986 */ /* 0x0005e4000c101134 */
[----:B--2---:R-:W-:Y:S02]  /*2cb60*/  FMUL R11, R190, UR4 ;  /* 0x00000004be0b7c20 */ /* 0x004fe40008400000 */
[----:B------:R-:W2:Y:S01]  /*2cb70*/  LDL.LU R190, [R1+0x31c] ;  /* 0x00031c0001be7983 */ /* 0x000ea20000300800 */
[----:B------:R-:W-:Y:S02]  /*2cb80*/  ISETP.LT.OR P5, PT, R27, 0x99, !P2 ;  /* 0x000000991b00780c */ /* 0x000fe400057a1670 */
[----:B------:R-:W-:-:S04]  /*2cb90*/  LOP3.LUT R0, R0, 0xffffdfff, RZ, 0xc0, !PT ;  /* 0xffffdfff00007812 */ /* 0x000fc800078ec0ff */
[----:B------:R-:W-:-:S04]  /*2cba0*/  @P0 LOP3.LUT R0, R0, 0x2000, RZ, 0xfc, !PT ;  /* 0x0000200000000812 */ /* 0x000fc800078efcff */
[----:B------:R-:W-:-:S03]  /*2cbb0*/  LOP3.LUT R0, R0, 0xfffffffb, RZ, 0xc0, !PT ;  /* 0xfffffffb00007812 */ /* 0x000fc600078ec0ff */
[----:B------:R-:W-:Y:S02]  /*2cbc0*/  @!P5 IADD3 R133, P1, P3, R3, R10, R7 ;  /* 0x0000000a0385d210 */ /* 0x000fe40007b3e007 */
[----:B------:R-:W-:Y:S02]  /*2cbd0*/  @P5 LOP3.LUT R0, R0, 0x4, RZ, 0xfc, !PT ;  /* 0x0000000400005812 */ /* 0x000fe400078efcff */
[----:B------:R-:W-:Y:S02]  /*2cbe0*/  @!P5 IADD3.X R132, R4, R29, R6, P1, P3 ;  /* 0x0000001d0484d210 */ /* 0x000fe40000fe6406 */
[----:B------:R-:W-:Y:S02]  /*2cbf0*/  ISETP.LT.OR P5, PT, R27, 0x9a, !P2 ;  /* 0x0000009a1b00780c */ /* 0x000fe400057a1670 */
[----:B------:R-:W-:Y:S02]  /*2cc00*/  LOP3.LUT R0, R0, 0xfffffdff, RZ, 0xc0, !PT ;  /* 0xfffffdff00007812 */ /* 0x000fe400078ec0ff */
[----:B------:R-:W-:-:S09]  /*2cc10*/  LOP3.LUT P0, RZ, R14, 0x80, RZ, 0xc0, !PT ;  /* 0x000000800eff7812 */ /* 0x000fd2000780c0ff */
[----:B------:R-:W-:Y:S02]  /*2cc20*/  @!P5 IADD3 R131, P1, P3, R3, R10, R7 ;  /* 0x0000000a0383d210 */ /* 0x000fe40007b3e007 */
[----:B------:R-:W-:Y:S02]  /*2cc30*/  @P5 LOP3.LUT R0, R0, 0x200, RZ, 0xfc, !PT ;  /* 0x0000020000005812 */ /* 0x000fe400078efcff */
[----:B------:R-:W-:Y:S01]  /*2cc40*/  @!P5 IADD3.X R130, R4, R29, R6, P1, P3 ;  /* 0x0000001d0482d210 */ /* 0x000fe20000fe6406 */
[----:B------:R-:W0:Y:S01]  /*2cc50*/  @!P0 LDC.64 R12, c[0x0][0x5c0] ;  /* 0x00017000ff0c8b82 */ /* 0x000e220000000a00 */
[----:B------:R-:W-:-:S04]  /*2cc60*/  ISETP.GE.AND P5, PT, R26, 0x109, PT ;  /* 0x000001091a00780c */ /* 0x000fc80003fa6270 */
[----:B------:R-:W-:Y:S02]  /*2cc70*/  ISETP.LT.OR P4, PT, R27, 0x91, !P5 ;  /* 0x000000911b00780c */ /* 0x000fe40006f81670 */
[----:B------:R-:W-:Y:S02]  /*2cc80*/  LOP3.LUT R0, R0, 0xffffff7f, RZ, 0xc0, !PT ;  /* 0xffffff7f00007812 */ /* 0x000fe400078ec0ff */
[----:B------:R-:W-:-:S09]  /*2cc90*/  LOP3.LUT P6, RZ, R5, 0x200000, RZ, 0xc0, !PT ;  /* 0x0020000005ff7812 */ /* 0x000fd200078cc0ff */
[----:B------:R-:W-:Y:S02]  /*2cca0*/  @!P4 IADD3 R129, P1, P3, R3, R10, R9 ;  /* 0x0000000a0381c210 */ /* 0x000fe40007b3e009 */
[----:B------:R-:W-:Y:S02]  /*2ccb0*/  @P4 LOP3.LUT R0, R0, 0x80, RZ, 0xfc, !PT ;  /* 0x0000008000004812 */ /* 0x000fe400078efcff */
[----:B------:R-:W-:Y:S02]  /*2ccc0*/  @!P4 IADD3.X R128, R4, R29, R8, P1, P3 ;  /* 0x0000001d0480c210 */ /* 0x000fe40000fe6408 */
[----:B------:R-:W-:Y:S02]  /*2ccd0*/  ISETP.LT.OR P4, PT, R27, 0x92, !P5 ;  /* 0x000000921b00780c */ /* 0x000fe40006f81670 */
[----:B------:R-:W-:-:S05]  /*2cce0*/  F2FP.SATFINITE.E4M3.F32.PACK_AB_MERGE_C R11, RZ, R11, RZ ;  /* 0x0000000bff0b723e */ /* 0x000fca00048070ff */
[----:B------:R3:W-:Y:S01]  /*2ccf0*/  @!P6 STG.E.U8 desc[UR52][R146.64+0x69], R11 ;  /* 0x0000690b9200e986 */ /* 0x0007e2000c101134 */
[----:B------:R-:W-:-:S05]  /*2cd00*/  ISETP.LT.OR P6, PT, R27, 0x6a, !P2 ;  /* 0x0000006a1b00780c */ /* 0x000fca00057c1670 */
[----:B------:R-:W-:-:S04]  /*2cd10*/  @!P4 IADD3 R127, P1, P3, R3, R10, R9 ;  /* 0x0000000a037fc210 */ /* 0x000fc80007b3e009 */
[----:B------:R-:W-:Y:S02]  /*2cd20*/  @!P4 IADD3.X R126, R4, R29, R8, P1, P3 ;  /* 0x0000001d047ec210 */ /* 0x000fe40000fe6408 */
[----:B0-----:R-:W-:-:S05]  /*2cd30*/  @!P0 IADD3 R12, P1, R112, R12, RZ ;  /* 0x0000000c700c8210 */ /* 0x001fca0007f3e0ff */
[----:B------:R-:W-:Y:S02]  /*2cd40*/  @!P0 IMAD.X R13, R115, 0x1, R13, P1 ;  /* 0x00000001730d8824 */ /* 0x000fe400008e060d */
[----:B---3--:R-:W-:Y:S02]  /*2cd50*/  FMUL R11, R191, UR4 ;  /* 0x00000004bf0b7c20 */ /* 0x008fe40008400000 */
[----:B------:R-:W3:Y:S03]  /*2cd60*/  LDL.LU R191, [R1+0x320] ;  /* 0x0003200001bf7983 */ /* 0x000ee60000300800 */
[----:B------:R-:W-:-:S05]  /*2cd70*/  F2FP.SATFINITE.E4M3.F32.PACK_AB_MERGE_C R11, RZ, R11, RZ ;  /* 0x0000000bff0b723e */ /* 0x000fca00048070ff */
[----:B------:R0:W-:Y:S02]  /*2cd80*/  @!P0 STG.E.U8 desc[UR52][R12.64+0x68], R11 ;  /* 0x0000680b0c008986 */ /* 0x0001e4000c101134 */
[----:B0-----:R-:W0:Y:S01]  /*2cd90*/  @!P6 LDC.64 R12, c[0x0][0x5c0] ;  /* 0x00017000ff0ceb82 */ /* 0x001e220000000a00 */
[----:B----4-:R-:W-:Y:S01]  /*2cda0*/  FMUL R11, R192, UR4 ;  /* 0x00000004c00b7c20 */ /* 0x010fe20008400000 */
[----:B0-----:R-:W-:-:S04]  /*2cdb0*/  @!P6 IADD3 R12, P0, R114, R12, RZ ;  /* 0x0000000c720ce210 */ /* 0x001fc80007f1e0ff */
[----:B------:R-:W-:Y:S01]  /*2cdc0*/  F2FP.SATFINITE.E4M3.F32.PACK_AB_MERGE_C R11, RZ, R11, RZ ;  /* 0x0000000bff0b723e */ /* 0x000fe200048070ff */
[----:B------:R-:W-:-:S05]  /*2cdd0*/  @!P6 IMAD.X R13, R116, 0x1, R13, P0 ;  /* 0x00000001740de824 */ /* 0x000fca00000e060d */
[----:B------:R2:W-:Y:S02]  /*2cde0*/  @!P6 STG.E.U8 desc[UR52][R12.64+0x69], R11 ;  /* 0x0000690b0c00e986 */ /* 0x0005e4000c101134 */
[----:B--2---:R-:W-:Y:S02]  /*2cdf0*/  FMUL R11, R190, UR4 ;  /* 0x00000004be0b7c20 */ /* 0x004fe40008400000 */
[----:B------:R-:W2:Y:S01]  /*2ce00*/  LDL.LU R190, [R1+0x324] ;  /* 0x0003240001be7983 */ /* 0x000ea20000300800 */
[----:B------:R-:W-:-:S03]  /*2ce10*/  LOP3.LUT R0, R0, 0xffffffbf, RZ, 0xc0, !PT ;  /* 0xffffffbf00007812 */ /* 0x000fc600078ec0ff */
[----:B------:R-:W4:Y:S01]  /*2ce20*/  LDL.LU R194, [R1+0x328] ;  /* 0x0003280001c27983 */ /* 0x000f220000300800 */
[----:B------:R-:W-:Y:S02]  /*2ce30*/  @P4 LOP3.LUT R0, R0, 0x40, RZ, 0xfc, !PT ;  /* 0x0000004000004812 */ /* 0x000fe400078efcff */
[----:B------:R-:W-:Y:S01]  /*2ce40*/  ISETP.LT.OR P4, PT, R27, 0x99, !P5 ;  /* 0x000000991b00780c */ /* 0x000fe20006f81670 */
[----:B------:R-:W5:Y:S01]  /*2ce50*/  LDL.LU R193, [R1+0x32c] ;  /* 0x00032c0001c17983 */ /* 0x000f620000300800 */
[----:B------:R-:W-:-:S03]  /*2ce60*/  LOP3.LUT R0, R0, 0xffffffef, RZ, 0xc0, !PT ;  /* 0xffffffef00007812 */ /* 0x000fc600078ec0ff */
[----:B------:R-:W5:Y:S08]  /*2ce70*/  LDL.LU R192, [R1+0x330] ;  /* 0x0003300001c07983 */ /* 0x000f700000300800 */
[----:B------:R-:W-:Y:S02]  /*2ce80*/  @!P4 IADD3 R125, P1, P3, R3, R10, R9 ;  /* 0x0000000a037dc210 */ /* 0x000fe40007b3e009 */
[----:B------:R-:W-:-:S02]  /*2ce90*/  @P4 LOP3.LUT R0, R0, 0x10, RZ, 0xfc, !PT ;  /* 0x0000001000004812 */ /* 0x000fc400078efcff */
[----:B------:R-:W-:Y:S02]  /*2cea0*/  @!P4 IADD3.X R115, R4, R29, R8, P1, P3 ;  /* 0x0000001d0473c210 */ /* 0x000fe40000fe6408 */
[----:B------:R-:W-:Y:S02]  /*2ceb0*/  ISETP.LT.OR P4, PT, R27, 0x9a, !P5 ;  /* 0x0000009a1b00780c */ /* 0x000fe40006f81670 */
[----:B------:R-:W-:-:S11]  /*2cec0*/  LOP3.LUT R14, R14, 0xffffffef, RZ, 0xc0, !PT ;  /* 0xffffffef0e0e7812 */ /* 0x000fd600078ec0ff */
[----:B------:R-:W-:-:S04]  /*2ced0*/  @!P4 IADD3 R114, P1, P3, R3, R10, R9 ;  /* 0x0000000a0372c210 */ /* 0x000fc80007b3e009 */
[----:B------:R-:W-:Y:S02]  /*2cee0*/  @!P4 IADD3.X R113, R4, R29, R8, P1, P3 ;  /* 0x0000001d0471c210 */ /* 0x000fe40000fe6408 */
[C---:B------:R-:W-:Y:S02]  /*2cef0*/  LOP3.LUT P3, RZ, R5.reuse, 0x10000000, RZ, 0xc0, !PT ;  /* 0x1000000005ff7812 */ /* 0x040fe4000786c0ff */
[----:B------:R-:W-:Y:S02]  /*2cf00*/  F2FP.SATFINITE.E4M3.F32.PACK_AB_MERGE_C R11, RZ, R11, RZ ;  /* 0x0000000bff0b723e */ /* 0x000fe400048070ff */
[----:B------:R-:W-:Y:S02]  /*2cf10*/  @P4 LOP3.LUT R14, R14, 0x10, RZ, 0xfc, !PT ;  /* 0x000000100e0e4812 */ /* 0x000fe400078efcff */
[----:B------:R-:W-:-:S07]  /*2cf20*/  LOP3.LUT P4, RZ, R5, 0x4000000, RZ, 0xc0, !PT ;  /* 0x0400000005ff7812 */ /* 0x000fce000788c0ff */
[----:B------:R3:W-:Y:S02]  /*2cf30*/  @!P3 STG.E.U8 desc[UR52][R162.64+0x60], R11 ;  /* 0x0000600ba200b986 */ /* 0x0007e4000c101134 */
[----:B---3--:R-:W-:-:S05]  /*2cf40*/  FMUL R11, R191, UR4 ;  /* 0x00000004bf0b7c20 */ /* 0x008fca0008400000 */
[----:B------:R-:W-:-:S05]  /*2cf50*/  F2FP.SATFINITE.E4M3.F32.PACK_AB_MERGE_C R11, RZ, R11, RZ ;  /* 0x0000000bff0b723e */ /* 0x000fca00048070ff */
[----:B------:R2:W-:Y:S01]  /*2cf60*/  @!P4 STG.E.U8 desc[UR52][R148.64+0x61], R11 ;  /* 0x0000610b9400c986 */ /* 0x0005e2000c101134 */
[----:B------:R-:W-:Y:S02]  /*2cf70*/  ISETP.LT.OR P6, PT, R27, 0xa1, !P2 ;  /* 0x000000a11b00780c */ /* 0x000fe400057c1670 */
[----:B------:R-:W-:-:S11]  /*2cf80*/  LOP3.LUT R0, R0, 0xfffffeff, RZ, 0xc0, !PT ;  /* 0xfffffeff00007812 */ /* 0x000fd600078ec0ff */
[----:B------:R-:W-:Y:S02]  /*2cf90*/  @!P6 IADD3 R112, P0, P1, R3, R10, R7 ;  /* 0x0000000a0370e210 */ /* 0x000fe4000791e007 */
[----:B------:R-:W-:Y:S02]  /*2cfa0*/  @P6 LOP3.LUT R0, R0, 0x100, RZ, 0xfc, !PT ;  /* 0x0000010000006812 */ /* 0x000fe400078efcff */
[----:B------:R-:W-:Y:S02]  /*2cfb0*/  @!P6 IADD3.X R111, R4, R29, R6, P0, P1 ;  /* 0x0000001d046fe210 */ /* 0x000fe400007e2406 */
[C---:B------:R-:W-:Y:S02]  /*2cfc0*/  ISETP.LT.OR P6, PT, R27.reuse, 0xa2, !P2 ;  /* 0x000000a21b00780c */ /* 0x040fe400057c1670 */
[C---:B------:R-:W-:Y:S02]  /*2cfd0*/  ISETP.LT.OR P3, PT, R27.reuse, 0xa9, !P2 ;  /* 0x000000a91b00780c */ /* 0x040fe40005761670 */
[----:B------:R-:W-:-:S02]  /*2cfe0*/  ISETP.LT.OR P2, PT, R27, 0xaa, !P2 ;  /* 0x000000aa1b00780c */ /* 0x000fc40005741670 */
[----:B------:R-:W-:-:S07]  /*2cff0*/  LOP3.LUT R0, R0, 0xffffffdf, RZ, 0xc0, !PT ;  /* 0xffffffdf00007812 */ /* 0x000fce00078ec0ff */
[----:B------:R-:W-:-:S04]  /*2d000*/  @!P6 IADD3 R110, P0, P1, R3, R10, R7 ;  /* 0x0000000a036ee210 */ /* 0x000fc8000791e007 */
[-CC-:B------:R-:W-:Y:S02]  /*2d010*/  @!P6 IADD3.X R109, R4, R29.reuse, R6.reuse, P0, P1 ;  /* 0x0000001d046de210 */ /* 0x180fe400007e2406 */
[CCC-:B------:R-:W-:Y:S02]  /*2d020*/  @!P3 IADD3 R108, P0, P1, R3.reuse, R10.reuse, R7.reuse ;  /* 0x0000000a036cb210 */ /* 0x1c0fe4000791e007 */
[----:B------:R-:W-:Y:S02]  /*2d030*/  @P6 LOP3.LUT R0, R0, 0x20, RZ, 0xfc, !PT ;  /* 0x0000002000006812 */ /* 0x000fe400078efcff */
[-CC-:B------:R-:W-:Y:S02]  /*2d040*/  @!P3 IADD3.X R105, R4, R29.reuse, R6.reuse, P0, P1 ;  /* 0x0000001d0469b210 */ /* 0x180fe400007e2406 */
[----:B------:R-:W-:Y:S01]  /*2d050*/  @!P2 IADD3 R104, P0, P1, R3, R10, R7 ;  /* 0x0000000a0368a210 */ /* 0x000fe2000791e007 */
[----:B--2---:R-:W-:Y:S02]  /*2d060*/  FMUL R11, R190, UR4 ;  /* 0x00000004be0b7c20 */ /* 0x004fe40008400000 */
[----:B------:R-:W2:Y:S01]  /*2d070*/  LDL.LU R190, [R1+0x334] ;  /* 0x0003340001be7983 */ /* 0x000ea20000300800 */
[----:B------:R-:W-:-:S02]  /*2d080*/  @!P2 IADD3.X R28, R4, R29, R6, P0, P1 ;  /* 0x0000001d041ca210 */ /* 0x000fc400007e2406 */
[----:B------:R-:W-:Y:S01]  /*2d090*/  LOP3.LUT P1, RZ, R0, 0x8000000, RZ, 0xc0, !PT ;  /* 0x0800000000ff7812 */ /* 0x000fe2000782c0ff */
[----:B------:R-:W3:-:S12]  /*2d0a0*/  LDL.LU R191, [R1+0x338] ;  /* 0x0003380001bf7983 */ /* 0x000ed80000300800 */
[----:B------:R-:W0:Y:S02]  /*2d0b0*/  @!P1 LDC.64 R12, c[0x0][0x5c0] ;  /* 0x00017000ff0c9b82 */ /* 0x000e240000000a00 */
[----:B0-----:R-:W-:-:S05]  /*2d0c0*/  @!P1 IADD3 R12, P0, R119, R12, RZ ;  /* 0x0000000c770c9210 */ /* 0x001fca0007f1e0ff */
[----:B------:R-:W-:Y:S01]  /*2d0d0*/  @!P1 IMAD.X R13, R121, 0x1, R13, P0 ;  /* 0x00000001790d9824 */ /* 0x000fe200000e060d */
[----:B------:R-:W-:Y:S02]  /*2d0e0*/  ISETP.LT.OR P0, PT, R27, 0xa1, !P5 ;  /* 0x000000a11b00780c */ /* 0x000fe40006f01670 */
[----:B------:R-:W-:-:S11]  /*2d0f0*/  LOP3.LUT P6, RZ, R0, 0x20000000, RZ, 0xc0, !PT ;  /* 0x2000000000ff7812 */ /* 0x000fd600078cc0ff */
[----:B------:R-:W-:-:S04]  /*2d100*/  @!P0 IADD3 R17, P1, P5, R3, R10, R9 ;  /* 0x0000000a03118210 */ /* 0x000fc80007d3e009 */
[----:B------:R-:W-:Y:S02]  /*2d110*/  @!P0 IADD3.X R16, R4, R29, R8, P1, P5 ;  /* 0x0000001d04108210 */ /* 0x000fe40000fea408 */
[----:B------:R-:W-:Y:S02]  /*2d120*/  LOP3.LUT P1, RZ, R0, 0x8000000, RZ, 0xc0, !PT ;  /* 0x0800000000ff7812 */ /* 0x000fe4000782c0ff */
[----:B------:R-:W-:-:S11]  /*2d130*/  F2FP.SATFINITE.E4M3.F32.PACK_AB_MERGE_C R11, RZ, R11, RZ ;  /* 0x0000000bff0b723e */ /* 0x000fd600048070ff */
[----:B------:R0:W-:Y:S02]  /*2d140*/  @!P1 STG.E.U8 desc[UR52][R12.64+0x60], R11 ;  /* 0x0000600b0c009986 */ /* 0x0001e4000c101134 */
[----:B0-----:R-:W0:Y:S01]  /*2d150*/  @!P6 LDC.64 R12, c[0x0][0x5c0] ;  /* 0x00017000ff0ceb82 */ /* 0x001e220000000a00 */
[----:B------:R-:W-:Y:S02]  /*2d160*/  LOP3.LUT R14, R14, 0xfffffffe, RZ, 0xc0, !PT ;  /* 0xfffffffe0e0e7812 */ /* 0x000fe400078ec0ff */
[----:B------:R-:W-:Y:S02]  /*2d170*/  ISETP.GE.AND P5, PT, R26, 0x109, PT ;  /* 0x000001091a00780c */ /* 0x000fe40003fa6270 */
[----:B------:R-:W-:Y:S01]  /*2d180*/  @P3 LOP3.LUT R14, R14, 0x1, RZ, 0xfc, !PT ;  /* 0x000000010e0e3812 */ /* 0x000fe200078efcff */
[----:B----4-:R-:W-:Y:S01]  /*2d190*/  FMUL R116, R194, UR4 ;  /* 0x00000004c2747c20 */ /* 0x010fe20008400000 */
[----:B------:R-:W-:Y:S01]  /*2d1a0*/  ISETP.LT.OR P1, PT, R27, 0xa2, !P5 ;  /* 0x000000a21b00780c */ /* 0x000fe20006f21670 */
[----:B------:R-:W4:Y:S01]  /*2d1b0*/  LDL.LU R194, [R1+0x33c] ;  /* 0x00033c0001c27983 */ /* 0x000f220000300800 */
[----:B------:R-:W-:-:S02]  /*2d1c0*/  LOP3.LUT R14, R14, 0xfffffffd, RZ, 0xc0, !PT ;  /* 0xfffffffd0e0e7812 */ /* 0x000fc400078ec0ff */
[----:B------:R-:W-:Y:S02]  /*2d1d0*/  LOP3.LUT P3, RZ, R0, 0x1000000, RZ, 0xc0, !PT ;  /* 0x0100000000ff7812 */ /* 0x000fe4000786c0ff */
[----:B------:R-:W-:Y:S02]  /*2d1e0*/  @P2 LOP3.LUT R14, R14, 0x2, RZ, 0xfc, !PT ;  /* 0x000000020e0e2812 */ /* 0x000fe400078efcff */
[----:B------:R-:W-:Y:S02]  /*2d1f0*/  LOP3.LUT P2, RZ, R0, 0x2000000, RZ, 0xc0, !PT ;  /* 0x0200000000ff7812 */ /* 0x000fe4000784c0ff */
[----:B0-----:R-:W-:Y:S02]  /*2d200*/  @!P6 IADD3 R12, P6, R118, R12, RZ ;  /* 0x0000000c760ce210 */ /* 0x001fe40007fde0ff */
[----:B------:R-:W-:-:S11]  /*2d210*/  LOP3.LUT R0, R0, 0xfffffffe, RZ, 0xc0, !PT ;  /* 0xfffffffe00007812 */ /* 0x000fd600078ec0ff */
[----:B------:R-:W-:Y:S02]  /*2d220*/  @P6 LOP3.LUT R0, R0, 0x1, RZ, 0xfc, !PT ;  /* 0x0000000100006812 */ /* 0x000fe400078efcff */
[----:B------:R-:W-:-:S04]  /*2d230*/  @!P1 IADD3 R15, P5, P6, R3, R10, R9 ;  /* 0x0000000a030f9210 */ /* 0x000fc80007ebe009 */
[----:B------:R-:W-:Y:S02]  /*2d240*/  @!P1 IADD3.X R11, R4, R29, R8, P5, P6 ;  /* 0x0000001d040b9210 */ /* 0x000fe40002fec408 */
[C---:B------:R-:W-:Y:S02]  /*2d250*/  LOP3.LUT P6, RZ, R0.reuse, 0x20000000, RZ, 0xc0, !PT ;  /* 0x2000000000ff7812 */ /* 0x040fe400078cc0ff */
[----:B------:R-:W-:Y:S02]  /*2d260*/  LOP3.LUT P5, RZ, R0, 0x1, RZ, 0xc0, !PT ;  /* 0x0000000100ff7812 */ /* 0x000fe400078ac0ff */
[----:B------:R-:W-:Y:S02]  /*2d270*/  LOP3.LUT R14, R14, 0xfffffffb, RZ, 0xc0, !PT ;  /* 0xfffffffb0e0e7812 */ /* 0x000fe400078ec0ff */
[----:B------:R-:W-:Y:S02]  /*2d280*/  F2FP.SATFINITE.E4M3.F32.PACK_AB_MERGE_C R116, RZ, R116, RZ ;  /* 0x00000074ff74723e */ /* 0x000fe400048070ff */
[----:B------:R-:W-:-:S02]  /*2d290*/  @P0 LOP3.LUT R14, R14, 0x4, RZ, 0xfc, !PT ;  /* 0x000000040e0e0812 */ /* 0x000fc400078efcff */
[----:B------:R-:W-:-:S03]  /*2d2a0*/  LOP3.LUT P0, RZ, R5, 0x20000000, RZ, 0xc0, !PT ;  /* 0x2000000005ff7812 */ /* 0x000fc6000780c0ff */
[----:B------:R-:W-:-:S05]  /*2d2b0*/  @!P6 IMAD.X R13, R123, 0x1, R13, P5 ;  /* 0x000000017b0de824 */ /* 0x000fca00028e060d */
[----:B------:R5:W-:Y:S02]  /*2d2c0*/  @!P6 STG.E.U8 desc[UR52][R12.64+0x61], R116 ;  /* 0x000061740c00e986 */ /* 0x000be4000c101134 */
[----:B-----5:R-:W-:-:S05]  /*2d2d0*/  FMUL R12, R193, UR4 ;  /* 0x00000004c10c7c20 */ /* 0x020fca0008400000 */
[----:B------:R-:W-:-:S05]  /*2d2e0*/  F2FP.SATFINITE.E4M3.F32.PACK_AB_MERGE_C R12, RZ, R12, RZ ;  /* 0x0000000cff0c723e */ /* 0x000fca00048070ff */
[----:B------:R0:W-:Y:S02]  /*2d2f0*/  @!P0 STG.E.U8 desc[UR52][R160.64+0x68], R12 ;  /* 0x0000680ca0008986 */ /* 0x0001e4000c101134 */
[----:B0-----:R-:W-:Y:S02]  /*2d300*/  FMUL R12, R192, UR4 ;  /* 0x00000004c00c7c20 */ /* 0x001fe40008400000 */
[----:B------:R-:W5:Y:S04]  /*2d310*/  LDL.LU R192, [R1+0x340] ;  /* 0x0003400001c07983 */ /* 0x000f680000300800 */
[----:B------:R-:W5:Y:S01]  /*2d320*/  LDL.LU R193, [R1+0x344] ;  /* 0x0003440001c17983 */ /* 0x000f620000300800 */
[----:B--2---:R-:W-:-:S03]  /*2d330*/  FMUL R116, R190, UR4 ;  /* 0x00000004be747c20 */ /* 0x004fc60008400000 */
[----:B------:R-:W2:Y:S01]  /*2d340*/  LDL.LU R190, [R1+0x348] ;  /* 0x0003480001be7983 */ /* 0x000ea20000300800 */
[----:B------:R-:W-:Y:S02]  /*2d350*/  LOP3.LUT P4, RZ, R5, 0x8000000, RZ, 0xc0, !PT ;  /* 0x0800000005ff7812 */ /* 0x000fe4000788c0ff */
[----:B------:R-:W-:-:S11]  /*2d360*/  F2FP.SATFINITE.E4M3.F32.PACK_AB_MERGE_C R12, RZ, R12, RZ ;  /* 0x0000000cff0c723e */ /* 0x000fd600048070ff */
[----:B------:R0:W-:Y:S02]  /*2d370*/  @!P4 STG.E.U8 desc[UR52][R158.64+0x69], R12 ;  /* 0x0000690c9e00c986 */ /* 0x0001e4000c101134 */
[----:B0-----:R-:W0:Y:S01]  /*2d380*/  @!P2 LDC.64 R12, c[0x0][0x5c0] ;  /* 0x00017000ff0cab82 */ /* 0x001e220000000a00 */
[----:B------:R-:W-:Y:S02]  /*2d390*/  F2FP.SATFINITE.E4M3.F32.PACK_AB_MERGE_C R116, RZ, R116, RZ ;  /* 0x00000074ff74723e */ /* 0x000fe400048070ff */
[----:B0-----:R-:W-:-:S05]  /*2d3a0*/  @!P2 IADD3 R12, P5, R117, R12, RZ ;  /* 0x0000000c750ca210 */ /* 0x001fca0007fbe0ff */
[----:B------:R-:W-:-:S05]  /*2d3b0*/  @!P2 IMAD.X R13, R120, 0x1, R13, P5 ;  /* 0x00000001780da824 */ /* 0x000fca00028e060d */
[----:B------:R0:W-:Y:S02]  /*2d3c0*/  @!P2 STG.E.U8 desc[UR52][R12.64+0x68], R116 ;  /* 0x000068740c00a986 */ /* 0x0001e4000c101134 */
[----:B0-----:R-:W0:Y:S01]  /*2d3d0*/  @!P3 LDC.64 R12, c[0x0][0x5c0] ;  /* 0x00017000ff0cbb82 */ /* 0x001e220000000a00 */
[----:B------:R-:W-:Y:S01]  /*2d3e0*/  ISETP.GE.AND P0, PT, R26, 0x1, PT ;  /* 0x000000011a00780c */ /* 0x000fe20003f06270 */
[----:B---3--:R-:W-:Y:S02]  /*2d3f0*/  FMUL R116, R191, UR4 ;  /* 0x00000004bf747c20 */ /* 0x008fe40008400000 */
[----:B------:R-:W3:Y:S03]  /*2d400*/  LDL.LU R191, [R1+0x34c] ;  /* 0x00034c0001bf7983 */ /* 0x000ee60000300800 */
[----:B------:R-:W-:Y:S01]  /*2d410*/  F2FP.SATFINITE.E4M3.F32.PACK_AB_MERGE_C R116, RZ, R116, RZ ;  /* 0x00000074ff74723e */ /* 0x000fe200048070ff */
[----:B------:R-:W3:Y:S01]  /*2d420*/  LDL.LU R195, [R1+0x350] ;  /* 0x0003500001c37983 */ /* 0x000ee20000300800 */
[----:B0-----:R-:W-:-:S05]  /*2d430*/  @!P3 IADD3 R12, P5, R122, R12, RZ ;  /* 0x0000000c7a0cb210 */ /* 0x001fca0007fbe0ff */
[----:B------:R-:W-:Y:S01]  /*2d440*/  @!P3 IMAD.X R13, R124, 0x1, R13, P5 ;  /* 0x000000017c0db824 */ /* 0x000fe200028e060d */
[----:B------:R-:W-:-:S04]  /*2d450*/  ISETP.LT.OR P5, PT, R27, 0x71, !P0 ;  /* 0x000000711b00780c */ /* 0x000fc800047a1670 */
[----:B------:R0:W-:Y:S09]  /*2d460*/  @!P3 STG.E.U8 desc[UR52][R12.64+0x69], R116 ;  /* 0x000069740c00b986 */ /* 0x0001f2000c101134 */
[----:B0-----:R-:W0:Y:S01]  /*2d470*/  @!P5 LDC.64 R12, c[0x0][0x5c0] ;  /* 0x00017000ff0cdb82 */ /* 0x001e220000000a00 */
[----:B----4-:R-:W-:-:S05]  /*2d480*/  FMUL R116, R194, UR4 ;  /* 0x00000004c2747c20 */ /* 0x010fca0008400000 */
[----:B------:R-:W-:Y:S02]  /*2d490*/  F2FP.SATFINITE.E4M3.F32.PACK_AB_MERGE_C R116, RZ, R116, RZ ;  /* 0x00000074ff74723e */ /* 0x000fe400048070ff */
[----:B0-----:R-:W-:-:S05]  /*2d4a0*/  @!P5 IADD3 R12, P6, R10, R12, RZ ;  /* 0x0000000c0a0cd210 */ /* 0x001fca0007fde0ff */
[----:B------:R-:W-:-:S05]  /*2d4b0*/  @!P5 IMAD.X R13, R29, 0x1, R13, P6 ;  /* 0x000000011d0dd824 */ /* 0x000fca00030e060d */
[----:B------:R0:W-:Y:S01]  /*2d4c0*/  @!P5 STG.E.U8 desc[UR52][R12.64+0x70], R116 ;  /* 0x000070740c00d986 */ /* 0x0001e2000c101134 */
[----:B------:R-:W-:-:S13]  /*2d4d0*/  ISETP.LT.OR P5, PT, R27, 0x72, !P0 ;  /* 0x000000721b00780c */ /* 0x000fda00047a1670 */
[----:B0-----:R-:W0:Y:S01]  /*2d4e0*/  @!P5 LDC.64 R12, c[0x0][0x5c0] ;  /* 0x00017000ff0cdb82 */ /* 0x001e220000000a00 */
[----:B------:R-:W-:-:S04]  /*2d4f0*/  LOP3.LUT R14, R14, 0xfffffff7, RZ, 0xc0, !PT ;  /* 0xfffffff70e0e7812 */ /* 0x000fc800078ec0ff */
[----:B------:R-:W-:Y:S02]  /*2d500*/  @P1 LOP3.LUT R14, R14, 0x8, RZ, 0xfc, !PT ;  /* 0x000000080e0e1812 */ /* 0x000fe400078efcff */
[----:B------:R-:W-:Y:S01]  /*2d510*/  LOP3.LUT P1, RZ, R5, 0x40000000, RZ, 0xc0, !PT ;  /* 0x4000000005ff7812 */ /* 0x000fe2000782c0ff */
[----:B-----5:R-:W-:Y:S02]  /*2d520*/  FMUL R116, R192, UR4 ;  /* 0x00000004c0747c20 */ /* 0x020fe40008400000 */
[----:B------:R-:W4:Y:S01]  /*2d530*/  LDL.LU R192, [R1+0x354] ;  /* 0x0003540001c07983 */ /* 0x000f220000300800 */
[----:B0-----:R-:W-:Y:S02]  /*2d540*/  @!P5 IADD3 R12, P6, R10, R12, RZ ;  /* 0x0000000c0a0cd210 */ /* 0x001fe40007fde0ff */
[----:B------:R-:W-:-:S03]  /*2d550*/  F2FP.SATFINITE.E4M3.F32.PACK_AB_MERGE_C R116, RZ, R116, RZ ;  /* 0x00000074ff74723e */ /* 0x000fc600048070ff */
[----:B------:R-:W-:-:S05]  /*2d560*/  @!P5 IMAD.X R13, R29, 0x1, R13, P6 ;  /* 0x000000011d0dd824 */ /* 0x000fca00030e060d */
[----:B------:R0:W-:Y:S02]  /*2d570*/  @!P5 STG.E.U8 desc[UR52][R12.64+0x71], R116 ;  /* 0x000071740c00d986 */ /* 0x0001e4000c101134 */
[----:B0-----:R-:W-:-:S05]  /*2d580*/  FMUL R12, R193, UR4 ;  /* 0x00000004c10c7c20 */ /* 0x001fca0008400000 */
[----:B------:R-:W-:-:S05]  /*2d590*/  F2FP.SATFINITE.E4M3.F32.PACK_AB_MERGE_C R12, RZ, R12, RZ ;  /* 0x0000000cff0c723e */ /* 0x000fca00048070ff */
[----:B------:R2:W-:Y:S02]  /*2d5a0*/  @!P1 STG.E.U8 desc[UR52][R164.64+0x70], R12 ;  /* 0x0000700ca4009986 */ /* 0x0005e4000c101134 */
[----:B--2---:R-:W-:Y:S02]  /*2d5b0*/  FMUL R12, R190, UR4 ;  /* 0x00000004be0c7c20 */ /* 0x004fe40008400000 */
[----:B------:R-:W2:Y:S01]  /*2d5c0*/  LDL.LU R190, [R1+0x358] ;  /* 0x0003580001be7983 */ /* 0x000ea20000300800 */
[----:B------:R-:W-:Y:S02]  /*2d5d0*/  LOP3.LUT P4, RZ, R5, 0x2000000, RZ, 0xc0, !PT ;  /* 0x0200000005ff7812 */ /* 0x000fe4000788c0ff */
[----:B------:R-:W-:Y:S01]  /*2d5e0*/  ISETP.LT.OR P5, PT, R27, 0x79, !P0 ;  /* 0x000000791b00780c */ /* 0x000fe200047a1670 */
[----:B------:R-:W5:Y:S01]  /*2d5f0*/  LDL.LU R194, [R1+0x35c] ;  /* 0x00035c0001c27983 */ /* 0x000f620000300800 */
[----:B------:R-:W-:-:S03]  /*2d600*/  F2FP.SATFINITE.E4M3.F32.PACK_AB_MERGE_C R12, RZ, R12, RZ ;  /* 0x0000000cff0c723e */ /* 0x000fc600048070ff */
[----:B------:R-:W5:Y:S06]  /*2d610*/  LDL.LU R193, [R1+0x360] ;  /* 0x0003600001c17983 */ /* 0x000f6c0000300800 */
[----:B------:R0:W-:Y:S02]  /*2d620*/  @!P4 STG.E.U8 desc[UR52][R138.64+0x71], R12 ;  /* 0x0000710c8a00c986 */ /* 0x0001e4000c101134 */
[----:B0-----:R-:W0:Y:S02]  /*2d630*/  @!P5 LDC.64 R12, c[0x0][0x5c0] ;  /* 0x00017000ff0cdb82 */ /* 0x001e240000000a00 */
[----:B0-----:R-:W-:-:S05]  /*2d640*/  @!P5 IADD3 R12, P6, R10, R12, RZ ;  /* 0x0000000c0a0cd210 */ /* 0x001fca0007fde0ff */
[----:B------:R-:W-:Y:S02]  /*2d650*/  @!P5 IMAD.X R13, R29, 0x1, R13, P6 ;  /* 0x000000011d0dd824 */ /* 0x000fe400030e060d */
[----:B---3--:R-:W-:Y:S02]  /*2d660*/  FMUL R116, R191, UR4 ;  /* 0x00000004bf747c20 */ /* 0x008fe40008400000 */
[----:B------:R-:W3:Y:S03]  /*2d670*/  LDL.LU R191, [R1+0x364] ;  /* 0x0003640001bf7983 */ /* 0x000ee60000300800 */
[----:B------:R-:W-:-:S05]  /*2d680*/  F2FP.SATFINITE.E4M3.F32.PACK_AB_MERGE_C R116, RZ, R116, RZ ;  /* 0x00000074ff74723e */ /* 0x000fca00048070ff */
[----:B------:R0:W-:Y:S01]  /*2d690*/  @!P5 STG.E.U8 desc[UR52][R12.64+0x78], R116 ;  /* 0x000078740c00d986 */ /* 0x0001e2000c101134 */
[----:B------:R-:W-:-:S13]  /*2d6a0*/  ISETP.LT.OR P5, PT, R27, 0x7a, !P0 ;  /* 0x0000007a1b00780c */ /* 0x000fda00047a1670 */
[----:B0-----:R-:W0:Y:S01]  /*2d6b0*/  @!P5 LDC.64 R12, c[0x0][0x5c0] ;  /* 0x00017000ff0cdb82 */ /* 0x001e220000000a00 */
[----:B------:R-:W-:Y:S01]  /*2d6c0*/  FMUL R116, R195, UR4 ;  /* 0x00000004c3747c20 */ /* 0x000fe20008400000 */
[----:B------:R-:W-:-:S04]  /*2d6d0*/  LOP3.LUT P2, RZ, R5, 0x1000000, RZ, 0xc0, !PT ;  /* 0x0100000005ff7812 */ /* 0x000fc8000784c0ff */
[----:B------:R-:W-:Y:S02]  /*2d6e0*/  F2FP.SATFINITE.E4M3.F32.PACK_AB_MERGE_C R116, RZ, R116, RZ ;  /* 0x00000074ff74723e */ /* 0x000fe400048070ff */
        /* <DEDUP_REMOVED lines=9> */
[C---:B------:R-:W-:Y:S02]  /*2d780*/  LOP3.LUT P3, RZ, R5.reuse, 0x800000, RZ, 0xc0, !PT ;  /* 0x0080000005ff7812 */ /* 0x040fe4000786c0ff */
[----:B------:R-:W-:Y:S02]  /*2d790*/  F2FP.SATFINITE.E4M3.F32.PACK_AB_MERGE_C R12, RZ, R12, RZ ;  /* 0x0000000cff0c723e */ /* 0x000fe400048070ff */
[----:B------:R-:W-:Y:S02]  /*2d7a0*/  LOP3.LUT P5, RZ, R5, 0x400000, RZ, 0xc0, !PT ;  /* 0x0040000005ff7812 */ /* 0x000fe400078ac0ff */
[----:B------:R-:W-:-:S07]  /*2d7b0*/  LOP3.LUT R14, R14, 0xffffffdf, RZ, 0xc0, !PT ;  /* 0xffffffdf0e0e7812 */ /* 0x000fce00078ec0ff */
[----:B------:R5:W-:Y:S01]  /*2d7c0*/  @!P3 STG.E.U8 desc[UR52][R134.64+0x79], R12 ;  /* 0x0000790c8600b986 */ /* 0x000be2000c101134 */
[----:B------:R-:W-:Y:S02]  /*2d7d0*/  @P0 LOP3.LUT R14, R14, 0x20, RZ, 0xfc, !PT ;  /* 0x000000200e0e0812 */ /* 0x000fe400078efcff */
[----:B------:R-:W-:Y:S01]  /*2d7e0*/  LOP3.LUT P0, RZ, R0, 0x80000000, RZ, 0xc0, !PT ;  /* 0x8000000000ff7812 */ /* 0x000fe2000780c0ff */
[----:B-----5:R-:W-:Y:S01]  /*2d7f0*/  FMUL R12, R194, UR4 ;  /* 0x00000004c20c7c20 */ /* 0x020fe20008400000 */
[----:B------:R-:W-:Y:S01]  /*2d800*/  LOP3.LUT P4, RZ, R5, 0x80000, RZ, 0xc0, !PT ;  /* 0x0008000005ff7812 */ /* 0x000fe2000788c0ff */
[----:B------:R-:W5:Y:S03]  /*2d810*/  LDL.LU R194, [R1+0x370] ;  /* 0x0003700001c27983 */ /* 0x000f660000300800 */
[----:B------:R-:W-:-:S05]  /*2d820*/  F2FP.SATFINITE.E4M3.F32.PACK_AB_MERGE_C R12, RZ, R12, RZ ;  /* 0x0000000cff0c723e */ /* 0x000fca00048070ff */
[----:B------:R0:W-:Y:S02]  /*2d830*/  @!P5 STG.E.U8 desc[UR52][R106.64+0x70], R12 ;  /* 0x0000700c6a00d986 */ /* 0x0001e4000c101134 */
[----:B0-----:R-:W-:Y:S01]  /*2d840*/  FMUL R12, R193, UR4 ;  /* 0x00000004c10c7c20 */ /* 0x001fe20008400000 */
[----:B------:R-:W-:Y:S01]  /*2d850*/  LOP3.LUT P6, RZ, R0, 0x40000000, RZ, 0xc0, !PT ;  /* 0x4000000000ff7812 */ /* 0x000fe200078cc0ff */
[----:B------:R-:W5:Y:S03]  /*2d860*/  LDL.LU R193, [R1+0x374] ;  /* 0x0003740001c17983 */ /* 0x000f660000300800 */
[----:B------:R-:W-:Y:S02]  /*2d870*/  F2FP.SATFINITE.E4M3.F32.PACK_AB_MERGE_C R117, RZ, R12, RZ ;  /* 0x0000000cff75723e */ /* 0x000fe400048070ff */
[----:B------:R-:W0:Y:S03]  /*2d880*/  @!P0 LDC.64 R12, c[0x0][0x5c0] ;  /* 0x00017000ff0c8b82 */ /* 0x000e260000000a00 */
[----:B------:R3:W-:Y:S02]  /*2d890*/  @!P4 STG.E.U8 desc[UR52][R102.64+0x71], R117 ;  /* 0x000071756600c986 */ /* 0x0007e4000c101134 */
[----:B---3--:R-:W-:-:S02]  /*2d8a0*/  FMUL R102, R191, UR4 ;  /* 0x00000004bf667c20 */ /* 0x008fc40008400000 */
[----:B------:R-:W3:Y:S01]  /*2d8b0*/  LDL.LU R191, [R1+0x378] ;  /* 0x0003780001bf7983 */ /* 0x000ee20000300800 */
[----:B0-----:R-:W-:Y:S02]  /*2d8c0*/  @!P0 IADD3 R12, P5, R173, R12, RZ ;  /* 0x0000000cad0c8210 */ /* 0x001fe40007fbe0ff */
[----:B------:R-:W-:-:S03]  /*2d8d0*/  F2FP.SATFINITE.E4M3.F32.PACK_AB_MERGE_C R102, RZ, R102, RZ ;  /* 0x00000066ff66723e */ /* 0x000fc600048070ff */
[----:B------:R-:W-:-:S05]  /*2d8e0*/  @!P0 IMAD.X R13, R177, 0x1, R13, P5 ;  /* 0x00000001b10d8824 */ /* 0x000fca00028e060d */
[----:B------:R0:W-:Y:S02]  /*2d8f0*/  @!P0 STG.E.U8 desc[UR52][R12.64+0x70], R102 ;  /* 0x000070660c008986 */ /* 0x0001e4000c101134 */
[----:B0-----:R-:W0:Y:S02]  /*2d900*/  @!P6 LDC.64 R12, c[0x0][0x5c0] ;  /* 0x00017000ff0ceb82 */ /* 0x001e240000000a00 */
[----:B0-----:R-:W-:-:S05]  /*2d910*/  @!P6 IADD3 R12, P5, R172, R12, RZ ;  /* 0x0000000cac0ce210 */ /* 0x001fca0007fbe0ff */
[----:B------:R-:W-:Y:S02]  /*2d920*/  @!P6 IMAD.X R13, R176, 0x1, R13, P5 ;  /* 0x00000001b00de824 */ /* 0x000fe400028e060d */
[----:B----4-:R-:W-:Y:S02]  /*2d930*/  FMUL R102, R192, UR4 ;  /* 0x00000004c0667c20 */ /* 0x010fe40008400000 */
[----:B------:R-:W4:Y:S03]  /*2d940*/  LDL.LU R192, [R1+0x37c] ;  /* 0x00037c0001c07983 */ /* 0x000f260000300800 */
[----:B------:R-:W-:-:S05]  /*2d950*/  F2FP.SATFINITE.E4M3.F32.PACK_AB_MERGE_C R102, RZ, R102, RZ ;  /* 0x00000066ff66723e */ /* 0x000fca00048070ff */
[----:B------:R2:W-:Y:S02]  /*2d960*/  @!P6 STG.E.U8 desc[UR52][R12.64+0x71], R102 ;  /* 0x000071660c00e986 */ /* 0x0005e4000c101134 */
[----:B--2---:R-:W-:Y:S02]  /*2d970*/  FMUL R12, R190, UR4 ;  /* 0x00000004be0c7c20 */ /* 0x004fe40008400000 */
[----:B------:R-:W2:Y:S01]  /*2d980*/  LDL.LU R190, [R1+0x380] ;  /* 0x0003800001be7983 */ /* 0x000ea20000300800 */
[C---:B------:R-:W-:Y:S02]  /*2d990*/  LOP3.LUT P1, RZ, R5.reuse, 0x40000, RZ, 0xc0, !PT ;  /* 0x0004000005ff7812 */ /* 0x040fe4000782c0ff */
[----:B------:R-:W-:Y:S01]  /*2d9a0*/  F2FP.SATFINITE.E4M3.F32.PACK_AB_MERGE_C R12, RZ, R12, RZ ;  /* 0x0000000cff0c723e */ /* 0x000fe200048070ff */
[----:B------:R-:W2:Y:S01]  /*2d9b0*/  LDL.LU R195, [R1+0x384] ;  /* 0x0003840001c37983 */ /* 0x000ea20000300800 */
[----:B------:R-:W-:-:S09]  /*2d9c0*/  LOP3.LUT P2, RZ, R5, 0x20000, RZ, 0xc0, !PT ;  /* 0x0002000005ff7812 */ /* 0x000fd2000784c0ff */
[----:B------:R5:W-:Y:S02]  /*2d9d0*/  @!P1 STG.E.U8 desc[UR52][R100.64+0x78], R12 ;  /* 0x0000780c64009986 */ /* 0x000be4000c101134 */
[----:B-----5:R-:W-:Y:S02]  /*2d9e0*/  FMUL R12, R194, UR4 ;  /* 0x00000004c20c7c20 */ /* 0x020fe40008400000 */
[----:B------:R-:W5:Y:S03]  /*2d9f0*/  LDL.LU R194, [R1+0x388] ;  /* 0x0003880001c27983 */ /* 0x000f660000300800 */
[----:B------:R-:W-:-:S05]  /*2da00*/  F2FP.SATFINITE.E4M3.F32.PACK_AB_MERGE_C R12, RZ, R12, RZ ;  /* 0x0000000cff0c723e */ /* 0x000fca00048070ff */
[----:B------:R0:W-:Y:S02]  /*2da10*/  @!P2 STG.E.U8 desc[UR52][R96.64+0x79], R12 ;  /* 0x0000790c6000a986 */ /* 0x0001e4000c101134 */
[----:B0-----:R-:W-:Y:S02]  /*2da20*/  FMUL R96, R193, UR4 ;  /* 0x00000004c1607c20 */ /* 0x001fe40008400000 */
[----:B------:R-:W5:Y:S01]  /*2da30*/  LDL.LU R193, [R1+0x38c] ;  /* 0x00038c0001c17983 */ /* 0x000f620000300800 */
[----:B---3--:R-:W-:-:S03]  /*2da40*/  FMUL R100, R191, UR4 ;  /* 0x00000004bf647c20 */ /* 0x008fc60008400000 */
[----:B------:R-:W3:Y:S01]  /*2da50*/  LDL.LU R191, [R1+0x390] ;  /* 0x0003900001bf7983 */ /* 0x000ee20000300800 */
[----:B----4-:R-:W-:-:S03]  /*2da60*/  FMUL R97, R192, UR4 ;  /* 0x00000004c0617c20 */ /* 0x010fc60008400000 */
[----:B------:R-:W4:Y:S02]  /*2da70*/  LDL.LU R192, [R1+0x394] ;  /* 0x0003940001c07983 */ /* 0x000f240000300800 */
[----:B------:R-:W-:Y:S01]  /*2da80*/  F2FP.SATFINITE.E4M3.F32.PACK_AB_MERGE_C R103, RZ, R97, RZ ;  /* 0x00000061ff67723e */ /* 0x000fe200048070ff */
[----:B--2---:R-:W-:Y:S02]  /*2da90*/  FMUL R97, R190, UR4 ;  /* 0x00000004be617c20 */ /* 0x004fe40008400000 */
[----:B------:R-:W2:Y:S01]  /*2daa0*/  LDL.LU R190, [R1+0x398] ;  /* 0x0003980001be7983 */ /* 0x000ea20000300800 */
[----:B------:R-:W-:-:S13]  /*2dab0*/  LOP3.LUT P3, RZ, R0, 0x10000000, RZ, 0xc0, !PT ;  /* 0x1000000000ff7812 */ /* 0x000fda000786c0ff */
[----:B------:R-:W0:Y:S01]  /*2dac0*/  @!P3 LDC.64 R12, c[0x0][0x5c0] ;  /* 0x00017000ff0cbb82 */ /* 0x000e220000000a00 */
[C---:B------:R-:W-:Y:S02]  /*2dad0*/  LOP3.LUT P4, RZ, R0.reuse, 0x4000000, RZ, 0xc0, !PT ;  /* 0x0400000000ff7812 */ /* 0x040fe4000788c0ff */
[----:B------:R-:W-:Y:S02]  /*2dae0*/  F2FP.SATFINITE.E4M3.F32.PACK_AB_MERGE_C R96, RZ, R96, RZ ;  /* 0x00000060ff60723e */ /* 0x000fe400048070ff */
[----:B------:R-:W-:Y:S02]  /*2daf0*/  LOP3.LUT P0, RZ, R0, 0x800000, RZ, 0xc0, !PT ;  /* 0x0080000000ff7812 */ /* 0x000fe4000780c0ff */
[----:B0-----:R-:W-:-:S05]  /*2db00*/  @!P3 IADD3 R12, P5, R171, R12, RZ ;  /* 0x0000000cab0cb210 */ /* 0x001fca0007fbe0ff */
[----:B------:R-:W-:-:S05]  /*2db10*/  @!P3 IMAD.X R13, R175, 0x1, R13, P5 ;  /* 0x00000001af0db824 */ /* 0x000fca00028e060d */
[----:B------:R0:W-:Y:S02]  /*2db20*/  @!P3 STG.E.U8 desc[UR52][R12.64+0x78], R96 ;  /* 0x000078600c00b986 */ /* 0x0001e4000c101134 */
[----:B0-----:R-:W0:Y:S01]  /*2db30*/  @!P4 LDC.64 R12, c[0x0][0x5c0] ;  /* 0x00017000ff0ccb82 */ /* 0x001e220000000a00 */
[----:B------:R-:W-:-:S04]  /*2db40*/  LOP3.LUT R14, R14, 0xffffffbf, RZ, 0xc0, !PT ;  /* 0xffffffbf0e0e7812 */ /* 0x000fc800078ec0ff */
[----:B------:R-:W-:Y:S02]  /*2db50*/  @P0 LOP3.LUT R14, R14, 0x40, RZ, 0xfc, !PT ;  /* 0x000000400e0e0812 */ /* 0x000fe400078efcff */
[----:B------:R-:W-:Y:S02]  /*2db60*/  LOP3.LUT P0, RZ, R5, 0x10000, RZ, 0xc0, !PT ;  /* 0x0001000005ff7812 */ /* 0x000fe4000780c0ff */
[----:B------:R-:W-:Y:S02]  /*2db70*/  F2FP.SATFINITE.E4M3.F32.PACK_AB_MERGE_C R101, RZ, R100, RZ ;  /* 0x00000064ff65723e */ /* 0x000fe400048070ff */
[----:B0-----:R-:W-:-:S05]  /*2db80*/  @!P4 IADD3 R12, P5, R169, R12, RZ ;  /* 0x0000000ca90cc210 */ /* 0x001fca0007fbe0ff */
[----:B------:R-:W-:-:S05]  /*2db90*/  @!P4 IMAD.X R13, R170, 0x1, R13, P5 ;  /* 0x00000001aa0dc824 */ /* 0x000fca00028e060d */
[----:B------:R0:W-:Y:S04]  /*2dba0*/  @!P4 STG.E.U8 desc[UR52][R12.64+0x79], R101 ;  /* 0x000079650c00c986 */ /* 0x0001e8000c101134 */
[----:B------:R-:W-:Y:S01]  /*2dbb0*/  @!P0 STG.E.U8 desc[UR52][R98.64+0x70], R103 ;  /* 0x0000706762008986 */ /* 0x000fe2000c101134 */
[----:B------:R-:W-:Y:S02]  /*2dbc0*/  LOP3.LUT P0, RZ, R14, 0x40, RZ, 0xc0, !PT ;  /* 0x000000400eff7812 */ /* 0x000fe4000780c0ff */
[----:B------:R-:W-:-:S11]  /*2dbd0*/  LOP3.LUT P5, RZ, R5, 0x800, RZ, 0xc0, !PT ;  /* 0x0000080005ff7812 */ /* 0x000fd600078ac0ff */
[----:B0-----:R-:W0:Y:S01]  /*2dbe0*/  @!P0 LDC.64 R12, c[0x0][0x5c0] ;  /* 0x00017000ff0c8b82 */ /* 0x001e220000000a00 */
[----:B------:R-:W-:-:S05]  /*2dbf0*/  F2FP.SATFINITE.E4M3.F32.PACK_AB_MERGE_C R97, RZ, R97, RZ ;  /* 0x00000061ff61723e */ /* 0x000fca00048070ff */
[----:B------:R1:W-:Y:S01]  /*2dc00*/  @!P5 STG.E.U8 desc[UR52][R94.64+0x71], R97 ;  /* 0x000071615e00d986 */ /* 0x0003e2000c101134 */
[----:B------:R-:W-:Y:S01]  /*2dc10*/  LOP3.LUT P6, RZ, R0, 0x200000, RZ, 0xc0, !PT ;  /* 0x0020000000ff7812 */ /* 0x000fe200078cc0ff */
[----:B------:R-:W-:Y:S01]  /*2dc20*/  FMUL R96, R195, UR4 ;  /* 0x00000004c3607c20 */ /* 0x000fe20008400000 */
[----:B0-----:R-:W-:-:S05]  /*2dc30*/  @!P0 IADD3 R12, P5, R167, R12, RZ ;  /* 0x0000000ca70c8210 */ /* 0x001fca0007fbe0ff */
[----:B------:R-:W-:Y:S01]  /*2dc40*/  @!P0 IMAD.X R13, R168, 0x1, R13, P5 ;  /* 0x00000001a80d8824 */ /* 0x000fe200028e060d */
[----:B------:R-:W-:Y:S02]  /*2dc50*/  LOP3.LUT P5, RZ, R0, 0x800000, RZ, 0xc0, !PT ;  /* 0x0080000000ff7812 */ /* 0x000fe400078ac0ff */
[----:B------:R-:W-:Y:S01]  /*2dc60*/  F2FP.SATFINITE.E4M3.F32.PACK_AB_MERGE_C R101, RZ, R96, RZ ;  /* 0x00000060ff65723e */ /* 0x000fe200048070ff */
[----:B-----5:R-:W-:Y:S01]  /*2dc70*/  FMUL R96, R194, UR4 ;  /* 0x00000004c2607c20 */ /* 0x020fe20008400000 */
[----:B-1----:R-:W-:Y:S01]  /*2dc80*/  FMUL R94, R193, UR4 ;  /* 0x00000004c15e7c20 */ /* 0x002fe20008400000 */
[----:B------:R-:W5:Y:S08]  /*2dc90*/  LDL.LU R194, [R1+0x39c] ;  /* 0x00039c0001c27983 */ /* 0x000f700000300800 */
[----:B------:R0:W-:Y:S01]  /*2dca0*/  @!P5 STG.E.U8 desc[UR52][R12.64+0x70], R101 ;  /* 0x000070650c00d986 */ /* 0x0001e2000c101134 */
[----:B------:R-:W-:Y:S01]  /*2dcb0*/  F2FP.SATFINITE.E4M3.F32.PACK_AB_MERGE_C R97, RZ, R94, RZ ;  /* 0x0000005eff61723e */ /* 0x000fe200048070ff */
[----:B0-----:R-:W0:Y:S01]  /*2dcc0*/  @!P6 LDC.64 R12, c[0x0][0x5c0] ;  /* 0x00017000ff0ceb82 */ /* 0x001e220000000a00 */
[----:B---3--:R-:W-:-:S02]  /*2dcd0*/  FMUL R94, R191, UR4 ;  /* 0x00000004bf5e7c20 */ /* 0x008fc40008400000 */
[----:B------:R-:W3:Y:S01]  /*2dce0*/  LDL.LU R191, [R1+0x3a0] ;  /* 0x0003a00001bf7983 */ /* 0x000ee20000300800 */
[----:B------:R-:W-:-:S03]  /*2dcf0*/  LOP3.LUT P1, RZ, R5, 0x400, RZ, 0xc0, !PT ;  /* 0x0000040005ff7812 */ /* 0x000fc6000782c0ff */
[----:B------:R-:W3:Y:S01]  /*2dd00*/  LDL.LU R193, [R1+0x3a4] ;  /* 0x0003a40001c17983 */ /* 0x000ee20000300800 */
[----:B------:R-:W-:Y:S02]  /*2dd10*/  F2FP.SATFINITE.E4M3.F32.PACK_AB_MERGE_C R95, RZ, R96, RZ ;  /* 0x00000060ff5f723e */ /* 0x000fe400048070ff */
[----:B------:R-:W-:Y:S02]  /*2dd20*/  F2FP.SATFINITE.E4M3.F32.PACK_AB_MERGE_C R99, RZ, R94, RZ ;  /* 0x0000005eff63723e */ /* 0x000fe400048070ff */
[----:B0-----:R-:W-:Y:S01]  /*2dd30*/  @!P6 IADD3 R12, P5, R144, R12, RZ ;  /* 0x0000000c900ce210 */ /* 0x001fe20007fbe0ff */
[----:B----4-:R-:W-:Y:S02]  /*2dd40*/  FMUL R94, R192, UR4 ;  /* 0x00000004c05e7c20 */ /* 0x010fe40008400000 */
[----:B------:R-:W4:Y:S02]  /*2dd50*/  LDL.LU R192, [R1+0x3a8] ;  /* 0x0003a80001c07983 */ /* 0x000f240000300800 */
[----:B------:R-:W-:-:S05]  /*2dd60*/  @!P6 IMAD.X R13, R145, 0x1, R13, P5 ;  /* 0x00000001910de824 */ /* 0x000fca00028e060d */
[----:B------:R-:W-:Y:S04]  /*2dd70*/  @!P6 STG.E.U8 desc[UR52][R12.64+0x71], R95 ;  /* 0x0000715f0c00e986 */ /* 0x000fe8000c101134 */
[----:B------:R2:W-:Y:S02]  /*2dd80*/  @!P1 STG.E.U8 desc[UR52][R92.64+0x78], R97 ;  /* 0x000078615c009986 */ /* 0x0005e4000c101134 */
[----:B--2---:R-:W-:Y:S02]  /*2dd90*/  FMUL R92, R190, UR4 ;  /* 0x00000004be5c7c20 */ /* 0x004fe40008400000 */
[----:B------:R-:W2:Y:S01]  /*2dda0*/  LDL.LU R190, [R1+0x3ac] ;  /* 0x0003ac0001be7983 */ /* 0x000ea20000300800 */
[----:B------:R-:W-:-:S13]  /*2ddb0*/  LOP3.LUT P2, RZ, R0, 0x20000, RZ, 0xc0, !PT ;  /* 0x0002000000ff7812 */ /* 0x000fda000784c0ff */
[----:B------:R-:W0:Y:S01]  /*2ddc0*/  @!P2 LDC.64 R12, c[0x0][0x5c0] ;  /* 0x00017000ff0cab82 */ /* 0x000e220000000a00 */
[----:B------:R-:W-:Y:S02]  /*2ddd0*/  LOP3.LUT P3, RZ, R5, 0x10, RZ, 0xc0, !PT ;  /* 0x0000001005ff7812 */ /* 0x000fe4000786c0ff */
[----:B------:R-:W-:Y:S02]  /*2dde0*/  LOP3.LUT P4, RZ, R0, 0x8000, RZ, 0xc0, !PT ;  /* 0x0000800000ff7812 */ /* 0x000fe4000788c0ff */
[----:B------:R-:W-:-:S09]  /*2ddf0*/  F2FP.SATFINITE.E4M3.F32.PACK_AB_MERGE_C R95, RZ, R94, RZ ;  /* 0x0000005eff5f723e */ /* 0x000fd200048070ff */
[----:B------:R-:W-:Y:S01]  /*2de00*/  @!P3 STG.E.U8 desc[UR52][R84.64+0x79], R99 ;  /* 0x000079635400b986 */ /* 0x000fe2000c101134 */
[----:B0-----:R-:W-:-:S05]  /*2de10*/  @!P2 IADD3 R12, P5, R151, R12, RZ ;  /* 0x0000000c970ca210 */ /* 0x001fca0007fbe0ff */
[----:B------:R-:W-:-:S05]  /*2de20*/  @!P2 IMAD.X R13, R166, 0x1, R13, P5 ;  /* 0x00000001a60da824 */ /* 0x000fca00028e060d */
[----:B------:R0:W-:Y:S02]  /*2de30*/  @!P2 STG.E.U8 desc[UR52][R12.64+0x78], R95 ;  /* 0x0000785f0c00a986 */ /* 0x0001e4000c101134 */
[----:B0-----:R-:W0:Y:S01]  /*2de40*/  @!P4 LDC.64 R12, c[0x0][0x5c0] ;  /* 0x00017000ff0ccb82 */ /* 0x001e220000000a00 */
[----:B------:R-:W-:Y:S02]  /*2de50*/  LOP3.LUT P0, RZ, R14, 0x20, RZ, 0xc0, !PT ;  /* 0x000000200eff7812 */ /* 0x000fe4000780c0ff */
[----:B------:R-:W-:Y:S02]  /*2de60*/  F2FP.SATFINITE.E4M3.F32.PACK_AB_MERGE_C R85, RZ, R92, RZ ;  /* 0x0000005cff55723e */ /* 0x000fe400048070ff */
[----:B0-----:R-:W-:-:S05]  /*2de70*/  @!P4 IADD3 R12, P5, R150, R12, RZ ;  /* 0x0000000c960cc210 */ /* 0x001fca0007fbe0ff */
[----:B------:R-:W-:Y:S01]  /*2de80*/  @!P4 IMAD.X R13, R156, 0x1, R13, P5 ;  /* 0x000000019c0dc824 */ /* 0x000fe200028e060d */
[----:B------:R-:W-:-:S04]  /*2de90*/  ISETP.LT.OR P5, PT, R27, 0x81, !P0 ;  /* 0x000000811b00780c */ /* 0x000fc800047a1670 */
[----:B------:R0:W-:Y:S09]  /*2dea0*/  @!P4 STG.E.U8 desc[UR52][R12.64+0x79], R85 ;  /* 0x000079550c00c986 */ /* 0x0001f2000c101134 */
[----:B0-----:R-:W0:Y:S01]  /*2deb0*/  @!P5 LDC.64 R12, c[0x0][0x5c0] ;  /* 0x00017000ff0cdb82 */ /* 0x001e220000000a00 */
[----:B-----5:R-:W-:-:S02]  /*2dec0*/  FMUL R84, R194, UR4 ;  /* 0x00000004c2547c20 */ /* 0x020fc40008400000 */
[----:B------:R-:W5:Y:S03]  /*2ded0*/  LDL.LU R194, [R1+0x3b0] ;  /* 0x0003b00001c27983 */ /* 0x000f660000300800 */
[----:B------:R-:W-:Y:S02]  /*2dee0*/  F2FP.SATFINITE.E4M3.F32.PACK_AB_MERGE_C R93, RZ, R84, RZ ;  /* 0x00000054ff5d723e */ /* 0x000fe400048070ff */
[----:B0-----:R-:W-:Y:S01]  /*2def0*/  @!P5 IADD3 R12, P6, R10, R12, RZ ;  /* 0x0000000c0a0cd210 */ /* 0x001fe20007fde0ff */
[----:B---3--:R-:W-:Y:S02]  /*2df00*/  FMUL R84, R191, UR4 ;  /* 0x00000004bf547c20 */ /* 0x008fe40008400000 */
[----:B------:R-:W3:Y:S03]  /*2df10*/  LDL.LU R191, [R1+0x3b4] ;  /* 0x0003b40001bf7983 */ /* 0x000ee60000300800 */
[----:B------:R-:W-:Y:S01]  /*2df20*/  F2FP.SATFINITE.E4M3.F32.PACK_AB_MERGE_C R85, RZ, R84, RZ ;  /* 0x00000054ff55723e */ /* 0x000fe200048070ff */
[----:B------:R-:W-:-:S02]  /*2df30*/  FMUL R84, R193, UR4 ;  /* 0x00000004c1547c20 */ /* 0x000fc40008400000 */
[----:B------:R-:W3:Y:S04]  /*2df40*/  LDL.LU R193, [R1+0x3b8] ;  /* 0x0003b80001c17983 */ /* 0x000ee80000300800 */
[----:B------:R-:W3:Y:S01]  /*2df50*/  LDL.LU R195, [R1+0x3bc] ;  /* 0x0003bc0001c37983 */ /* 0x000ee20000300800 */
[----:B------:R-:W-:Y:S01]  /*2df60*/  @!P5 IMAD.X R13, R29, 0x1, R13, P6 ;  /* 0x000000011d0dd824 */ /* 0x000fe200030e060d */
[----:B------:R-:W-:-:S04]  /*2df70*/  F2FP.SATFINITE.E4M3.F32.PACK_AB_MERGE_C R95, RZ, R84, RZ ;  /* 0x00000054ff5f723e */ /* 0x000fc800048070ff */
[----:B------:R0:W-:Y:S01]  /*2df80*/  @!P5 STG.E.U8 desc[UR52][R12.64+0x80], R93 ;  /* 0x0000805d0c00d986 */ /* 0x0001e2000c101134 */
[----:B----4-:R-:W-:-:S03]  /*2df90*/  FMUL R84, R192, UR4 ;  /* 0x00000004c0547c20 */ /* 0x010fc60008400000 */
[----:B------:R-:W4:Y:S02]  /*2dfa0*/  LDL.LU R192, [R1+0x3c0] ;  /* 0x0003c00001c07983 */ /* 0x000f240000300800 */
[----:B0-----:R-:W-:Y:S01]  /*2dfb0*/  F2FP.SATFINITE.E4M3.F32.PACK_AB_MERGE_C R93, RZ, R84, RZ ;  /* 0x00000054ff5d723e */ /* 0x001fe200048070ff */
[----:B--2---:R-:W-:Y:S02]  /*2dfc0*/  FMUL R84, R190, UR4 ;  /* 0x00000004be547c20 */ /* 0x004fe40008400000 */
[----:B------:R-:W2:Y:S01]  /*2dfd0*/  LDL.LU R190, [R1+0x3c4] ;  /* 0x0003c40001be7983 */ /* 0x000ea20000300800 */
[----:B------:R-:W-:-:S13]  /*2dfe0*/  ISETP.LT.OR P5, PT, R27, 0x82, !P0 ;  /* 0x000000821b00780c */ /* 0x000fda00047a1670 */
[----:B------:R-:W0:Y:S02]  /*2dff0*/  @!P5 LDC.64 R12, c[0x0][0x5c0] ;  /* 0x00017000ff0cdb82 */ /* 0x000e240000000a00 */
[----:B0-----:R-:W-:-:S05]  /*2e000*/  @!P5 IADD3 R12, P6, R10, R12, RZ ;  /* 0x0000000c0a0cd210 */ /* 0x001fca0007fde0ff */
[----:B------:R-:W-:-:S05]  /*2e010*/  @!P5 IMAD.X R13, R29, 0x1, R13, P6 ;  /* 0x000000011d0dd824 */ /* 0x000fca00030e060d */
[----:B------:R0:W-:Y:S01]  /*2e020*/  @!P5 STG.E.U8 desc[UR52][R12.64+0x81], R85 ;  /* 0x000081550c00d986 */ /* 0x0001e2000c101134 */
[----:B------:R-:W-:-:S13]  /*2e030*/  ISETP.LT.OR P5, PT, R27, 0x89, !P0 ;  /* 0x000000891b00780c */ /* 0x000fda00047a1670 */
[----:B0-----:R-:W0:Y:S01]  /*2e040*/  @!P5 LDC.64 R12, c[0x0][0x5c0] ;  /* 0x00017000ff0cdb82 */ /* 0x001e220000000a00 */
[C---:B------:R-:W-:Y:S02]  /*2e050*/  LOP3.LUT P1, RZ, R5.reuse, 0x200, RZ, 0xc0, !PT ;  /* 0x0000020005ff7812 */ /* 0x040fe4000782c0ff */
[----:B------:R-:W-:Y:S02]  /*2e060*/  LOP3.LUT P3, RZ, R5, 0x20, RZ, 0xc0, !PT ;  /* 0x0000002005ff7812 */ /* 0x000fe4000786c0ff */
[----:B------:R-:W-:-:S09]  /*2e070*/  F2FP.SATFINITE.E4M3.F32.PACK_AB_MERGE_C R85, RZ, R84, RZ ;  /* 0x00000054ff55723e */ /* 0x000fd200048070ff */
[----:B------:R-:W-:Y:S01]  /*2e080*/  @!P1 STG.E.U8 desc[UR52][R90.64+0x80], R95 ;  /* 0x0000805f5a009986 */ /* 0x000fe2000c101134 */
[----:B0-----:R-:W-:-:S03]  /*2e090*/  @!P5 IADD3 R12, P6, R10, R12, RZ ;  /* 0x0000000c0a0cd210 */ /* 0x001fc60007fde0ff */
[----:B------:R-:W-:Y:S02]  /*2e0a0*/  @!P3 STG.E.U8 desc[UR52][R88.64+0x81], R93 ;  /* 0x0000815d5800b986 */ /* 0x000fe4000c101134 */
[----:B------:R-:W-:-:S05]  /*2e0b0*/  @!P5 IMAD.X R13, R29, 0x1, R13, P6 ;  /* 0x000000011d0dd824 */ /* 0x000fca00030e060d */
[----:B------:R0:W-:Y:S01]  /*2e0c0*/  @!P5 STG.E.U8 desc[UR52][R12.64+0x88], R85 ;  /* 0x000088550c00d986 */ /* 0x0001e2000c101134 */
[----:B------:R-:W-:-:S13]  /*2e0d0*/  ISETP.LT.OR P5, PT, R27, 0x8a, !P0 ;  /* 0x0000008a1b00780c */ /* 0x000fda00047a1670 */
[----:B0-----:R-:W0:Y:S01]  /*2e0e0*/  @!P5 LDC.64 R12, c[0x0][0x5c0] ;  /* 0x00017000ff0cdb82 */ /* 0x001e220000000a00 */
[----:B-----5:R-:W-:Y:S02]  /*2e0f0*/  FMUL R84, R194, UR4 ;  /* 0x00000004c2547c20 */ /* 0x020fe40008400000 */
[----:B------:R-:W5:Y:S03]  /*2e100*/  LDL.LU R194, [R1+0x3c8] ;  /* 0x0003c80001c27983 */ /* 0x000f660000300800 */
[----:B------:R-:W-:Y:S02]  /*2e110*/  F2FP.SATFINITE.E4M3.F32.PACK_AB_MERGE_C R89, RZ, R84, RZ ;  /* 0x00000054ff59723e */ /* 0x000fe400048070ff */
[----:B0-----:R-:W-:Y:S01]  /*2e120*/  @!P5 IADD3 R12, P6, R10, R12, RZ ;  /* 0x0000000c0a0cd210 */ /* 0x001fe20007fde0ff */
[----:B---3--:R-:W-:Y:S02]  /*2e130*/  FMUL R84, R191, UR4 ;  /* 0x00000004bf547c20 */ /* 0x008fe40008400000 */
[----:B------:R-:W3:Y:S03]  /*2e140*/  LDL.LU R191, [R1+0x3cc] ;  /* 0x0003cc0001bf7983 */ /* 0x000ee60000300800 */
[----:B------:R-:W-:Y:S01]  /*2e150*/  F2FP.SATFINITE.E4M3.F32.PACK_AB_MERGE_C R91, RZ, R84, RZ ;  /* 0x00000054ff5b723e */ /* 0x000fe200048070ff */
[----:B------:R-:W-:-:S02]  /*2e160*/  FMUL R84, R193, UR4 ;  /* 0x00000004c1547c20 */ /* 0x000fc40008400000 */
[----:B------:R-:W3:Y:S03]  /*2e170*/  LDL.LU R193, [R1+0x3d0] ;  /* 0x0003d00001c17983 */ /* 0x000ee60000300800 */
[----:B------:R-:W-:Y:S01]  /*2e180*/  F2FP.SATFINITE.E4M3.F32.PACK_AB_MERGE_C R93, RZ, R84, RZ ;  /* 0x00000054ff5d723e */ /* 0x000fe200048070ff */
[----:B------:R-:W-:Y:S01]  /*2e190*/  FMUL R84, R195, UR4 ;  /* 0x00000004c3547c20 */ /* 0x000fe20008400000 */
[----:B------:R-:W-:-:S04]  /*2e1a0*/  @!P5 IMAD.X R13, R29, 0x1, R13, P6 ;  /* 0x000000011d0dd824 */ /* 0x000fc800030e060d */
[----:B------:R-:W-:Y:S01]  /*2e1b0*/  F2FP.SATFINITE.E4M3.F32.PACK_AB_MERGE_C R95, RZ, R84, RZ ;  /* 0x00000054ff5f723e */ /* 0x000fe200048070ff */
[----:B------:R0:W-:Y:S01]  /*2e1c0*/  @!P5 STG.E.U8 desc[UR52][R12.64+0x89], R89 ;  /* 0x000089590c00d986 */ /* 0x0001e2000c101134 */
[----:B----4-:R-:W-:-:S03]  /*2e1d0*/  FMUL R84, R192, UR4 ;  /* 0x00000004c0547c20 */ /* 0x010fc60008400000 */
[----:B------:R-:W4:Y:S02]  /*2e1e0*/  LDL.LU R192, [R1+0x3d4] ;  /* 0x0003d40001c07983 */ /* 0x000f240000300800 */
[----:B0-----:R-:W-:Y:S01]  /*2e1f0*/  F2FP.SATFINITE.E4M3.F32.PACK_AB_MERGE_C R89, RZ, R84, RZ ;  /* 0x00000054ff59723e */ /* 0x001fe200048070ff */
[----:B--2---:R-:W-:Y:S02]  /*2e200*/  FMUL R84, R190, UR4 ;  /* 0x00000004be547c20 */ /* 0x004fe40008400000 */
[----:B------:R-:W2:Y:S01]  /*2e210*/  LDL.LU R190, [R1+0x3d8] ;  /* 0x0003d80001be7983 */ /* 0x000ea20000300800 */
[----:B------:R-:W-:Y:S02]  /*2e220*/  P2R R85, PR, RZ, 0x1 ;  /* 0x00000001ff557803 */ /* 0x000fe40000000000 */
[----:B------:R-:W-:Y:S02]  /*2e230*/  LOP3.LUT P0, RZ, R0, 0x400000, RZ, 0xc0, !PT ;  /* 0x0040000000ff7812 */ /* 0x000fe4000780c0ff */
[----:B------:R-:W-:-:S02]  /*2e240*/  LOP3.LUT P2, RZ, R5, 0x40, RZ, 0xc0, !PT ;  /* 0x0000004005ff7812 */ /* 0x000fc4000784c0ff */
[----:B------:R-:W-:-:S09]  /*2e250*/  LOP3.LUT P4, RZ, R5, 0x8, RZ, 0xc0, !PT ;  /* 0x0000000805ff7812 */ /* 0x000fd2000788c0ff */
[----:B------:R-:W0:Y:S01]  /*2e260*/  @!P0 LDC.64 R12, c[0x0][0x5c0] ;  /* 0x00017000ff0c8b82 */ /* 0x000e220000000a00 */
[C---:B------:R-:W-:Y:S01]  /*2e270*/  LOP3.LUT P5, RZ, R5.reuse, 0x4, RZ, 0xc0, !PT ;  /* 0x0000000405ff7812 */ /* 0x040fe200078ac0ff */
[----:B------:R-:W-:Y:S01]  /*2e280*/  @!P2 STG.E.U8 desc[UR52][R86.64+0x88], R91 ;  /* 0x0000885b5600a986 */ /* 0x000fe2000c101134 */
[----:B------:R-:W-:Y:S02]  /*2e290*/  LOP3.LUT P3, RZ, R5, 0x2, RZ, 0xc0, !PT ;  /* 0x0000000205ff7812 */ /* 0x000fe4000786c0ff */
[----:B------:R-:W-:Y:S01]  /*2e2a0*/  LOP3.LUT P6, RZ, R0, 0x80000, RZ, 0xc0, !PT ;  /* 0x0008000000ff7812 */ /* 0x000fe200078cc0ff */
[----:B------:R1:W-:Y:S08]  /*2e2b0*/  @!P4 STG.E.U8 desc[UR52][R82.64+0x89], R93 ;  /* 0x0000895d5200c986 */ /* 0x0003f0000c101134 */
[----:B------:R-:W-:Y:S01]  /*2e2c0*/  @!P5 STG.E.U8 desc[UR52][R80.64+0x80], R95 ;  /* 0x0000805f5000d986 */ /* 0x000fe2000c101134 */
[----:B-1----:R-:W-:-:S02]  /*2e2d0*/  F2FP.SATFINITE.E4M3.F32.PACK_AB_MERGE_C R83, RZ, R84, RZ ;  /* 0x00000054ff53723e */ /* 0x002fc400048070ff */
[----:B0-----:R-:W-:Y:S01]  /*2e2e0*/  @!P0 IADD3 R12, P5, R186, R12, RZ ;  /* 0x0000000cba0c8210 */ /* 0x001fe20007fbe0ff */
[----:B------:R-:W-:Y:S04]  /*2e2f0*/  @!P3 STG.E.U8 desc[UR52][R78.64+0x81], R89 ;  /* 0x000081594e00b986 */ /* 0x000fe8000c101134 */
[----:B------:R-:W-:-:S05]  /*2e300*/  @!P0 IMAD.X R13, R189, 0x1, R13, P5 ;  /* 0x00000001bd0d8824 */ /* 0x000fca00028e060d */
[----:B------:R0:W-:Y:S02]  /*2e310*/  @!P0 STG.E.U8 desc[UR52][R12.64+0x80], R83 ;  /* 0x000080530c008986 */ /* 0x0001e4000c101134 */
[----:B0-----:R-:W0:Y:S01]  /*2e320*/  @!P6 LDC.64 R12, c[0x0][0x5c0] ;  /* 0x00017000ff0ceb82 */ /* 0x001e220000000a00 */
[----:B------:R-:W-:Y:S02]  /*2e330*/  LOP3.LUT P1, RZ, R5, 0x1, RZ, 0xc0, !PT ;  /* 0x0000000105ff7812 */ /* 0x000fe4000782c0ff */
[----:B0-----:R-:W-:-:S05]  /*2e340*/  @!P6 IADD3 R12, P5, R157, R12, RZ ;  /* 0x0000000c9d0ce210 */ /* 0x001fca0007fbe0ff */
[----:B------:R-:W-:Y:S02]  /*2e350*/  @!P6 IMAD.X R13, R174, 0x1, R13, P5 ;  /* 0x00000001ae0de824 */ /* 0x000fe400028e060d */
[----:B-----5:R-:W-:Y:S02]  /*2e360*/  FMUL R80, R194, UR4 ;  /* 0x00000004c2507c20 */ /* 0x020fe40008400000 */
[----:B------:R-:W5:Y:S03]  /*2e370*/  LDL.LU R194, [R1+0x3dc] ;  /* 0x0003dc0001c27983 */ /* 0x000f660000300800 */
[----:B------:R-:W-:Y:S01]  /*2e380*/  F2FP.SATFINITE.E4M3.F32.PACK_AB_MERGE_C R79, RZ, R80, RZ ;  /* 0x00000050ff4f723e */ /* 0x000fe200048070ff */
[----:B---3--:R-:W-:Y:S02]  /*2e390*/  FMUL R78, R191, UR4 ;  /* 0x00000004bf4e7c20 */ /* 0x008fe40008400000 */
[----:B------:R-:W3:Y:S03]  /*2e3a0*/  LDL.LU R191, [R1+0x3e0] ;  /* 0x0003e00001bf7983 */ /* 0x000ee60000300800 */
[----:B------:R-:W-:Y:S01]  /*2e3b0*/  F2FP.SATFINITE.E4M3.F32.PACK_AB_MERGE_C R81, RZ, R78, RZ ;  /* 0x0000004eff51723e */ /* 0x000fe200048070ff */
[----:B------:R-:W-:Y:S01]  /*2e3c0*/  FMUL R78, R193, UR4 ;  /* 0x00000004c14e7c20 */ /* 0x000fe20008400000 */
[----:B------:R-:W3:Y:S04]  /*2e3d0*/  LDL.LU R195, [R1+0x3e4] ;  /* 0x0003e40001c37983 */ /* 0x000ee80000300800 */
[----:B------:R-:W-:Y:S01]  /*2e3e0*/  F2FP.SATFINITE.E4M3.F32.PACK_AB_MERGE_C R83, RZ, R78, RZ ;  /* 0x0000004eff53723e */ /* 0x000fe200048070ff */
[----:B------:R-:W3:Y:S04]  /*2e3f0*/  LDL.LU R193, [R1+0x3e8] ;  /* 0x0003e80001c17983 */ /* 0x000ee80000300800 */
[----:B------:R-:W-:Y:S01]  /*2e400*/  @!P6 STG.E.U8 desc[UR52][R12.64+0x81], R79 ;  /* 0x0000814f0c00e986 */ /* 0x000fe2000c101134 */
[----:B----4-:R-:W-:-:S03]  /*2e410*/  FMUL R78, R192, UR4 ;  /* 0x00000004c04e7c20 */ /* 0x010fc60008400000 */
[----:B------:R-:W4:Y:S04]  /*2e420*/  LDL.LU R192, [R1+0x3ec] ;  /* 0x0003ec0001c07983 */ /* 0x000f280000300800 */
        /* <DEDUP_REMOVED lines=13> */
[----:B------:R-:W-:-:S04]  /*2e500*/  LOP3.LUT P0, RZ, R0, 0x1000, RZ, 0xc0, !PT ;  /* 0x0000100000ff7812 */ /* 0x000fc8000780c0ff */
[----:B------:R-:W-:Y:S02]  /*2e510*/  P2R R82, PR, RZ, 0x1 ;  /* 0x00000001ff527803 */ /* 0x000fe40000000000 */
[----:B------:R-:W-:Y:S02]  /*2e520*/  LOP3.LUT P0, RZ, R2, 0x40000000, RZ, 0xc0, !PT ;  /* 0x4000000002ff7812 */ /* 0x000fe4000780c0ff */
[----:B------:R-:W-:Y:S02]  /*2e530*/  F2FP.SATFINITE.E4M3.F32.PACK_AB_MERGE_C R75, RZ, R76, RZ ;  /* 0x0000004cff4b723e */ /* 0x000fe400048070ff */
[----:B0-----:R-:W-:-:S05]  /*2e540*/  @!P3 IADD3 R12, P5, R155, R12, RZ ;  /* 0x0000000c9b0cb210 */ /* 0x001fca0007fbe0ff */
[----:B------:R-:W-:Y:S01]  /*2e550*/  @!P3 IMAD.X R13, R182, 0x1, R13, P5 ;  /* 0x00000001b60db824 */ /* 0x000fe200028e060d */
[----:B------:R-:W-:-:S04]  /*2e560*/  LOP3.LUT P5, RZ, R2, 0x8000000, RZ, 0xc0, !PT ;  /* 0x0800000002ff7812 */ /* 0x000fc800078ac0ff */
[----:B------:R-:W-:Y:S01]  /*2e570*/  @!P3 STG.E.U8 desc[UR52][R12.64+0x89], R75 ;  /* 0x0000894b0c00b986 */ /* 0x000fe2000c101134 */
[----:B-----5:R-:W-:-:S05]  /*2e580*/  FMUL R74, R194, UR4 ;  /* 0x00000004c24a7c20 */ /* 0x020fca0008400000 */
[----:B------:R-:W-:-:S05]  /*2e590*/  F2FP.SATFINITE.E4M3.F32.PACK_AB_MERGE_C R77, RZ, R74, RZ ;  /* 0x0000004aff4d723e */ /* 0x000fca00048070ff */
[----:B------:R0:W-:Y:S01]  /*2e5a0*/  @!P0 STG.E.U8 desc[UR52][R72.64+0x80], R77 ;  /* 0x0000804d48008986 */ /* 0x0001e2000c101134 */
[----:B---3--:R-:W-:-:S03]  /*2e5b0*/  FMUL R74, R191, UR4 ;  /* 0x00000004bf4a7c20 */ /* 0x008fc60008400000 */
[----:B------:R-:W3:Y:S02]  /*2e5c0*/  LDL.LU R191, [R1+0x3f4] ;  /* 0x0003f40001bf7983 */ /* 0x000ee40000300800 */
[----:B------:R-:W-:Y:S02]  /*2e5d0*/  F2FP.SATFINITE.E4M3.F32.PACK_AB_MERGE_C R79, RZ, R74, RZ ;  /* 0x0000004aff4f723e */ /* 0x000fe400048070ff */
[----:B------:R-:W5:Y:S04]  /*2e5e0*/  LDL.LU R194, [R1+0x3f8] ;  /* 0x0003f80001c27983 */ /* 0x000f680000300800 */
[----:B------:R4:W-:Y:S01]  /*2e5f0*/  @!P5 STG.E.U8 desc[UR52][R70.64+0x81], R79 ;  /* 0x0000814f4600d986 */ /* 0x0009e2000c101134 */
[----:B0-----:R-:W-:-:S03]  /*2e600*/  FMUL R72, R193, UR4 ;  /* 0x00000004c1487c20 */ /* 0x001fc60008400000 */
[----:B------:R-:W5:Y:S01]  /*2e610*/  LDL.LU R193, [R1+0x3fc] ;  /* 0x0003fc0001c17983 */ /* 0x000f620000300800 */
[----:B----4-:R-:W-:-:S05]  /*2e620*/  FMUL R70, R192, UR4 ;  /* 0x00000004c0467c20 */ /* 0x010fca0008400000 */
[----:B------:R-:W-:Y:S01]  /*2e630*/  F2FP.SATFINITE.E4M3.F32.PACK_AB_MERGE_C R73, RZ, R70, RZ ;  /* 0x00000046ff49723e */ /* 0x000fe200048070ff */
[----:B--2---:R-:W-:Y:S02]  /*2e640*/  FMUL R70, R190, UR4 ;  /* 0x00000004be467c20 */ /* 0x004fe40008400000 */
[----:B------:R-:W2:Y:S01]  /*2e650*/  LDL.LU R190, [R1+0x400] ;  /* 0x0004000001be7983 */ /* 0x000ea20000300800 */
[----:B------:R-:W-:Y:S02]  /*2e660*/  ISETP.NE.AND P0, PT, R82, RZ, PT ;  /* 0x000000ff5200720c */ /* 0x000fe40003f05270 */
[----:B------:R-:W-:Y:S01]  /*2e670*/  LOP3.LUT P6, RZ, R0, 0x800, RZ, 0xc0, !PT ;  /* 0x0000080000ff7812 */ /* 0x000fe200078cc0ff */
[----:B------:R-:W-:Y:S01]  /*2e680*/  FMUL R74, R195, UR4 ;  /* 0x00000004c34a7c20 */ /* 0x000fe20008400000 */
[----:B------:R-:W4:Y:S09]  /*2e690*/  LDL.LU R192, [R1+0x404] ;  /* 0x0004040001c07983 */ /* 0x000f320000300800 */
[----:B------:R-:W0:Y:S01]  /*2e6a0*/  @!P0 LDC.64 R12, c[0x0][0x5c0] ;  /* 0x00017000ff0c8b82 */ /* 0x000e220000000a00 */
[----:B------:R-:W-:-:S02]  /*2e6b0*/  F2FP.SATFINITE.E4M3.F32.PACK_AB_MERGE_C R75, RZ, R74, RZ ;  /* 0x0000004aff4b723e */ /* 0x000fc400048070ff */
[----:B0-----:R-:W-:-:S05]  /*2e6c0*/  @!P0 IADD3 R12, P5, R154, R12, RZ ;  /* 0x0000000c9a0c8210 */ /* 0x001fca0007fbe0ff */
[----:B------:R-:W-:Y:S01]  /*2e6d0*/  @!P0 IMAD.X R13, R181, 0x1, R13, P5 ;  /* 0x00000001b50d8824 */ /* 0x000fe200028e060d */
[----:B------:R-:W-:-:S13]  /*2e6e0*/  LOP3.LUT P5, RZ, R0, 0x1000, RZ, 0xc0, !PT ;  /* 0x0000100000ff7812 */ /* 0x000fda00078ac0ff */
[----:B------:R0:W-:Y:S02]  /*2e6f0*/  @!P5 STG.E.U8 desc[UR52][R12.64+0x80], R75 ;  /* 0x0000804b0c00d986 */ /* 0x0001e4000c101134 */
[----:B0-----:R-:W0:Y:S01]  /*2e700*/  @!P6 LDC.64 R12, c[0x0][0x5c0] ;  /* 0x00017000ff0ceb82 */ /* 0x001e220000000a00 */
[C---:B------:R-:W-:Y:S02]  /*2e710*/  LOP3.LUT P1, RZ, R2.reuse, 0x2000000, RZ, 0xc0, !PT ;  /* 0x0200000002ff7812 */ /* 0x040fe4000782c0ff */
[----:B------:R-:W-:Y:S02]  /*2e720*/  LOP3.LUT P4, RZ, R2, 0x1000000, RZ, 0xc0, !PT ;  /* 0x0100000002ff7812 */ /* 0x000fe4000788c0ff */
[----:B------:R-:W-:Y:S02]  /*2e730*/  F2FP.SATFINITE.E4M3.F32.PACK_AB_MERGE_C R75, RZ, R70, RZ ;  /* 0x00000046ff4b723e */ /* 0x000fe400048070ff */
[----:B------:R-:W-:Y:S02]  /*2e740*/  F2FP.SATFINITE.E4M3.F32.PACK_AB_MERGE_C R71, RZ, R72, RZ ;  /* 0x00000048ff47723e */ /* 0x000fe400048070ff */
[----:B0-----:R-:W-:-:S05]  /*2e750*/  @!P6 IADD3 R12, P5, R185, R12, RZ ;  /* 0x0000000cb90ce210 */ /* 0x001fca0007fbe0ff */
[----:B------:R-:W-:-:S05]  /*2e760*/  @!P6 IMAD.X R13, R188, 0x1, R13, P5 ;  /* 0x00000001bc0de824 */ /* 0x000fca00028e060d */
[----:B------:R-:W-:Y:S04]  /*2e770*/  @!P6 STG.E.U8 desc[UR52][R12.64+0x81], R71 ;  /* 0x000081470c00e986 */ /* 0x000fe8000c101134 */
[----:B------:R5:W-:Y:S04]  /*2e780*/  @!P1 STG.E.U8 desc[UR52][R68.64+0x88], R73 ;  /* 0x0000884944009986 */ /* 0x000be8000c101134 */
[----:B------:R0:W-:Y:S01]  /*2e790*/  @!P4 STG.E.U8 desc[UR52][R66.64+0x89], R75 ;  /* 0x0000894b4200c986 */ /* 0x0001e2000c101134 */
[----:B---3--:R-:W-:-:S03]  /*2e7a0*/  FMUL R70, R191, UR4 ;  /* 0x00000004bf467c20 */ /* 0x008fc60008400000 */
[----:B------:R-:W3:Y:S01]  /*2e7b0*/  LDL.LU R191, [R1+0x408] ;  /* 0x0004080001bf7983 */ /* 0x000ee20000300800 */
[----:B-----5:R-:W-:-:S03]  /*2e7c0*/  FMUL R68, R194, UR4 ;  /* 0x00000004c2447c20 */ /* 0x020fc60008400000 */
[----:B------:R-:W5:Y:S01]  /*2e7d0*/  LDL.LU R194, [R1+0x40c] ;  /* 0x00040c0001c27983 */ /* 0x000f620000300800 */
[----:B0-----:R-:W-:-:S03]  /*2e7e0*/  FMUL R66, R193, UR4 ;  /* 0x00000004c1427c20 */ /* 0x001fc60008400000 */
[----:B------:R-:W5:Y:S02]  /*2e7f0*/  LDL.LU R193, [R1+0x410] ;  /* 0x0004100001c17983 */ /* 0x000f640000300800 */
[----:B------:R-:W-:Y:S01]  /*2e800*/  F2FP.SATFINITE.E4M3.F32.PACK_AB_MERGE_C R69, RZ, R66, RZ ;  /* 0x00000042ff45723e */ /* 0x000fe200048070ff */
[----:B--2---:R-:W-:Y:S02]  /*2e810*/  FMUL R66, R190, UR4 ;  /* 0x00000004be427c20 */ /* 0x004fe40008400000 */
[----:B------:R-:W2:Y:S01]  /*2e820*/  LDL.LU R190, [R1+0x414] ;  /* 0x0004140001be7983 */ /* 0x000ea20000300800 */
[----:B------:R-:W-:-:S13]  /*2e830*/  LOP3.LUT P2, RZ, R0, 0x400, RZ, 0xc0, !PT ;  /* 0x0000040000ff7812 */ /* 0x000fda000784c0ff */
[----:B------:R-:W0:Y:S01]  /*2e840*/  @!P2 LDC.64 R12, c[0x0][0x5c0] ;  /* 0x00017000ff0cab82 */ /* 0x000e220000000a00 */
[----:B------:R-:W-:Y:S02]  /*2e850*/  LOP3.LUT P3, RZ, R0, 0x2, RZ, 0xc0, !PT ;  /* 0x0000000200ff7812 */ /* 0x000fe4000786c0ff */
[----:B------:R-:W-:Y:S02]  /*2e860*/  F2FP.SATFINITE.E4M3.F32.PACK_AB_MERGE_C R71, RZ, R70, RZ ;  /* 0x00000046ff47723e */ /* 0x000fe400048070ff */
[----:B0-----:R-:W-:-:S05]  /*2e870*/  @!P2 IADD3 R12, P5, R184, R12, RZ ;  /* 0x0000000cb80ca210 */ /* 0x001fca0007fbe0ff */
[----:B------:R-:W-:-:S05]  /*2e880*/  @!P2 IMAD.X R13, R187, 0x1, R13, P5 ;  /* 0x00000001bb0da824 */ /* 0x000fca00028e060d */
[----:B------:R0:W-:Y:S02]  /*2e890*/  @!P2 STG.E.U8 desc[UR52][R12.64+0x88], R71 ;  /* 0x000088470c00a986 */ /* 0x0001e4000c101134 */
[----:B0-----:R-:W0:Y:S01]  /*2e8a0*/  @!P3 LDC.64 R12, c[0x0][0x5c0] ;  /* 0x00017000ff0cbb82 */ /* 0x001e220000000a00 */
[----:B------:R-:W-:Y:S02]  /*2e8b0*/  ISETP.NE.AND P0, PT, R85, RZ, PT ;  /* 0x000000ff5500720c */ /* 0x000fe40003f05270 */
[----:B------:R-:W-:Y:S02]  /*2e8c0*/  F2FP.SATFINITE.E4M3.F32.PACK_AB_MERGE_C R67, RZ, R68, RZ ;  /* 0x00000044ff43723e */ /* 0x000fe400048070ff */
[----:B0-----:R-:W-:-:S05]  /*2e8d0*/  @!P3 IADD3 R12, P5, R180, R12, RZ ;  /* 0x0000000cb40cb210 */ /* 0x001fca0007fbe0ff */
[----:B------:R-:W-:Y:S01]  /*2e8e0*/  @!P3 IMAD.X R13, R179, 0x1, R13, P5 ;  /* 0x00000001b30db824 */ /* 0x000fe200028e060d */
[----:B------:R-:W-:-:S04]  /*2e8f0*/  ISETP.LT.OR P5, PT, R27, 0x91, !P0 ;  /* 0x000000911b00780c */ /* 0x000fc800047a1670 */
[----:B------:R0:W-:Y:S09]  /*2e900*/  @!P3 STG.E.U8 desc[UR52][R12.64+0x89], R67 ;  /* 0x000089430c00b986 */ /* 0x0001f2000c101134 */
[----:B0-----:R-:W0:Y:S02]  /*2e910*/  @!P5 LDC.64 R12, c[0x0][0x5c0] ;  /* 0x00017000ff0cdb82 */ /* 0x001e240000000a00 */
[----:B0-----:R-:W-:-:S05]  /*2e920*/  @!P5 IADD3 R12, P6, R10, R12, RZ ;  /* 0x0000000c0a0cd210 */ /* 0x001fca0007fde0ff */
[----:B------:R-:W-:-:S05]  /*2e930*/  @!P5 IMAD.X R13, R29, 0x1, R13, P6 ;  /* 0x000000011d0dd824 */ /* 0x000fca00030e060d */
[----:B------:R0:W-:Y:S01]  /*2e940*/  @!P5 STG.E.U8 desc[UR52][R12.64+0x90], R69 ;  /* 0x000090450c00d986 */ /* 0x0001e2000c101134 */
[----:B------:R-:W-:-:S13]  /*2e950*/  ISETP.LT.OR P5, PT, R27, 0x92, !P0 ;  /* 0x000000921b00780c */ /* 0x000fda00047a1670 */
[----:B0-----:R-:W0:Y:S01]  /*2e960*/  @!P5 LDC.64 R12, c[0x0][0x5c0] ;  /* 0x00017000ff0cdb82 */ /* 0x001e220000000a00 */
[----:B------:R-:W-:Y:S01]  /*2e970*/  F2FP.SATFINITE.E4M3.F32.PACK_AB_MERGE_C R71, RZ, R66, RZ ;  /* 0x00000042ff47723e */ /* 0x000fe200048070ff */
[----:B----4-:R-:W-:Y:S02]  /*2e980*/  FMUL R66, R192, UR4 ;  /* 0x00000004c0427c20 */ /* 0x010fe40008400000 */
[----:B------:R-:W4:Y:S01]  /*2e990*/  LDL.LU R192, [R1+0x418] ;  /* 0x0004180001c07983 */ /* 0x000f220000300800 */
[C---:B------:R-:W-:Y:S02]  /*2e9a0*/  LOP3.LUT P1, RZ, R2.reuse, 0x4000000, RZ, 0xc0, !PT ;  /* 0x0400000002ff7812 */ /* 0x040fe4000782c0ff */
[----:B------:R-:W-:Y:S01]  /*2e9b0*/  LOP3.LUT P4, RZ, R2, 0x800000, RZ, 0xc0, !PT ;  /* 0x0080000002ff7812 */ /* 0x000fe2000788c0ff */
[----:B------:R-:W4:Y:S01]  /*2e9c0*/  LDL.LU R195, [R1+0x41c] ;  /* 0x00041c0001c37983 */ /* 0x000f220000300800 */
[----:B------:R-:W-:Y:S01]  /*2e9d0*/  F2FP.SATFINITE.E4M3.F32.PACK_AB_MERGE_C R73, RZ, R66, RZ ;  /* 0x00000042ff49723e */ /* 0x000fe200048070ff */
[----:B---3--:R-:W-:-:S02]  /*2e9e0*/  FMUL R66, R191, UR4 ;  /* 0x00000004bf427c20 */ /* 0x008fc40008400000 */
[----:B------:R-:W3:Y:S01]  /*2e9f0*/  LDL.LU R191, [R1+0x420] ;  /* 0x0004200001bf7983 */ /* 0x000ee20000300800 */
[----:B0-----:R-:W-:Y:S02]  /*2ea00*/  @!P5 IADD3 R12, P6, R10, R12, RZ ;  /* 0x0000000c0a0cd210 */ /* 0x001fe40007fde0ff */
[----:B------:R-:W-:-:S03]  /*2ea10*/  F2FP.SATFINITE.E4M3.F32.PACK_AB_MERGE_C R69, RZ, R66, RZ ;  /* 0x00000042ff45723e */ /* 0x000fc600048070ff */
[----:B------:R-:W-:-:S05]  /*2ea20*/  @!P5 IMAD.X R13, R29, 0x1, R13, P6 ;  /* 0x000000011d0dd824 */ /* 0x000fca00030e060d */
[----:B------:R5:W-:Y:S04]  /*2ea30*/  @!P5 STG.E.U8 desc[UR52][R12.64+0x91], R71 ;  /* 0x000091470c00d986 */ /* 0x000be8000c101134 */
[----:B------:R-:W-:Y:S04]  /*2ea40*/  @!P1 STG.E.U8 desc[UR52][R64.64+0x90], R73 ;  /* 0x0000904940009986 */ /* 0x000fe8000c101134 */
[----:B------:R0:W-:Y:S01]  /*2ea50*/  @!P4 STG.E.U8 desc[UR52][R62.64+0x91], R69 ;  /* 0x000091453e00c986 */ /* 0x0001e2000c101134 */
[----:B-----5:R-:W-:-:S03]  /*2ea60*/  FMUL R12, R194, UR4 ;  /* 0x00000004c20c7c20 */ /* 0x020fc60008400000 */
[----:B------:R-:W5:Y:S01]  /*2ea70*/  LDL.LU R194, [R1+0x424] ;  /* 0x0004240001c27983 */ /* 0x000f620000300800 */
[----:B0-----:R-:W-:-:S05]  /*2ea80*/  FMUL R62, R193, UR4 ;  /* 0x00000004c13e7c20 */ /* 0x001fca0008400000 */
[----:B------:R-:W-:Y:S01]  /*2ea90*/  F2FP.SATFINITE.E4M3.F32.PACK_AB_MERGE_C R63, RZ, R62, RZ ;  /* 0x0000003eff3f723e */ /* 0x000fe200048070ff */
[----:B--2---:R-:W-:Y:S02]  /*2eaa0*/  FMUL R62, R190, UR4 ;  /* 0x00000004be3e7c20 */ /* 0x004fe40008400000 */
[----:B------:R-:W2:Y:S01]  /*2eab0*/  LDL.LU R190, [R1+0x428] ;  /* 0x0004280001be7983 */ /* 0x000ea20000300800 */
[----:B------:R-:W-:Y:S02]  /*2eac0*/  ISETP.LT.OR P5, PT, R27, 0x99, !P0 ;  /* 0x000000991b00780c */ /* 0x000fe400047a1670 */
[----:B------:R-:W-:Y:S01]  /*2ead0*/  F2FP.SATFINITE.E4M3.F32.PACK_AB_MERGE_C R71, RZ, R12, RZ ;  /* 0x0000000cff47723e */ /* 0x000fe200048070ff */
[----:B------:R-:W5:Y:S10]  /*2eae0*/  LDL.LU R193, [R1+0x42c] ;  /* 0x00042c0001c17983 */ /* 0x000f740000300800 */
[----:B------:R-:W0:Y:S02]  /*2eaf0*/  @!P5 LDC.64 R66, c[0x0][0x5c0] ;  /* 0x00017000ff42db82 */ /* 0x000e240000000a00 */
[----:B0-----:R-:W-:-:S05]  /*2eb00*/  @!P5 IADD3 R66, P6, R10, R66, RZ ;  /* 0x000000420a42d210 */ /* 0x001fca0007fde0ff */
[----:B------:R-:W-:-:S05]  /*2eb10*/  @!P5 IMAD.X R67, R29, 0x1, R67, P6 ;  /* 0x000000011d43d824 */ /* 0x000fca00030e0643 */
[----:B------:R0:W-:Y:S01]  /*2eb20*/  @!P5 STG.E.U8 desc[UR52][R66.64+0x98], R71 ;  /* 0x000098474200d986 */ /* 0x0001e2000c101134 */
[----:B------:R-:W-:-:S13]  /*2eb30*/  ISETP.LT.OR P5, PT, R27, 0x9a, !P0 ;  /* 0x0000009a1b00780c */ /* 0x000fda00047a1670 */
[----:B------:R-:W1:Y:S01]  /*2eb40*/  @!P5 LDC.64 R12, c[0x0][0x5c0] ;  /* 0x00017000ff0cdb82 */ /* 0x000e620000000a00 */
[----:B------:R-:W-:Y:S02]  /*2eb50*/  F2FP.SATFINITE.E4M3.F32.PACK_AB_MERGE_C R65, RZ, R62, RZ ;  /* 0x0000003eff41723e */ /* 0x000fe400048070ff */
[C---:B------:R-:W-:Y:S02]  /*2eb60*/  LOP3.LUT P2, RZ, R2.reuse, 0x400000, RZ, 0xc0, !PT ;  /* 0x0040000002ff7812 */ /* 0x040fe4000784c0ff */
[----:B------:R-:W-:Y:S02]  /*2eb70*/  LOP3.LUT P3, RZ, R2, 0x200000, RZ, 0xc0, !PT ;  /* 0x0020000002ff7812 */ /* 0x000fe4000786c0ff */
[----:B-1----:R-:W-:-:S05]  /*2eb80*/  @!P5 IADD3 R12, P6, R10, R12, RZ ;  /* 0x0000000c0a0cd210 */ /* 0x002fca0007fde0ff */
[----:B------:R-:W-:-:S05]  /*2eb90*/  @!P5 IMAD.X R13, R29, 0x1, R13, P6 ;  /* 0x000000011d0dd824 */ /* 0x000fca00030e060d */
[----:B------:R-:W-:Y:S04]  /*2eba0*/  @!P5 STG.E.U8 desc[UR52][R12.64+0x99], R63 ;  /* 0x0000993f0c00d986 */ /* 0x000fe8000c101134 */
[----:B------:R-:W-:Y:S01]  /*2ebb0*/  @!P2 STG.E.U8 desc[UR52][R60.64+0x98], R65 ;  /* 0x000098413c00a986 */ /* 0x000fe2000c101134 */
[----:B----4-:R-:W-:-:S03]  /*2ebc0*/  FMUL R62, R192, UR4 ;  /* 0x00000004c03e7c20 */ /* 0x010fc60008400000 */
[----:B------:R-:W4:Y:S02]  /*2ebd0*/  LDL.LU R192, [R1+0x430] ;  /* 0x0004300001c07983 */ /* 0x000f240000300800 */
[----:B0-----:R-:W-:Y:S01]  /*2ebe0*/  F2FP.SATFINITE.E4M3.F32.PACK_AB_MERGE_C R67, RZ, R62, RZ ;  /* 0x0000003eff43723e */ /* 0x001fe200048070ff */
[----:B------:R-:W-:-:S05]  /*2ebf0*/  FMUL R62, R195, UR4 ;  /* 0x00000004c33e7c20 */ /* 0x000fca0008400000 */
[----:B------:R-:W-:Y:S01]  /*2ec00*/  F2FP.SATFINITE.E4M3.F32.PACK_AB_MERGE_C R69, RZ, R62, RZ ;  /* 0x0000003eff45723e */ /* 0x000fe200048070ff */
[----:B---3--:R-:W-:Y:S02]  /*2ec10*/  FMUL R62, R191, UR4 ;  /* 0x00000004bf3e7c20 */ /* 0x008fe40008400000 */
[----:B------:R-:W3:Y:S04]  /*2ec20*/  LDL.LU R191, [R1+0x434] ;  /* 0x0004340001bf7983 */ /* 0x000ee80000300800 */
[----:B------:R2:W-:Y:S04]  /*2ec30*/  @!P3 STG.E.U8 desc[UR52][R58.64+0x99], R67 ;  /* 0x000099433a00b986 */ /* 0x0005e8000c101134 */
[----:B------:R-:W3:Y:S01]  /*2ec40*/  LDL.LU R196, [R1+0x438] ;  /* 0x0004380001c47983 */ /* 0x000ee20000300800 */
[----:B--2---:R-:W-:-:S03]  /*2ec50*/  FMUL R58, R190, UR4 ;  /* 0x00000004be3a7c20 */ /* 0x004fc60008400000 */
[----:B------:R-:W2:Y:S01]  /*2ec60*/  LDL.LU R190, [R1+0x43c] ;  /* 0x00043c0001be7983 */ /* 0x000ea20000300800 */
[C---:B------:R-:W-:Y:S02]  /*2ec70*/  LOP3.LUT P4, RZ, R0.reuse, 0x40000, RZ, 0xc0, !PT ;  /* 0x0004000000ff7812 */ /* 0x040fe4000788c0ff */
[----:B------:R-:W-:Y:S01]  /*2ec80*/  LOP3.LUT P1, RZ, R0, 0x2000, RZ, 0xc0, !PT ;  /* 0x0000200000ff7812 */ /* 0x000fe2000782c0ff */
[----:B-----5:R-:W-:Y:S01]  /*2ec90*/  FMUL R60, R194, UR4 ;  /* 0x00000004c23c7c20 */ /* 0x020fe20008400000 */
[----:B------:R-:W-:Y:S01]  /*2eca0*/  LOP3.LUT P5, RZ, R2, 0x80000, RZ, 0xc0, !PT ;  /* 0x0008000002ff7812 */ /* 0x000fe200078ac0ff */
[----:B------:R-:W5:Y:S03]  /*2ecb0*/  LDL.LU R195, [R1+0x440] ;  /* 0x0004400001c37983 */ /* 0x000f660000300800 */
[----:B------:R-:W-:-:S05]  /*2ecc0*/  F2FP.SATFINITE.E4M3.F32.PACK_AB_MERGE_C R59, RZ, R60, RZ ;  /* 0x0000003cff3b723e */ /* 0x000fca00048070ff */
[----:B------:R-:W0:Y:S08]  /*2ecd0*/  @!P4 LDC.64 R12, c[0x0][0x5c0] ;  /* 0x00017000ff0ccb82 */ /* 0x000e300000000a00 */
[----:B------:R-:W1:Y:S01]  /*2ece0*/  @!P1 LDC.64 R60, c[0x0][0x5c0] ;  /* 0x00017000ff3c9b82 */ /* 0x000e620000000a00 */
[----:B------:R-:W-:Y:S01]  /*2ecf0*/  LOP3.LUT P6, RZ, R2, 0x20000, RZ, 0xc0, !PT ;  /* 0x0002000002ff7812 */ /* 0x000fe200078cc0ff */
[----:B------:R1:W-:Y:S01]  /*2ed00*/  @!P5 STG.E.U8 desc[UR52][R56.64+0x90], R69 ;  /* 0x000090453800d986 */ /* 0x0003e2000c101134 */
[----:B------:R-:W-:-:S02]  /*2ed10*/  F2FP.SATFINITE.E4M3.F32.PACK_AB_MERGE_C R63, RZ, R62, RZ ;  /* 0x0000003eff3f723e */ /* 0x000fc400048070ff */
[----:B0-----:R-:W-:-:S09]  /*2ed20*/  @!P4 IADD3 R12, P5, R153, R12, RZ ;  /* 0x0000000c990cc210 */ /* 0x001fd20007fbe0ff */
[----:B------:R0:W-:Y:S01]  /*2ed30*/  @!P6 STG.E.U8 desc[UR52][R54.64+0x91], R63 ;  /* 0x0000913f3600e986 */ /* 0x0001e2000c101134 */
[----:B------:R-:W-:Y:S01]  /*2ed40*/  @!P4 IMAD.X R13, R152, 0x1, R13, P5 ;  /* 0x00000001980dc824 */ /* 0x000fe200028e060d */
[----:B-1----:R-:W-:Y:S01]  /*2ed50*/  @!P1 IADD3 R56, P5, R143, R60, RZ ;  /* 0x0000003c8f389210 */ /* 0x002fe20007fbe0ff */
[----:B0-----:R-:W-:-:S04]  /*2ed60*/  FMUL R54, R193, UR4 ;  /* 0x00000004c1367c20 */ /* 0x001fc80008400000 */
[----:B------:R-:W-:Y:S01]  /*2ed70*/  @!P1 IMAD.X R57, R142, 0x1, R61, P5 ;  /* 0x000000018e399824 */ /* 0x000fe200028e063d */
[----:B------:R-:W-:Y:S01]  /*2ed80*/  F2FP.SATFINITE.E4M3.F32.PACK_AB_MERGE_C R61, RZ, R54, RZ ;  /* 0x00000036ff3d723e */ /* 0x000fe200048070ff */
[----:B------:R0:W-:Y:S01]  /*2ed90*/  @!P4 STG.E.U8 desc[UR52][R12.64+0x90], R59 ;  /* 0x0000903b0c00c986 */ /* 0x0001e2000c101134 */
[C---:B------:R-:W-:Y:S02]  /*2eda0*/  LOP3.LUT P0, RZ, R2.reuse, 0x10000, RZ, 0xc0, !PT ;  /* 0x0001000002ff7812 */ /* 0x040fe4000780c0ff */
[----:B------:R-:W-:Y:S02]  /*2edb0*/  LOP3.LUT P2, RZ, R2, 0x8000, RZ, 0xc0, !PT ;  /* 0x0000800002ff7812 */ /* 0x000fe4000784c0ff */
[----:B------:R-:W-:-:S05]  /*2edc0*/  F2FP.SATFINITE.E4M3.F32.PACK_AB_MERGE_C R55, RZ, R58, RZ ;  /* 0x0000003aff37723e */ /* 0x000fca00048070ff */
[----:B------:R-:W-:Y:S04]  /*2edd0*/  @!P1 STG.E.U8 desc[UR52][R56.64+0x91], R55 ;  /* 0x0000913738009986 */ /* 0x000fe8000c101134 */
[----:B------:R-:W-:Y:S01]  /*2ede0*/  @!P0 STG.E.U8 desc[UR52][R52.64+0x98], R61 ;  /* 0x0000983d34008986 */ /* 0x000fe2000c101134 */
[----:B----4-:R-:W-:-:S03]  /*2edf0*/  FMUL R54, R192, UR4 ;  /* 0x00000004c0367c20 */ /* 0x010fc60008400000 */
[----:B------:R-:W4:Y:S04]  /*2ee00*/  LDL.LU R192, [R1+0x444] ;  /* 0x0004440001c07983 */ /* 0x000f280000300800 */
[----:B------:R-:W4:Y:S04]  /*2ee10*/  LDL.LU R194, [R1+0x448] ;  /* 0x0004480001c27983 */ /* 0x000f280000300800 */
[----:B------:R-:W4:Y:S01]  /*2ee20*/  LDL.LU R193, [R1+0x44c] ;  /* 0x00044c0001c17983 */ /* 0x000f220000300800 */
[----:B0-----:R-:W-:Y:S01]  /*2ee30*/  F2FP.SATFINITE.E4M3.F32.PACK_AB_MERGE_C R59, RZ, R54, RZ ;  /* 0x00000036ff3b723e */ /* 0x001fe200048070ff */
[----:B---3--:R-:W-:-:S02]  /*2ee40*/  FMUL R54, R191, UR4 ;  /* 0x00000004bf367c20 */ /* 0x008fc40008400000 */
[----:B------:R-:W3:Y:S04]  /*2ee50*/  LDL.LU R191, [R1+0x450] ;  /* 0x0004500001bf7983 */ /* 0x000ee80000300800 */
[----:B------:R2:W-:Y:S02]  /*2ee60*/  @!P2 STG.E.U8 desc[UR52][R50.64+0x99], R59 ;  /* 0x0000993b3200a986 */ /* 0x0005e4000c101134 */
[----:B--2---:R-:W-:Y:S02]  /*2ee70*/  FMUL R50, R190, UR4 ;  /* 0x00000004be327c20 */ /* 0x004fe40008400000 */
[----:B------:R-:W2:Y:S01]  /*2ee80*/  LDL.LU R190, [R1+0x454] ;  /* 0x0004540001be7983 */ /* 0x000ea20000300800 */
[----:B------:R-:W-:Y:S02]  /*2ee90*/  LOP3.LUT P3, RZ, R0, 0x4, RZ, 0xc0, !PT ;  /* 0x0000000400ff7812 */ /* 0x000fe4000786c0ff */
[----:B------:R-:W-:-:S04]  /*2eea0*/  LOP3.LUT P4, RZ, R2, 0x4000, RZ, 0xc0, !PT ;  /* 0x0000400002ff7812 */ /* 0x000fc8000788c0ff */
[----:B------:R-:W-:Y:S02]  /*2eeb0*/  P2R R62, PR, RZ, 0x10 ;  /* 0x00000010ff3e7803 */ /* 0x000fe40000000000 */
[----:B------:R-:W-:-:S05]  /*2eec0*/  LOP3.LUT P4, RZ, R0, 0x200, RZ, 0xc0, !PT ;  /* 0x0000020000ff7812 */ /* 0x000fca000788c0ff */
[----:B------:R-:W0:Y:S08]  /*2eed0*/  @!P3 LDC.64 R12, c[0x0][0x5c0] ;  /* 0x00017000ff0cbb82 */ /* 0x000e300000000a00 */
[----:B------:R-:W1:Y:S01]  /*2eee0*/  @!P4 LDC.64 R56, c[0x0][0x5c0] ;  /* 0x00017000ff38cb82 */ /* 0x000e620000000a00 */
[C---:B------:R-:W-:Y:S02]  /*2eef0*/  LOP3.LUT P6, RZ, R0.reuse, 0x80, RZ, 0xc0, !PT ;  /* 0x0000008000ff7812 */ /* 0x040fe400078cc0ff */
[----:B------:R-:W-:-:S02]  /*2ef00*/  LOP3.LUT P1, RZ, R0, 0x40, RZ, 0xc0, !PT ;  /* 0x0000004000ff7812 */ /* 0x000fc4000782c0ff */
[----:B------:R-:W-:Y:S01]  /*2ef10*/  F2FP.SATFINITE.E4M3.F32.PACK_AB_MERGE_C R55, RZ, R54, RZ ;  /* 0x00000036ff37723e */ /* 0x000fe200048070ff */
[----:B------:R-:W-:Y:S01]  /*2ef20*/  FMUL R54, R196, UR4 ;  /* 0x00000004c4367c20 */ /* 0x000fe20008400000 */
[----:B0-----:R-:W-:-:S05]  /*2ef30*/  @!P3 IADD3 R12, P5, R133, R12, RZ ;  /* 0x0000000c850cb210 */ /* 0x001fca0007fbe0ff */
[----:B------:R-:W-:Y:S01]  /*2ef40*/  @!P3 IMAD.X R13, R132, 0x1, R13, P5 ;  /* 0x00000001840db824 */ /* 0x000fe200028e060d */
[----:B-1----:R-:W-:-:S04]  /*2ef50*/  @!P4 IADD3 R52, P5, R131, R56, RZ ;  /* 0x000000388334c210 */ /* 0x002fc80007fbe0ff */
[----:B------:R0:W-:Y:S01]  /*2ef60*/  @!P3 STG.E.U8 desc[UR52][R12.64+0x98], R55 ;  /* 0x000098370c00b986 */ /* 0x0001e2000c101134 */
[----:B------:R-:W-:Y:S01]  /*2ef70*/  F2FP.SATFINITE.E4M3.F32.PACK_AB_MERGE_C R51, RZ, R54, RZ ;  /* 0x00000036ff33723e */ /* 0x000fe200048070ff */
[----:B------:R-:W-:Y:S01]  /*2ef80*/  @!P4 IMAD.X R53, R130, 0x1, R57, P5 ;  /* 0x000000018235c824 */ /* 0x000fe200028e0639 */
[----:B0-----:R-:W0:Y:S04]  /*2ef90*/  @!P6 LDC.64 R12, c[0x0][0x5c0] ;  /* 0x00017000ff0ceb82 */ /* 0x001e280000000a00 */
[----:B------:R1:W-:Y:S01]  /*2efa0*/  @!P4 STG.E.U8 desc[UR52][R52.64+0x99], R51 ;  /* 0x000099333400c986 */ /* 0x0003e2000c101134 */
[----:B------:R-:W-:Y:S02]  /*2efb0*/  ISETP.NE.AND P4, PT, R62, RZ, PT ;  /* 0x000000ff3e00720c */ /* 0x000fe40003f85270 */
[----:B------:R-:W-:-:S02]  /*2efc0*/  LOP3.LUT P5, RZ, R2, 0x2000, RZ, 0xc0, !PT ;  /* 0x0000200002ff7812 */ /* 0x000fc400078ac0ff */
[----:B------:R-:W-:Y:S01]  /*2efd0*/  F2FP.SATFINITE.E4M3.F32.PACK_AB_MERGE_C R57, RZ, R50, RZ ;  /* 0x00000032ff39723e */ /* 0x000fe200048070ff */
[----:B-1----:R-:W1:Y:S01]  /*2efe0*/  @!P1 LDC.64 R52, c[0x0][0x5c0] ;  /* 0x00017000ff349b82 */ /* 0x002e620000000a00 */
[----:B-----5:R-:W-:-:S07]  /*2eff0*/  FMUL R50, R195, UR4 ;  /* 0x00000004c3327c20 */ /* 0x020fce0008400000 */
[----:B------:R1:W-:Y:S01]  /*2f000*/  @!P4 STG.E.U8 desc[UR52][R48.64+0x90], R57 ;  /* 0x000090393000c986 */ /* 0x0003e2000c101134 */
[----:B------:R-:W-:-:S05]  /*2f010*/  F2FP.SATFINITE.E4M3.F32.PACK_AB_MERGE_C R55, RZ, R50, RZ ;  /* 0x00000032ff37723e */ /* 0x000fca00048070ff */
[----:B------:R5:W-:Y:S01]  /*2f020*/  @!P5 STG.E.U8 desc[UR52][R46.64+0x91], R55 ;  /* 0x000091372e00d986 */ /* 0x000be2000c101134 */
[----:B0-----:R-:W-:-:S05]  /*2f030*/  @!P6 IADD3 R12, P5, R129, R12, RZ ;  /* 0x0000000c810ce210 */ /* 0x001fca0007fbe0ff */
[----:B------:R-:W-:Y:S01]  /*2f040*/  @!P6 IMAD.X R13, R128, 0x1, R13, P5 ;  /* 0x00000001800de824 */ /* 0x000fe200028e060d */
[----:B-1----:R-:W-:-:S05]  /*2f050*/  @!P1 IADD3 R48, P5, R127, R52, RZ ;  /* 0x000000347f309210 */ /* 0x002fca0007fbe0ff */
[----:B------:R-:W-:Y:S02]  /*2f060*/  @!P1 IMAD.X R49, R126, 0x1, R53, P5 ;  /* 0x000000017e319824 */ /* 0x000fe400028e0635 */
[----:B----4-:R-:W-:Y:S02]  /*2f070*/  FMUL R50, R192, UR4 ;  /* 0x00000004c0327c20 */ /* 0x010fe40008400000 */
[----:B------:R-:W4:Y:S01]  /*2f080*/  LDL.LU R192, [R1+0x458] ;  /* 0x0004580001c07983 */ /* 0x000f220000300800 */
[----:B-----5:R-:W-:Y:S02]  /*2f090*/  FMUL R46, R193, UR4 ;  /* 0x00000004c12e7c20 */ /* 0x020fe40008400000 */
[----:B------:R-:W-:Y:S01]  /*2f0a0*/  F2FP.SATFINITE.E4M3.F32.PACK_AB_MERGE_C R51, RZ, R50, RZ ;  /* 0x00000032ff33723e */ /* 0x000fe200048070ff */
[----:B------:R-:W-:Y:S02]  /*2f0b0*/  FMUL R50, R194, UR4 ;  /* 0x00000004c2327c20 */ /* 0x000fe40008400000 */
[----:B------:R-:W5:Y:S01]  /*2f0c0*/  LDL.LU R194, [R1+0x45c] ;  /* 0x00045c0001c27983 */ /* 0x000f620000300800 */
[----:B------:R-:W-:Y:S01]  /*2f0d0*/  F2FP.SATFINITE.E4M3.F32.PACK_AB_MERGE_C R53, RZ, R46, RZ ;  /* 0x0000002eff35723e */ /* 0x000fe200048070ff */
[----:B---3--:R-:W-:-:S02]  /*2f0e0*/  FMUL R46, R191, UR4 ;  /* 0x00000004bf2e7c20 */ /* 0x008fc40008400000 */
[----:B------:R-:W3:Y:S04]  /*2f0f0*/  LDL.LU R191, [R1+0x460] ;  /* 0x0004600001bf7983 */ /* 0x000ee80000300800 */
[----:B------:R0:W-:Y:S02]  /*2f100*/  @!P6 STG.E.U8 desc[UR52][R12.64+0x90], R51 ;  /* 0x000090330c00e986 */ /* 0x0001e4000c101134 */
[----:B0-----:R-:W-:Y:S01]  /*2f110*/  F2FP.SATFINITE.E4M3.F32.PACK_AB_MERGE_C R51, RZ, R46, RZ ;  /* 0x0000002eff33723e */ /* 0x001fe200048070ff */
[----:B--2---:R-:W-:Y:S02]  /*2f120*/  FMUL R46, R190, UR4 ;  /* 0x00000004be2e7c20 */ /* 0x004fe40008400000 */
[----:B------:R-:W2:Y:S01]  /*2f130*/  LDL.LU R190, [R1+0x464] ;  /* 0x0004640001be7983 */ /* 0x000ea20000300800 */
[----:B------:R-:W-:-:S02]  /*2f140*/  LOP3.LUT P3, RZ, R0, 0x10, RZ, 0xc0, !PT ;  /* 0x0000001000ff7812 */ /* 0x000fc4000786c0ff */
[----:B------:R-:W-:Y:S01]  /*2f150*/  LOP3.LUT P4, RZ, R14, 0x10, RZ, 0xc0, !PT ;  /* 0x000000100eff7812 */ /* 0x000fe2000788c0ff */
[----:B------:R-:W5:Y:S01]  /*2f160*/  LDL.LU R193, [R1+0x468] ;  /* 0x0004680001c17983 */ /* 0x000f620000300800 */
[----:B------:R-:W-:-:S09]  /*2f170*/  F2FP.SATFINITE.E4M3.F32.PACK_AB_MERGE_C R47, RZ, R50, RZ ;  /* 0x00000032ff2f723e */ /* 0x000fd200048070ff */
[----:B------:R-:W0:Y:S01]  /*2f180*/  @!P3 LDC.64 R12, c[0x0][0x5c0] ;  /* 0x00017000ff0cbb82 */ /* 0x000e220000000a00 */
[----:B------:R1:W-:Y:S01]  /*2f190*/  @!P1 STG.E.U8 desc[UR52][R48.64+0x91], R47 ;  /* 0x0000912f30009986 */ /* 0x0003e2000c101134 */
[----:B------:R-:W-:-:S06]  /*2f1a0*/  LOP3.LUT P0, RZ, R2, 0x1000, RZ, 0xc0, !PT ;  /* 0x0000100002ff7812 */ /* 0x000fcc000780c0ff */
[----:B-1----:R-:W1:Y:S07]  /*2f1b0*/  @!P4 LDC.64 R48, c[0x0][0x5c0] ;  /* 0x00017000ff30cb82 */ /* 0x002e6e0000000a00 */
[----:B------:R4:W-:Y:S01]  /*2f1c0*/  @!P0 STG.E.U8 desc[UR52][R44.64+0x98], R53 ;  /* 0x000098352c008986 */ /* 0x0009e2000c101134 */
[----:B------:R-:W-:Y:S02]  /*2f1d0*/  LOP3.LUT P2, RZ, R2, 0x100, RZ, 0xc0, !PT ;  /* 0x0000010002ff7812 */ /* 0x000fe4000784c0ff */
[----:B0-----:R-:W-:-:S05]  /*2f1e0*/  @!P3 IADD3 R12, P5, R125, R12, RZ ;  /* 0x0000000c7d0cb210 */ /* 0x001fca0007fbe0ff */
[----:B------:R-:W-:Y:S01]  /*2f1f0*/  @!P3 IMAD.X R13, R115, 0x1, R13, P5 ;  /* 0x00000001730db824 */ /* 0x000fe200028e060d */
[----:B------:R-:W-:Y:S02]  /*2f200*/  F2FP.SATFINITE.E4M3.F32.PACK_AB_MERGE_C R47, RZ, R46, RZ ;  /* 0x0000002eff2f723e */ /* 0x000fe400048070ff */
[----:B-1----:R-:W-:-:S03]  /*2f210*/  @!P4 IADD3 R114, P5, R114, R48, RZ ;  /* 0x000000307272c210 */ /* 0x002fc60007fbe0ff */
[----:B------:R-:W-:Y:S02]  /*2f220*/  @!P2 STG.E.U8 desc[UR52][R42.64+0x99], R51 ;  /* 0x000099332a00a986 */ /* 0x000fe4000c101134 */
[----:B------:R-:W-:Y:S02]  /*2f230*/  @!P4 IMAD.X R115, R113, 0x1, R49, P5 ;  /* 0x000000017173c824 */ /* 0x000fe400028e0631 */
[----:B------:R-:W-:Y:S01]  /*2f240*/  @!P3 STG.E.U8 desc[UR52][R12.64+0x98], R47 ;  /* 0x0000982f0c00b986 */ /* 0x000fe2000c101134 */
[----:B----4-:R-:W-:-:S03]  /*2f250*/  FMUL R44, R192, UR4 ;  /* 0x00000004c02c7c20 */ /* 0x010fc60008400000 */
[----:B------:R-:W4:Y:S04]  /*2f260*/  LDL.LU R192, [R1+0x46c] ;  /* 0x00046c0001c07983 */ /* 0x000f280000300800 */
[----:B------:R-:W4:Y:S01]  /*2f270*/  LDL.LU R195, [R1+0x470] ;  /* 0x0004700001c37983 */ /* 0x000f220000300800 */
[----:B------:R-:W-:Y:S01]  /*2f280*/  F2FP.SATFINITE.E4M3.F32.PACK_AB_MERGE_C R45, RZ, R44, RZ ;  /* 0x0000002cff2d723e */ /* 0x000fe200048070ff */
[----:B---3--:R-:W-:Y:S02]  /*2f290*/  FMUL R44, R191, UR4 ;  /* 0x00000004bf2c7c20 */ /* 0x008fe40008400000 */
[----:B------:R-:W3:Y:S04]  /*2f2a0*/  LDL.LU R191, [R1+0x474] ;  /* 0x0004740001bf7983 */ /* 0x000ee80000300800 */
[----:B------:R0:W-:Y:S02]  /*2f2b0*/  @!P4 STG.E.U8 desc[UR52][R114.64+0x99], R45 ;  /* 0x0000992d7200c986 */ /* 0x0001e4000c101134 */
[----:B0-----:R-:W-:Y:S01]  /*2f2c0*/  F2FP.SATFINITE.E4M3.F32.PACK_AB_MERGE_C R45, RZ, R44, RZ ;  /* 0x0000002cff2d723e */ /* 0x001fe200048070ff */
[----:B--2---:R-:W-:-:S02]  /*2f2d0*/  FMUL R44, R190, UR4 ;  /* 0x00000004be2c7c20 */ /* 0x004fc40008400000 */
[----:B------:R-:W2:Y:S01]  /*2f2e0*/  LDL.LU R190, [R1+0x478] ;  /* 0x0004780001be7983 */ /* 0x000ea20000300800 */
[----:B------:R-:W-:-:S04]  /*2f2f0*/  ISETP.GE.AND P5, PT, R26, 0x1, PT ;  /* 0x000000011a00780c */ /* 0x000fc80003fa6270 */
[----:B------:R-:W-:-:S13]  /*2f300*/  ISETP.LT.OR P4, PT, R27, 0xa1, !P5 ;  /* 0x000000a11b00780c */ /* 0x000fda0006f81670 */
[----:B------:R-:W0:Y:S01]  /*2f310*/  @!P4 LDC.64 R42, c[0x0][0x5c0] ;  /* 0x00017000ff2acb82 */ /* 0x000e220000000a00 */
[----:B-----5:R-:W-:Y:S01]  /*2f320*/  FMUL R12, R194, UR4 ;  /* 0x00000004c20c7c20 */ /* 0x020fe20008400000 */
[----:B------:R-:W-:Y:S01]  /*2f330*/  LOP3.LUT P6, RZ, R2, 0x800, RZ, 0xc0, !PT ;  /* 0x0000080002ff7812 */ /* 0x000fe200078cc0ff */
[----:B------:R-:W5:Y:S03]  /*2f340*/  LDL.LU R194, [R1+0x47c] ;  /* 0x00047c0001c27983 */ /* 0x000f660000300800 */
[----:B------:R-:W-:Y:S02]  /*2f350*/  F2FP.SATFINITE.E4M3.F32.PACK_AB_MERGE_C R47, RZ, R12, RZ ;  /* 0x0000000cff2f723e */ /* 0x000fe400048070ff */
[----:B0-----:R-:W-:-:S05]  /*2f360*/  @!P4 IADD3 R42, P5, R10, R42, RZ ;  /* 0x0000002a0a2ac210 */ /* 0x001fca0007fbe0ff */
[----:B------:R-:W-:Y:S01]  /*2f370*/  @!P4 IMAD.X R43, R29, 0x1, R43, P5 ;  /* 0x000000011d2bc824 */ /* 0x000fe200028e062b */
[----:B------:R-:W-:-:S04]  /*2f380*/  ISETP.GE.AND P5, PT, R26, 0x1, PT ;  /* 0x000000011a00780c */ /* 0x000fc80003fa6270 */
[----:B------:R0:W-:Y:S01]  /*2f390*/  @!P4 STG.E.U8 desc[UR52][R42.64+0xa0], R47 ;  /* 0x0000a02f2a00c986 */ /* 0x0001e2000c101134 */
[----:B------:R-:W-:-:S13]  /*2f3a0*/  ISETP.LT.OR P4, PT, R27, 0xa2, !P5 ;  /* 0x000000a21b00780c */ /* 0x000fda0006f81670 */
[----:B------:R-:W1:Y:S01]  /*2f3b0*/  @!P4 LDC.64 R12, c[0x0][0x5c0] ;  /* 0x00017000ff0ccb82 */ /* 0x000e620000000a00 */
[----:B------:R-:W-:Y:S01]  /*2f3c0*/  LOP3.LUT P3, RZ, R2, 0x200, RZ, 0xc0, !PT ;  /* 0x0000020002ff7812 */ /* 0x000fe2000786c0ff */
[----:B0-----:R-:W-:Y:S01]  /*2f3d0*/  FMUL R42, R193, UR4 ;  /* 0x00000004c12a7c20 */ /* 0x001fe20008400000 */
[----:B------:R-:W-:Y:S01]  /*2f3e0*/  F2FP.SATFINITE.E4M3.F32.PACK_AB_MERGE_C R49, RZ, R44, RZ ;  /* 0x0000002cff31723e */ /* 0x000fe200048070ff */
[----:B------:R-:W5:Y:S03]  /*2f3f0*/  LDL.LU R193, [R1+0x480] ;  /* 0x0004800001c17983 */ /* 0x000f660000300800 */
[----:B------:R-:W-:Y:S02]  /*2f400*/  F2FP.SATFINITE.E4M3.F32.PACK_AB_MERGE_C R47, RZ, R42, RZ ;  /* 0x0000002aff2f723e */ /* 0x000fe400048070ff */
[----:B-1----:R-:W-:-:S05]  /*2f410*/  @!P4 IADD3 R12, P5, R10, R12, RZ ;  /* 0x0000000c0a0cc210 */ /* 0x002fca0007fbe0ff */
[----:B------:R-:W-:-:S05]  /*2f420*/  @!P4 IMAD.X R13, R29, 0x1, R13, P5 ;  /* 0x000000011d0dc824 */ /* 0x000fca00028e060d */
[----:B------:R4:W-:Y:S04]  /*2f430*/  @!P4 STG.E.U8 desc[UR52][R12.64+0xa1], R45 ;  /* 0x0000a12d0c00c986 */ /* 0x0009e8000c101134 */
[----:B------:R-:W-:Y:S04]  /*2f440*/  @!P6 STG.E.U8 desc[UR52][R40.64+0xa0], R49 ;  /* 0x0000a0312800e986 */ /* 0x000fe8000c101134 */
[----:B------:R0:W-:Y:S01]  /*2f450*/  @!P3 STG.E.U8 desc[UR52][R38.64+0xa1], R47 ;  /* 0x0000a12f2600b986 */ /* 0x0001e2000c101134 */
[----:B----4-:R-:W-:-:S03]  /*2f460*/  FMUL R12, R192, UR4 ;  /* 0x00000004c00c7c20 */ /* 0x010fc60008400000 */
[----:B------:R-:W4:Y:S01]  /*2f470*/  LDL.LU R192, [R1+0x484] ;  /* 0x0004840001c07983 */ /* 0x000f220000300800 */
[----:B0-----:R-:W-:-:S05]  /*2f480*/  FMUL R38, R195, UR4 ;  /* 0x00000004c3267c20 */ /* 0x001fca0008400000 */
[----:B------:R-:W-:Y:S01]  /*2f490*/  F2FP.SATFINITE.E4M3.F32.PACK_AB_MERGE_C R39, RZ, R38, RZ ;  /* 0x00000026ff27723e */ /* 0x000fe200048070ff */
[----:B---3--:R-:W-:Y:S02]  /*2f4a0*/  FMUL R38, R191, UR4 ;  /* 0x00000004bf267c20 */ /* 0x008fe40008400000 */
[----:B------:R-:W3:Y:S04]  /*2f4b0*/  LDL.LU R191, [R1+0x488] ;  /* 0x0004880001bf7983 */ /* 0x000ee80000300800 */
[----:B------:R-:W3:Y:S01]  /*2f4c0*/  LDL.LU R195, [R1+0x48c] ;  /* 0x00048c0001c37983 */ /* 0x000ee20000300800 */
[----:B------:R-:W-:Y:S01]  /*2f4d0*/  F2FP.SATFINITE.E4M3.F32.PACK_AB_MERGE_C R41, RZ, R38, RZ ;  /* 0x00000026ff29723e */ /* 0x000fe200048070ff */
[----:B--2---:R-:W-:Y:S02]  /*2f4e0*/  FMUL R38, R190, UR4 ;  /* 0x00000004be267c20 */ /* 0x004fe40008400000 */
[----:B------:R-:W2:Y:S01]  /*2f4f0*/  LDL.LU R190, [R1+0x490] ;  /* 0x0004900001be7983 */ /* 0x000ea20000300800 */
[----:B------:R-:W-:-:S04]  /*2f500*/  ISETP.GE.AND P5, PT, R26, 0x1, PT ;  /* 0x000000011a00780c */ /* 0x000fc80003fa6270 */
[----:B------:R-:W-:-:S13]  /*2f510*/  ISETP.LT.OR P4, PT, R27, 0xa9, !P5 ;  /* 0x000000a91b00780c */ /* 0x000fda0006f81670 */
[----:B------:R-:W0:Y:S01]  /*2f520*/  @!P4 LDC.64 R42, c[0x0][0x5c0] ;  /* 0x00017000ff2acb82 */ /* 0x000e220000000a00 */
[----:B------:R-:W-:Y:S02]  /*2f530*/  F2FP.SATFINITE.E4M3.F32.PACK_AB_MERGE_C R45, RZ, R12, RZ ;  /* 0x0000000cff2d723e */ /* 0x000fe400048070ff */
[----:B0-----:R-:W-:-:S05]  /*2f540*/  @!P4 IADD3 R42, P5, R10, R42, RZ ;  /* 0x0000002a0a2ac210 */ /* 0x001fca0007fbe0ff */
[----:B------:R-:W-:Y:S01]  /*2f550*/  @!P4 IMAD.X R43, R29, 0x1, R43, P5 ;  /* 0x000000011d2bc824 */ /* 0x000fe200028e062b */
[----:B------:R-:W-:-:S04]  /*2f560*/  ISETP.GE.AND P5, PT, R26, 0x1, PT ;  /* 0x000000011a00780c */ /* 0x000fc80003fa6270 */
[----:B------:R0:W-:Y:S01]  /*2f570*/  @!P4 STG.E.U8 desc[UR52][R42.64+0xa8], R45 ;  /* 0x0000a82d2a00c986 */ /* 0x0001e2000c101134 */
[----:B------:R-:W-:-:S13]  /*2f580*/  ISETP.LT.OR P4, PT, R27, 0xaa, !P5 ;  /* 0x000000aa1b00780c */ /* 0x000fda0006f81670 */
[----:B------:R-:W1:Y:S01]  /*2f590*/  @!P4 LDC.64 R12, c[0x0][0x5c0] ;  /* 0x00017000ff0ccb82 */ /* 0x000e620000000a00 */
[----:B0-----:R-:W-:Y:S01]  /*2f5a0*/  F2FP.SATFINITE.E4M3.F32.PACK_AB_MERGE_C R43, RZ, R38, RZ ;  /* 0x00000026ff2b723e */ /* 0x001fe200048070ff */
[----:B-----5:R-:W-:Y:S02]  /*2f5b0*/  FMUL R38, R194, UR4 ;  /* 0x00000004c2267c20 */ /* 0x020fe40008400000 */
[----:B------:R-:W5:Y:S01]  /*2f5c0*/  LDL.LU R194, [R1+0x494] ;  /* 0x0004940001c27983 */ /* 0x000f620000300800 */
[C---:B------:R-:W-:Y:S02]  /*2f5d0*/  LOP3.LUT P1, RZ, R2.reuse, 0x400, RZ, 0xc0, !PT ;  /* 0x0000040002ff7812 */ /* 0x040fe4000782c0ff */
[C---:B------:R-:W-:Y:S02]  /*2f5e0*/  LOP3.LUT P0, RZ, R2.reuse, 0x80, RZ, 0xc0, !PT ;  /* 0x0000008002ff7812 */ /* 0x040fe4000780c0ff */
[----:B------:R-:W-:Y:S02]  /*2f5f0*/  LOP3.LUT P2, RZ, R2, 0x40, RZ, 0xc0, !PT ;  /* 0x0000004002ff7812 */ /* 0x000fe4000784c0ff */
[----:B------:R-:W-:-:S02]  /*2f600*/  F2FP.SATFINITE.E4M3.F32.PACK_AB_MERGE_C R45, RZ, R38, RZ ;  /* 0x00000026ff2d723e */ /* 0x000fc400048070ff */
[----:B-1----:R-:W-:-:S05]  /*2f610*/  @!P4 IADD3 R12, P5, R10, R12, RZ ;  /* 0x0000000c0a0cc210 */ /* 0x002fca0007fbe0ff */
[----:B------:R-:W-:Y:S02]  /*2f620*/  @!P4 IMAD.X R13, R29, 0x1, R13, P5 ;  /* 0x000000011d0dc824 */ /* 0x000fe400028e060d */
[----:B------:R-:W-:Y:S02]  /*2f630*/  FMUL R38, R193, UR4 ;  /* 0x00000004c1267c20 */ /* 0x000fe40008400000 */
[----:B------:R-:W5:Y:S04]  /*2f640*/  LDL.LU R193, [R1+0x498] ;  /* 0x0004980001c17983 */ /* 0x000f680000300800 */
[----:B------:R0:W-:Y:S01]  /*2f650*/  @!P4 STG.E.U8 desc[UR52][R12.64+0xa9], R39 ;  /* 0x0000a9270c00c986 */ /* 0x0001e2000c101134 */
[----:B------:R-:W-:-:S03]  /*2f660*/  LOP3.LUT P4, RZ, R2, 0x20, RZ, 0xc0, !PT ;  /* 0x0000002002ff7812 */ /* 0x000fc6000788c0ff */
[----:B------:R-:W-:Y:S04]  /*2f670*/  @!P1 STG.E.U8 desc[UR52][R36.64+0xa8], R41 ;  /* 0x0000a82924009986 */ /* 0x000fe8000c101134 */
[----:B------:R1:W-:Y:S01]  /*2f680*/  @!P0 STG.E.U8 desc[UR52][R34.64+0xa9], R43 ;  /* 0x0000a92b22008986 */ /* 0x0003e2000c101134 */
[----:B0-----:R-:W-:-:S03]  /*2f690*/  F2FP.SATFINITE.E4M3.F32.PACK_AB_MERGE_C R13, RZ, R38, RZ ;  /* 0x00000026ff0d723e */ /* 0x001fc600048070ff */
[----:B------:R-:W-:Y:S04]  /*2f6a0*/  @!P2 STG.E.U8 desc[UR52][R32.64+0xa0], R45 ;  /* 0x0000a02d2000a986 */ /* 0x000fe8000c101134 */
[----:B------:R0:W-:Y:S01]  /*2f6b0*/  @!P4 STG.E.U8 desc[UR52][R30.64+0xa1], R13 ;  /* 0x0000a10d1e00c986 */ /* 0x0001e2000c101134 */
[----:B----4-:R-:W-:-:S03]  /*2f6c0*/  FMUL R12, R192, UR4 ;  /* 0x00000004c00c7c20 */ /* 0x010fc60008400000 */
[----:B------:R-:W4:Y:S02]  /*2f6d0*/  LDL.LU R192, [R1+0x49c] ;  /* 0x00049c0001c07983 */ /* 0x000f240000300800 */
[----:B-1----:R-:W-:Y:S01]  /*2f6e0*/  F2FP.SATFINITE.E4M3.F32.PACK_AB_MERGE_C R35, RZ, R12, RZ ;  /* 0x0000000cff23723e */ /* 0x002fe200048070ff */
[----:B---3--:R-:W-:Y:S02]  /*2f6f0*/  FMUL R12, R191, UR4 ;  /* 0x00000004bf0c7c20 */ /* 0x008fe40008400000 */
[----:B------:R-:W3:Y:S03]  /*2f700*/  LDL.LU R191, [R1+0x4a0] ;  /* 0x0004a00001bf7983 */ /* 0x000ee60000300800 */
[----:B0-----:R-:W-:Y:S01]  /*2f710*/  F2FP.SATFINITE.E4M3.F32.PACK_AB_MERGE_C R13, RZ, R12, RZ ;  /* 0x0000000cff0d723e */ /* 0x001fe200048070ff */
[----:B------:R-:W-:-:S05]  /*2f720*/  FMUL R12, R195, UR4 ;  /* 0x00000004c30c7c20 */ /* 0x000fca0008400000 */
[----:B------:R-:W-:Y:S01]  /*2f730*/  F2FP.SATFINITE.E4M3.F32.PACK_AB_MERGE_C R31, RZ, R12, RZ ;  /* 0x0000000cff1f723e */ /* 0x000fe200048070ff */
[----:B--2---:R-:W-:Y:S02]  /*2f740*/  FMUL R12, R190, UR4 ;  /* 0x00000004be0c7c20 */ /* 0x004fe40008400000 */
[----:B------:R-:W2:Y:S01]  /*2f750*/  LDL.LU R190, [R1+0x4a4] ;  /* 0x0004a40001be7983 */ /* 0x000ea20000300800 */
[C---:B------:R-:W-:Y:S02]  /*2f760*/  LOP3.LUT P6, RZ, R0.reuse, 0x100, RZ, 0xc0, !PT ;  /* 0x0000010000ff7812 */ /* 0x040fe400078cc0ff */
[----:B------:R-:W-:-:S11]  /*2f770*/  LOP3.LUT P3, RZ, R0, 0x20, RZ, 0xc0, !PT ;  /* 0x0000002000ff7812 */ /* 0x000fd6000786c0ff */
[----:B------:R-:W0:Y:S08]  /*2f780*/  @!P6 LDC.64 R38, c[0x0][0x5c0] ;  /* 0x00017000ff26eb82 */ /* 0x000e300000000a00 */
[----:B------:R-:W1:Y:S01]  /*2f790*/  @!P3 LDC.64 R36, c[0x0][0x5c0] ;  /* 0x00017000ff24bb82 */ /* 0x000e620000000a00 */
[----:B------:R-:W-:Y:S02]  /*2f7a0*/  F2FP.SATFINITE.E4M3.F32.PACK_AB_MERGE_C R33, RZ, R12, RZ ;  /* 0x0000000cff21723e */ /* 0x000fe400048070ff */
[----:B------:R-:W-:-:S02]  /*2f7b0*/  LOP3.LUT P5, RZ, R2, 0x4, RZ, 0xc0, !PT ;  /* 0x0000000402ff7812 */ /* 0x000fc400078ac0ff */
[----:B0-----:R-:W-:-:S05]  /*2f7c0*/  @!P6 IADD3 R112, P4, R112, R38, RZ ;  /* 0x000000267070e210 */ /* 0x001fca0007f9e0ff */
[----:B------:R-:W-:Y:S01]  /*2f7d0*/  @!P6 IMAD.X R113, R111, 0x1, R39, P4 ;  /* 0x000000016f71e824 */ /* 0x000fe200020e0627 */
[----:B-1----:R-:W-:-:S05]  /*2f7e0*/  @!P3 IADD3 R110, P4, R110, R36, RZ ;  /* 0x000000246e6eb210 */ /* 0x002fca0007f9e0ff */
[----:B------:R-:W-:Y:S01]  /*2f7f0*/  @!P3 IMAD.X R111, R109, 0x1, R37, P4 ;  /* 0x000000016d6fb824 */ /* 0x000fe200020e0625 */
[----:B------:R-:W-:Y:S01]  /*2f800*/  LOP3.LUT P4, RZ, R2, 0x10, RZ, 0xc0, !PT ;  /* 0x0000001002ff7812 */ /* 0x000fe2000788c0ff */
[----:B------:R-:W-:Y:S01]  /*2f810*/  @!P6 STG.E.U8 desc[UR52][R112.64+0xa0], R35 ;  /* 0x0000a0237000e986 */ /* 0x000fe2000c101134 */
[----:B-----5:R-:W-:-:S03]  /*2f820*/  FMUL R12, R194, UR4 ;  /* 0x00000004c20c7c20 */ /* 0x020fc60008400000 */
[----:B------:R-:W5:Y:S04]  /*2f830*/  LDL.LU R194, [R1+0x4a8] ;  /* 0x0004a80001c27983 */ /* 0x000f680000300800 */
[----:B------:R0:W-:Y:S04]  /*2f840*/  @!P3 STG.E.U8 desc[UR52][R110.64+0xa1], R13 ;  /* 0x0000a10d6e00b986 */ /* 0x0001e8000c101134 */
[----:B------:R-:W-:Y:S01]  /*2f850*/  @!P4 STG.E.U8 desc[UR52][R24.64+0xa8], R31 ;  /* 0x0000a81f1800c986 */ /* 0x000fe2000c101134 */
[----:B0-----:R-:W-:-:S03]  /*2f860*/  F2FP.SATFINITE.E4M3.F32.PACK_AB_MERGE_C R13, RZ, R12, RZ ;  /* 0x0000000cff0d723e */ /* 0x001fc600048070ff */
[----:B------:R0:W-:Y:S01]  /*2f870*/  @!P5 STG.E.U8 desc[UR52][R22.64+0xa9], R33 ;  /* 0x0000a9211600d986 */ /* 0x0001e2000c101134 */
[----:B------:R-:W-:-:S03]  /*2f880*/  FMUL R12, R193, UR4 ;  /* 0x00000004c10c7c20 */ /* 0x000fc60008400000 */
[----:B------:R-:W5:Y:S02]  /*2f890*/  LDL.LU R193, [R1+0x4ac] ;  /* 0x0004ac0001c17983 */ /* 0x000f640000300800 */
[----:B0-----:R-:W-:Y:S02]  /*2f8a0*/  F2FP.SATFINITE.E4M3.F32.PACK_AB_MERGE_C R23, RZ, R12, RZ ;  /* 0x0000000cff17723e */ /* 0x001fe400048070ff */
[C---:B------:R-:W-:Y:S02]  /*2f8b0*/  LOP3.LUT P1, RZ, R14.reuse, 0x8, RZ, 0xc0, !PT ;  /* 0x000000080eff7812 */ /* 0x040fe4000782c0ff */
[C---:B------:R-:W-:Y:S02]  /*2f8c0*/  LOP3.LUT P0, RZ, R14.reuse, 0x4, RZ, 0xc0, !PT ;  /* 0x000000040eff7812 */ /* 0x040fe4000780c0ff */
[C---:B------:R-:W-:Y:S02]  /*2f8d0*/  LOP3.LUT P2, RZ, R14.reuse, 0x2, RZ, 0xc0, !PT ;  /* 0x000000020eff7812 */ /* 0x040fe4000784c0ff */
[----:B------:R-:W-:-:S09]  /*2f8e0*/  LOP3.LUT P3, RZ, R14, 0x1, RZ, 0xc0, !PT ;  /* 0x000000010eff7812 */ /* 0x000fd2000786c0ff */
[----:B------:R-:W0:Y:S08]  /*2f8f0*/  @!P0 LDC.64 R32, c[0x0][0x5c0] ;  /* 0x00017000ff208b82 */ /* 0x000e300000000a00 */
[----:B------:R-:W1:Y:S01]  /*2f900*/  @!P3 LDC.64 R34, c[0x0][0x5c0] ;  /* 0x00017000ff22bb82 */ /* 0x000e620000000a00 */
[----:B----4-:R-:W-:Y:S02]  /*2f910*/  FMUL R12, R192, UR4 ;  /* 0x00000004c00c7c20 */ /* 0x010fe40008400000 */
[----:B------:R-:W4:Y:S03]  /*2f920*/  LDL.LU R192, [R1+0x4b0] ;  /* 0x0004b00001c07983 */ /* 0x000f260000300800 */
[----:B------:R-:W-:Y:S01]  /*2f930*/  F2FP.SATFINITE.E4M3.F32.PACK_AB_MERGE_C R25, RZ, R12, RZ ;  /* 0x0000000cff19723e */ /* 0x000fe200048070ff */
[----:B---3--:R-:W-:-:S02]  /*2f940*/  FMUL R12, R191, UR4 ;  /* 0x00000004bf0c7c20 */ /* 0x008fc40008400000 */
[----:B------:R-:W3:Y:S01]  /*2f950*/  LDL.LU R191, [R1+0x4b4] ;  /* 0x0004b40001bf7983 */ /* 0x000ee20000300800 */
[----:B--2---:R-:W-:-:S03]  /*2f960*/  FMUL R14, R190, UR4 ;  /* 0x00000004be0e7c20 */ /* 0x004fc60008400000 */
[----:B------:R-:W2:Y:S01]  /*2f970*/  LDL.LU R190, [R1+0x4b8] ;  /* 0x0004b80001be7983 */ /* 0x000ea20000300800 */
[----:B-1----:R-:W-:-:S05]  /*2f980*/  @!P3 IADD3 R108, P4, R108, R34, RZ ;  /* 0x000000226c6cb210 */ /* 0x002fca0007f9e0ff */
[----:B------:R-:W-:Y:S02]  /*2f990*/  @!P3 IMAD.X R109, R105, 0x1, R35, P4 ;  /* 0x00000001696db824 */ /* 0x000fe400020e0623 */
[----:B------:R-:W1:Y:S03]  /*2f9a0*/  @!P2 LDC.64 R34, c[0x0][0x5c0] ;  /* 0x00017000ff22ab82 */ /* 0x000e660000000a00 */
[----:B------:R0:W-:Y:S01]  /*2f9b0*/  @!P3 STG.E.U8 desc[UR52][R108.64+0xa8], R13 ;  /* 0x0000a80d6c00b986 */ /* 0x0001e2000c101134 */
[----:B------:R-:W-:Y:S02]  /*2f9c0*/  ISETP.GE.AND P5, PT, R26, 0x101, PT ;  /* 0x000001011a00780c */ /* 0x000fe40003fa6270 */
[C---:B------:R-:W-:Y:S02]  /*2f9d0*/  LOP3.LUT P4, RZ, R2.reuse, 0x8, RZ, 0xc0, !PT ;  /* 0x0000000802ff7812 */ /* 0x040fe4000788c0ff */
[----:B------:R-:W-:-:S02]  /*2f9e0*/  LOP3.LUT P6, RZ, R2, 0x2, RZ, 0xc0, !PT ;  /* 0x0000000202ff7812 */ /* 0x000fc400078cc0ff */
[----:B-1----:R-:W-:-:S05]  /*2f9f0*/  @!P2 IADD3 R104, P3, R104, R34, RZ ;  /* 0x000000226868a210 */ /* 0x002fca0007f7e0ff */
[----:B------:R-:W-:Y:S02]  /*2fa00*/  @!P2 IMAD.X R105, R28, 0x1, R35, P3 ;  /* 0x000000011c69a824 */ /* 0x000fe400018e0623 */
[----:B------:R-:W1:Y:S03]  /*2fa10*/  @!P1 LDC.64 R34, c[0x0][0x5c0] ;  /* 0x00017000ff229b82 */ /* 0x000e660000000a00 */
[----:B------:R-:W-:Y:S01]  /*2fa20*/  @!P2 STG.E.U8 desc[UR52][R104.64+0xa9], R23 ;  /* 0x0000a9176800a986 */ /* 0x000fe2000c101134 */
[C---:B------:R-:W-:Y:S02]  /*2fa30*/  ISETP.LT.OR P2, PT, R27.reuse, 0xa9, !P5 ;  /* 0x000000a91b00780c */ /* 0x040fe40006f41670 */
[----:B------:R-:W-:Y:S02]  /*2fa40*/  ISETP.LT.OR P3, PT, R27, 0xaa, !P5 ;  /* 0x000000aa1b00780c */ /* 0x000fe40006f61670 */
[----:B------:R-:W-:Y:S01]  /*2fa50*/  F2FP.SATFINITE.E4M3.F32.PACK_AB_MERGE_C R31, RZ, R12, RZ ;  /* 0x0000000cff1f723e */ /* 0x000fe200048070ff */
[----:B------:R0:W-:Y:S02]  /*2fa60*/  @!P4 STG.E.U8 desc[UR52][R20.64+0xa0], R25 ;  /* 0x0000a0191400c986 */ /* 0x0001e4000c101134 */
[----:B0-----:R-:W-:-:S02]  /*2fa70*/  @!P0 IADD3 R12, P4, R17, R32, RZ ;  /* 0x00000020110c8210 */ /* 0x001fc40007f9e0ff */
[----:B------:R0:W-:Y:S01]  /*2fa80*/  @!P6 STG.E.U8 desc[UR52][R18.64+0xa1], R31 ;  /* 0x0000a11f1200e986 */ /* 0x0001e2000c101134 */
[----:B------:R-:W-:-:S03]  /*2fa90*/  ISETP.GE.AND P6, PT, R26, 0x109, PT ;  /* 0x000001091a00780c */ /* 0x000fc60003fc6270 */
[----:B------:R-:W0:Y:S01]  /*2faa0*/  @!P2 LDC.64 R36, c[0x0][0x5c0] ;  /* 0x00017000ff24ab82 */ /* 0x000e220000000a00 */
[----:B------:R-:W-:Y:S01]  /*2fab0*/  @!P0 IMAD.X R13, R16, 0x1, R33, P4 ;  /* 0x00000001100d8824 */ /* 0x000fe200020e0621 */
[C---:B------:R-:W-:Y:S02]  /*2fac0*/  ISETP.LT.OR P4, PT, R27.reuse, 0xa9, !P6 ;  /* 0x000000a91b00780c */ /* 0x040fe40007781670 */
[----:B------:R-:W-:Y:S02]  /*2fad0*/  F2FP.SATFINITE.E4M3.F32.PACK_AB_MERGE_C R21, RZ, R14, RZ ;  /* 0x0000000eff15723e */ /* 0x000fe400048070ff */
[----:B------:R-:W-:Y:S02]  /*2fae0*/  ISETP.LT.OR P5, PT, R27, 0xaa, !P6 ;  /* 0x000000aa1b00780c */ /* 0x000fe400077a1670 */
[----:B------:R-:W0:Y:S01]  /*2faf0*/  @!P3 LDC.64 R24, c[0x0][0x5c0] ;  /* 0x00017000ff18bb82 */ /* 0x000e220000000a00 */
[----:B------:R0:W-:Y:S01]  /*2fb00*/  @!P0 STG.E.U8 desc[UR52][R12.64+0xa0], R21 ;  /* 0x0000a0150c008986 */ /* 0x0001e2000c101134 */
[----:B-1----:R-:W-:Y:S01]  /*2fb10*/  @!P1 IADD3 R14, P0, R15, R34, RZ ;  /* 0x000000220f0e9210 */ /* 0x002fe20007f1e0ff */
[----:B-----5:R-:W-:-:S04]  /*2fb20*/  FMUL R16, R194, UR4 ;  /* 0x00000004c2107c20 */ /* 0x020fc80008400000 */
[----:B------:R-:W-:Y:S01]  /*2fb30*/  @!P1 IMAD.X R15, R11, 0x1, R35, P0 ;  /* 0x000000010b0f9824 */ /* 0x000fe200000e0623 */
[----:B------:R-:W1:Y:S01]  /*2fb40*/  @!P4 LDC.64 R26, c[0x0][0x5c0] ;  /* 0x00017000ff1acb82 */ /* 0x000e620000000a00 */
[----:B------:R-:W-:-:S07]  /*2fb50*/  F2FP.SATFINITE.E4M3.F32.PACK_AB_MERGE_C R23, RZ, R16, RZ ;  /* 0x00000010ff17723e */ /* 0x000fce00048070ff */
[----:B0-----:R-:W0:Y:S01]  /*2fb60*/  @!P5 LDC.64 R30, c[0x0][0x5c0] ;  /* 0x00017000ff1edb82 */ /* 0x001e220000000a00 */
[----:B------:R5:W-:Y:S01]  /*2fb70*/  @!P1 STG.E.U8 desc[UR52][R14.64+0xa1], R23 ;  /* 0x0000a1170e009986 */ /* 0x000be2000c101134 */
[----:B------:R-:W-:-:S04]  /*2fb80*/  @!P2 IADD3 R16, P0, P1, R10, R36, R9 ;  /* 0x000000240a10a210 */ /* 0x000fc8000791e009 */
[----:B------:R-:W-:Y:S02]  /*2fb90*/  @!P2 IADD3.X R17, R29, R37, R8, P0, P1 ;  /* 0x000000251d11a210 */ /* 0x000fe400007e2408 */
[----:B------:R-:W-:-:S04]  /*2fba0*/  @!P3 IADD3 R18, P0, P1, R10, R24, R9 ;  /* 0x000000180a12b210 */ /* 0x000fc8000791e009 */
[----:B------:R-:W-:Y:S01]  /*2fbb0*/  @!P3 IADD3.X R19, R29, R25, R8, P0, P1 ;  /* 0x000000191d13b210 */ /* 0x000fe200007e2408 */
[----:B------:R-:W-:Y:S01]  /*2fbc0*/  FMUL R11, R193, UR4 ;  /* 0x00000004c10b7c20 */ /* 0x000fe20008400000 */
[----:B------:R-:W-:-:S04]  /*2fbd0*/  @!P4 IADD3 R13, P0, P1, R3, R10, R9 ;  /* 0x0000000a030dc210 */ /* 0x000fc8000791e009 */
[----:B------:R-:W-:Y:S02]  /*2fbe0*/  F2FP.SATFINITE.E4M3.F32.PACK_AB_MERGE_C R21, RZ, R11, RZ ;  /* 0x0000000bff15723e */ /* 0x000fe400048070ff */
[CCC-:B------:R-:W-:Y:S02]  /*2fbf0*/  @!P4 IADD3.X R20, R4.reuse, R29.reuse, R8.reuse, P0, P1 ;  /* 0x0000001d0414c210 */ /* 0x1c0fe400007e2408 */
[----:B------:R-:W-:Y:S01]  /*2fc00*/  @!P5 IADD3 R11, P0, P1, R3, R10, R9 ;  /* 0x0000000a030bd210 */ /* 0x000fe2000791e009 */
[----:B------:R0:W-:Y:S01]  /*2fc10*/  @!P2 STG.E.U8 desc[UR52][R16.64+0xa8], R21 ;  /* 0x0000a8151000a986 */ /* 0x0001e2000c101134 */
[----:B-1----:R-:W-:Y:S02]  /*2fc20*/  @!P4 IADD3 R10, P2, R13, R26, RZ ;  /* 0x0000001a0d0ac210 */ /* 0x002fe40007f5e0ff */
[----:B------:R-:W-:Y:S02]  /*2fc30*/  @!P5 IADD3.X R22, R4, R29, R8, P0, P1 ;  /* 0x0000001d0416d210 */ /* 0x000fe400007e2408 */
[----:B0-----:R-:W-:Y:S01]  /*2fc40*/  @!P5 IADD3 R12, P0, R11, R30, RZ ;  /* 0x0000001e0b0cd210 */ /* 0x001fe20007f1e0ff */
[----:B------:R-:W-:-:S02]  /*2fc50*/  @!P4 IMAD.X R11, R20, 0x1, R27, P2 ;  /* 0x00000001140bc824 */ /* 0x000fc400010e061b */
[----:B----4-:R-:W-:-:S05]  /*2fc60*/  FMUL R13, R192, UR4 ;  /* 0x00000004c00d7c20 */ /* 0x010fca0008400000 */
[----:B-----5:R-:W-:Y:S01]  /*2fc70*/  F2FP.SATFINITE.E4M3.F32.PACK_AB_MERGE_C R23, RZ, R13, RZ ;  /* 0x0000000dff17723e */ /* 0x020fe200048070ff */
[----:B------:R-:W-:Y:S02]  /*2fc80*/  @!P5 IMAD.X R13, R22, 0x1, R31, P0 ;  /* 0x00000001160dd824 */ /* 0x000fe400000e061f */
[----:B---3--:R-:W-:Y:S02]  /*2fc90*/  FMUL R14, R191, UR4 ;  /* 0x00000004bf0e7c20 */ /* 0x008fe40008400000 */
[----:B------:R3:W-:Y:S03]  /*2fca0*/  @!P3 STG.E.U8 desc[UR52][R18.64+0xa9], R23 ;  /* 0x0000a9171200b986 */ /* 0x0007e6000c101134 */
[----:B------:R-:W-:-:S05]  /*2fcb0*/  F2FP.SATFINITE.E4M3.F32.PACK_AB_MERGE_C R25, RZ, R14, RZ ;  /* 0x0000000eff19723e */ /* 0x000fca00048070ff */
[----:B------:R3:W-:Y:S01]  /*2fcc0*/  @!P4 STG.E.U8 desc[UR52][R10.64+0xa8], R25 ;  /* 0x0000a8190a00c986 */ /* 0x0007e2000c101134 */
[----:B--2---:R-:W-:-:S05]  /*2fcd0*/  FMUL R15, R190, UR4 ;  /* 0x00000004be0f7c20 */ /* 0x004fca0008400000 */
[----:B------:R-:W-:-:S05]  /*2fce0*/  F2FP.SATFINITE.E4M3.F32.PACK_AB_MERGE_C R15, RZ, R15, RZ ;  /* 0x0000000fff0f723e */ /* 0x000fca00048070ff */
[----:B------:R3:W-:Y:S02]  /*2fcf0*/  @!P5 STG.E.U8 desc[UR52][R12.64+0xa9], R15 ;  /* 0x0000a90f0c00d986 */ /* 0x0007e4000c101134 */
.L_x_41:
[----:B------:R-:W-:Y:S05]  /*2fd00*/  BSYNC B0 ;  /* 0x0000000000007941 */ /* 0x000fea0003800000 */
.L_x_37:
[----:B--23--:R-:W2:Y:S04]  /*2fd10*/  LDL.LU R11, [R1+0x4d0] ;  /* 0x0004d000010b7983 */ /* 0x00cea80000300800 */
[----:B------:R-:W2:Y:S01]  /*2fd20*/  LDL.LU R10, [R1+0x4d4] ;  /* 0x0004d400010a7983 */ /* 0x000ea20000300800 */
[----:B------:R-:W-:Y:S01]  /*2fd30*/  ULDC UR6, c[0x0][0xc] ;  /* 0x0000030000067ab9 */ /* 0x000fe20000000800 */
[----:B------:R-:W-:Y:S01]  /*2fd40*/  ULDC UR7, c[0x0][0x10] ;  /* 0x0000040000077ab9 */ /* 0x000fe20000000800 */
[----:B0-----:R-:W2:Y:S01]  /*2fd50*/  LDC R13, c[0x0][0x14] ;  /* 0x00000500ff0d7b82 */ /* 0x001ea20000000800 */
[----:B------:R-:W-:Y:S01]  /*2fd60*/  UIMAD.WIDE.U32 UR6, UR6, UR7, URZ ;  /* 0x00000007060672a5 */ /* 0x000fe2000f8e003f */
[----:B-----5:R-:W-:-:S05]  /*2fd70*/  IMAD.MOV.U32 R12, RZ, RZ, -0x1 ;  /* 0xffffffffff0c7424 */ /* 0x020fca00078e00ff */
[----:B--2---:R-:W-:-:S04]  /*2fd80*/  IMAD.WIDE.U32 R10, R13, UR6, R10 ;  /* 0x000000060d0a7c25 */ /* 0x004fc8000f8e000a */
[----:B------:R-:W-:Y:S01]  /*2fd90*/  IMAD R13, R13, UR7, RZ ;  /* 0x000000070d0d7c24 */ /* 0x000fe2000f8e02ff */
[----:B------:R-:W-:Y:S01]  /*2fda0*/  ULDC.64 UR6, c[0x0][0x650] ;  /* 0x0001940000067ab9 */ /* 0x000fe20000000a00 */
[----:B------:R-:W-:Y:S01]  /*2fdb0*/  IMAD.MOV.U32 R27, RZ, RZ, R10 ;  /* 0x000000ffff1b7224 */ /* 0x000fe200078e000a */
[----:B------:R-:W-:Y:S01]  /*2fdc0*/  ISETP.GE.U32.AND P0, PT, R10, UR6, PT ;  /* 0x000000060a007c0c */ /* 0x000fe2000bf06070 */
[----:B------:R-:W-:Y:S01]  /*2fdd0*/  IMAD.IADD R29, R11, 0x1, R13 ;  /* 0x000000010b1d7824 */ /* 0x000fe200078e020d */
[----:B------:R-:W-:Y:S01]  /*2fde0*/  UMOV UR6, 0xffffffff ;  /* 0xffffffff00067882 */ /* 0x000fe20000000000 */
[----:B------:R-:W-:Y:S01]  /*2fdf0*/  PRMT R11, RZ, 0x7610, R11 ;  /* 0x00007610ff0b7816 */ /* 0x000fe2000000000b */
[----:B------:R-:W-:Y:S02]  /*2fe00*/  IMAD.U32 R10, RZ, RZ, UR6 ;  /* 0x00000006ff0a7e24 */ /* 0x000fe4000f8e00ff */
[----:B------:R0:W-:Y:S01]  /*2fe10*/  STL [R1+0x4d0], R29 ;  /* 0x0004d01d01007387 */ /* 0x0001e20000100800 */
[----:B------:R-:W-:-:S03]  /*2fe20*/  ISETP.GE.U32.AND.EX P0, PT, R29, UR7, PT, P0 ;  /* 0x000000071d007c0c */ /* 0x000fc6000bf06100 */
[----:B------:R0:W-:Y:S04]  /*2fe30*/  STL [R1+0x4cc], R12 ;  /* 0x0004cc0c01007387 */ /* 0x0001e80000100800 */
[----:B------:R0:W-:Y:S04]  /*2fe40*/  STL [R1+0x4d4], R27 ;  /* 0x0004d41b01007387 */ /* 0x0001e80000100800 */
[----:B------:R0:W-:Y:S02]  /*2fe50*/  STL [R1+0x4c0], R10 ;  /* 0x0004c00a01007387 */ /* 0x0001e40000100800 */
[----:B------:R-:W-:Y:S05]  /*2fe60*/  @P0 BRA `(.L_x_42) ;  /* 0x0000000400800947 */ /* 0x000fea0003800000 */
[----:B------:R-:W0:Y:S01]  /*2fe70*/  S2R R22, SR_CTAID.X ;  /* 0x0000000000167919 */ /* 0x000e220000002500 */
[----:B------:R-:W2:Y:S01]  /*2fe80*/  LDC.64 R16, c[0x0][0x628] ;  /* 0x00018a00ff107b82 */ /* 0x000ea20000000a00 */
[----:B------:R-:W-:Y:S01]  /*2fe90*/  ULDC UR6, c[0x0][0x150] ;  /* 0x0000540000067ab9 */ /* 0x000fe20000000800 */
[----:B------:R-:W-:Y:S01]  /*2fea0*/  IMAD.MOV.U32 R14, RZ, RZ, R27 ;  /* 0x000000ffff0e7224 */ /* 0x000fe200078e001b */
[----:B------:R-:W3:Y:S01]  /*2feb0*/  S2R R24, SR_CTAID.Y ;  /* 0x0000000000187919 */ /* 0x000ee20000002600 */
[----:B------:R-:W-:-:S04]  /*2fec0*/  IMAD.MOV.U32 R15, RZ, RZ, R29 ;  /* 0x000000ffff0f7224 */ /* 0x000fc800078e001d */
[----:B------:R-:W4:Y:S08]  /*2fed0*/  LDC R25, c[0x0][0x144] ;  /* 0x00005100ff197b82 */ /* 0x000f300000000800 */
[----:B------:R-:W3:Y:S08]  /*2fee0*/  LDC R18, c[0x0][0x630] ;  /* 0x00018c00ff127b82 */ /* 0x000ef00000000800 */
[----:B-1----:R-:W1:Y:S01]  /*2fef0*/  LDC.64 R20, c[0x0][0x620] ;  /* 0x00018800ff147b82 */ /* 0x002e620000000a00 */
[----:B--2---:R-:W-:-:S04]  /*2ff00*/  ISETP.NE.U32.AND P0, PT, R16, RZ, PT ;  /* 0x000000ff1000720c */ /* 0x004fc80003f05070 */
[----:B------:R-:W-:Y:S02]  /*2ff10*/  ISETP.NE.AND.EX P0, PT, R17, RZ, PT, P0 ;  /* 0x000000ff1100720c */ /* 0x000fe40003f05300 */
[----:B0-----:R-:W-:-:S05]  /*2ff20*/  I2FP.F32.U32 R10, R22 ;  /* 0x00000016000a7245 */ /* 0x001fca0000201000 */
[----:B------:R-:W-:-:S04]  /*2ff30*/  FMUL R10, R10, UR6 ;  /* 0x000000060a0a7c20 */ /* 0x000fc80008400000 */
[----:B------:R0:W2:Y:S02]  /*2ff40*/  F2I.U32.TRUNC.NTZ R23, R10 ;  /* 0x0000000a00177305 */ /* 0x0000a4000020f000 */
[----:B---34-:R-:W-:Y:S05]  /*2ff50*/  @!P0 BRA `(.L_x_43) ;  /* 0x0000000000288947 */ /* 0x018fea0003800000 */
[----:B0-----:R-:W0:Y:S02]  /*2ff60*/  LDC R10, c[0x0][0x634] ;  /* 0x00018d00ff0a7b82 */ /* 0x001e240000000800 */
[----:B0-----:R-:W-:-:S05]  /*2ff70*/  IADD3 R15, P0, R27, R10, RZ ;  /* 0x0000000a1b0f7210 */ /* 0x001fca0007f1e0ff */
        /* <DEDUP_REMOVED lines=8> */
.L_x_43:
[-CC-:B------:R-:W-:Y:S01]  /*30000*/  SHF.R.U64 R33, R14, R18.reuse, R15.reuse ;  /* 0x000000120e217219 */ /* 0x180fe2000000120f */
[----:B------:R-:W3:Y:S01]  /*30010*/  LDC.64 R30, c[0x0][0x640] ;  /* 0x00019000ff1e7b82 */ /* 0x000ee20000000a00 */
[----:B0-----:R-:W-:Y:S01]  /*30020*/  SHF.R.U32.HI R10, RZ, R18, R15 ;  /* 0x00000012ff0a7219 */ /* 0x001fe2000001160f */
[----:B--2---:R-:W-:Y:S01]  /*30030*/  IMAD.MOV R23, RZ, RZ, -R23 ;  /* 0x000000ffff177224 */ /* 0x004fe200078e0a17 */
[----:B------:R-:W-:Y:S01]  /*30040*/  IADD3 R13, P0, RZ, -R33, RZ ;  /* 0x80000021ff0d7210 */ /* 0x000fe20007f1e0ff */
[----:B------:R-:W-:Y:S01]  /*30050*/  ULDC UR6, c[0x0][0x154] ;  /* 0x0000550000067ab9 */ /* 0x000fe20000000800 */
[----:B------:R-:W-:Y:S02]  /*30060*/  IMAD.MOV.U32 R15, RZ, RZ, 0x1 ;  /* 0x00000001ff0f7424 */ /* 0x000fe400078e00ff */
[----:B------:R-:W-:Y:S01]  /*30070*/  IMAD R23, R25, R23, R22 ;  /* 0x0000001719177224 */ /* 0x000fe200078e0216 */
[----:B------:R-:W0:Y:S01]  /*30080*/  LDC R14, c[0x0][0x618] ;  /* 0x00018600ff0e7b82 */ /* 0x000e220000000800 */
[----:B------:R-:W-:-:S02]  /*30090*/  IMAD.X R11, RZ, RZ, ~R10, P0 ;  /* 0x000000ffff0b7224 */ /* 0x000fc400000e0e0a */
[----:B------:R-:W-:Y:S02]  /*300a0*/  IMAD.MOV.U32 R10, RZ, RZ, R27 ;  /* 0x000000ffff0a7224 */ /* 0x000fe400078e001b */
[-C--:B-1----:R-:W-:Y:S02]  /*300b0*/  IMAD R12, R11, R20.reuse, RZ ;  /* 0x000000140b0c7224 */ /* 0x082fe400078e02ff */
[----:B------:R-:W-:Y:S01]  /*300c0*/  IMAD.MOV.U32 R11, RZ, RZ, R29 ;  /* 0x000000ffff0b7224 */ /* 0x000fe200078e001d */
[----:B------:R-:W1:Y:S01]  /*300d0*/  LDC R26, c[0x0][0x608] ;  /* 0x00018200ff1a7b82 */ /* 0x000e620000000800 */
[----:B------:R-:W-:-:S04]  /*300e0*/  IMAD.WIDE.U32 R10, R13, R20, R10 ;  /* 0x000000140d0a7225 */ /* 0x000fc800078e000a */
[----:B------:R-:W-:-:S03]  /*300f0*/  IMAD R13, R13, R21, R12 ;  /* 0x000000150d0d7224 */ /* 0x000fc600078e020c */
[----:B------:R-:W2:Y:S01]  /*30100*/  LDC R28, c[0x0][0x658] ;  /* 0x00019600ff1c7b82 */ /* 0x000ea20000000800 */
[----:B------:R-:W-:Y:S01]  /*30110*/  I2FP.F32.U32 R12, R24 ;  /* 0x00000018000c7245 */ /* 0x000fe20000201000 */
[----:B------:R-:W-:Y:S01]  /*30120*/  IMAD.IADD R11, R11, 0x1, R13 ;  /* 0x000000010b0b7824 */ /* 0x000fe200078e020d */
[----:B---3--:R-:W-:Y:S01]  /*30130*/  ISETP.NE.U32.AND P0, PT, R30, RZ, PT ;  /* 0x000000ff1e00720c */ /* 0x008fe20003f05070 */
[----:B------:R-:W-:Y:S02]  /*30140*/  IMAD.MOV.U32 R13, RZ, RZ, -0x1 ;  /* 0xffffffffff0d7424 */ /* 0x000fe400078e00ff */
[----:B------:R-:W-:Y:S02]  /*30150*/  FMUL R12, R12, UR6 ;  /* 0x000000060c0c7c20 */ /* 0x000fe40008400000 */
[----:B------:R-:W3:Y:S01]  /*30160*/  LDC R21, c[0x0][0x148] ;  /* 0x00005200ff157b82 */ /* 0x000ee20000000800 */
[----:B0-----:R-:W-:Y:S01]  /*30170*/  SHF.R.U64 R18, R10, R14, R11 ;  /* 0x0000000e0a127219 */ /* 0x001fe2000000120b */
[----:B------:R0:W4:Y:S01]  /*30180*/  F2I.U32.TRUNC.NTZ R19, R12 ;  /* 0x0000000c00137305 */ /* 0x000122000020f000 */
[----:B------:R-:W-:-:S02]  /*30190*/  ISETP.NE.AND.EX P0, PT, R31, RZ, PT, P0 ;  /* 0x000000ff1f00720c */ /* 0x000fc40003f05300 */
[----:B------:R-:W-:-:S03]  /*301a0*/  SHF.R.U32.HI R11, RZ, R14, R11 ;  /* 0x0000000eff0b7219 */ /* 0x000fc6000001160b */
[----:B------:R-:W0:Y:S01]  /*301b0*/  LDC R22, c[0x0][0x600] ;  /* 0x00018000ff167b82 */ /* 0x000e220000000800 */
[-CC-:B-1----:R-:W-:Y:S02]  /*301c0*/  SHF.R.U64 R16, R18, R26.reuse, R11.reuse ;  /* 0x0000001a12107219 */ /* 0x182fe4000000120b */
[----:B------:R-:W-:-:S05]  /*301d0*/  SHF.R.U32.HI R11, RZ, R26, R11 ;  /* 0x0000001aff0b7219 */ /* 0x000fca000001160b */
[----:B------:R-:W1:Y:S01]  /*301e0*/  LDC R27, c[0x0][0x648] ;  /* 0x00019200ff1b7b82 */ /* 0x000e620000000800 */
[-CC-:B--2---:R-:W-:Y:S02]  /*301f0*/  SHF.R.U64 R20, R16, R28.reuse, R11.reuse ;  /* 0x0000001c10147219 */ /* 0x184fe4000000120b */
[-C--:B------:R-:W-:Y:S02]  /*30200*/  SHF.L.U32 R13, R13, R28.reuse, RZ ;  /* 0x0000001c0d0d7219 */ /* 0x080fe400000006ff */
[-C--:B------:R-:W-:Y:S01]  /*30210*/  SHF.R.U32.HI R11, RZ, R28.reuse, R11 ;  /* 0x0000001cff0b7219 */ /* 0x080fe2000001160b */
[----:B------:R-:W-:Y:S01]  /*30220*/  IMAD.MOV.U32 R10, RZ, RZ, R20 ;  /* 0x000000ffff0a7224 */ /* 0x000fe200078e0014 */
[----:B------:R-:W-:Y:S01]  /*30230*/  SHF.L.U32 R206, R15, R28, RZ ;  /* 0x0000001c0fce7219 */ /* 0x000fe200000006ff */
[----:B------:R-:W2:Y:S01]  /*30240*/  LDC R29, c[0x0][0x638] ;  /* 0x00018e00ff1d7b82 */ /* 0x000ea20000000800 */
[----:B------:R-:W-:-:S07]  /*30250*/  LOP3.LUT R25, RZ, R13, RZ, 0x33, !PT ;  /* 0x0000000dff197212 */ /* 0x000fce00078e33ff */
[----:B------:R-:W0:Y:S01]  /*30260*/  LDC R32, c[0x0][0x610] ;  /* 0x00018400ff207b82 */ /* 0x000e220000000800 */
[----:B----4-:R-:W-:Y:S05]  /*30270*/  @!P0 BRA `(.L_x_44) ;  /* 0x0000000000288947 */ /* 0x010fea0003800000 */
[----:B------:R-:W4:Y:S02]  /*30280*/  LDC R15, c[0x0][0x64c] ;  /* 0x00019300ff0f7b82 */ /* 0x000f240000000800 */
[----:B----4-:R-:W-:-:S05]  /*30290*/  IADD3 R15, P0, R20, R15, RZ ;  /* 0x0000000f140f7210 */ /* 0x010fca0007f1e0ff */
[----:B------:R-:W-:-:S04]  /*302a0*/  IMAD.X R17, RZ, RZ, R11, P0 ;  /* 0x000000ffff117224 */ /* 0x000fc800000e060b */
[----:B------:R-:W-:-:S04]  /*302b0*/  IMAD.WIDE.U32 R10, R17, R30, RZ ;  /* 0x0000001e110a7225 */ /* 0x000fc800078e00ff */
[----:B0-----:R-:W-:-:S04]  /*302c0*/  IMAD.WIDE.U32 R12, P0, R15, R31, R10 ;  /* 0x0000001f0f0c7225 */ /* 0x001fc8000780000a */
[----:B------:R-:W-:-:S04]  /*302d0*/  IMAD.WIDE.U32 R10, R15, R30, RZ ;  /* 0x0000001e0f0a7225 */ /* 0x000fc800078e00ff */
[----:B------:R-:W-:Y:S01]  /*302e0*/  IMAD.X R15, RZ, RZ, RZ, P0 ;  /* 0x000000ffff0f7224 */ /* 0x000fe200000e06ff */
[----:B------:R-:W-:Y:S01]  /*302f0*/  IADD3 RZ, P0, R11, R12, RZ ;  /* 0x0000000c0bff7210 */ /* 0x000fe20007f1e0ff */
[----:B------:R-:W-:-:S04]  /*30300*/  IMAD.MOV.U32 R14, RZ, RZ, R13 ;  /* 0x000000ffff0e7224 */ /* 0x000fc800078e000d */
[----:B------:R-:W-:-:S08]  /*30310*/  IMAD.WIDE.U32.X R10, R17, R31, R14, P0 ;  /* 0x0000001f110a7225 */ /* 0x000fd000000e040e */
.L_x_44:
[----:B0-----:R-:W0:Y:S01]  /*30320*/  LDC R12, c[0x0][0x65c] ;  /* 0x00019700ff0c7b82 */ /* 0x001e220000000800 */
[----:B-1----:R-:W-:Y:S01]  /*30330*/  SHF.R.U64 R10, R10, R27, R11 ;  /* 0x0000001b0a0a7219 */ /* 0x002fe2000000120b */
[----:B------:R-:W-:Y:S01]  /*30340*/  VIADD R13, R22, 0xffffffff ;  /* 0xffffffff160d7836 */ /* 0x000fe20000000000 */
[----:B------:R-:W-:Y:S01]  /*30350*/  LOP3.LUT R15, R16, R25, RZ, 0xc0, !PT ;  /* 0x00000019100f7212 */ /* 0x000fe200078ec0ff */
[----:B------:R-:W-:Y:S01]  /*30360*/  IMAD.MOV R19, RZ, RZ, -R19 ;  /* 0x000000ffff137224 */ /* 0x000fe200078e0a13 */
[----:B------:R-:W-:Y:S01]  /*30370*/  R2UR UR6, R33 ;  /* 0x00000000210672ca */ /* 0x000fe200000e0000 */
[----:B------:R-:W-:Y:S01]  /*30380*/  IMAD.MOV R11, RZ, RZ, -R10 ;  /* 0x000000ffff0b7224 */ /* 0x000fe200078e0a0a */
[----:B------:R-:W-:Y:S01]  /*30390*/  LOP3.LUT R13, R18, R13, RZ, 0xc0, !PT ;  /* 0x0000000d120d7212 */ /* 0x000fe200078ec0ff */
[----:B------:R-:W-:Y:S02]  /*303a0*/  IMAD R206, R206, R10, R15 ;  /* 0x0000000acece7224 */ /* 0x000fe400078e020f */
[----:B--2---:R-:W-:-:S04]  /*303b0*/  IMAD R10, R11, R29, R20 ;  /* 0x0000001d0b0a7224 */ /* 0x004fc800078e0214 */
[----:B------:R-:W-:Y:S02]  /*303c0*/  IMAD R11, R10, R22, R13 ;  /* 0x000000160a0b7224 */ /* 0x000fe400078e020d */
[----:B------:R-:W-:Y:S02]  /*303d0*/  IMAD.MOV.U32 R10, RZ, RZ, 0x1 ;  /* 0x00000001ff0a7424 */ /* 0x000fe400078e00ff */
[----:B------:R-:W-:-:S05]  /*303e0*/  IMAD.U32 R13, RZ, RZ, UR6 ;  /* 0x00000006ff0d7e24 */ /* 0x000fca000f8e00ff */
[----:B------:R2:W-:Y:S01]  /*303f0*/  STL [R1+0x4c0], R13 ;  /* 0x0004c00d01007387 */ /* 0x0005e20000100800 */
[----:B0-----:R-:W-:-:S13]  /*30400*/  ISETP.NE.AND P0, PT, R12, 0x1, PT ;  /* 0x000000010c00780c */ /* 0x001fda0003f05270 */
[----:B---3--:R-:W-:-:S04]  /*30410*/  @P0 IMAD R23, R21, R19, R24 ;  /* 0x0000001315170224 */ /* 0x008fc800078e0218 */
[----:B------:R-:W-:-:S05]  /*30420*/  IMAD R206, R206, R32, R23 ;  /* 0x00000020cece7224 */ /* 0x000fca00078e0217 */
[----:B------:R-:W-:Y:S02]  /*30430*/  SEL R12, R11, R206, !P0 ;  /* 0x000000ce0b0c7207 */ /* 0x000fe40004000000 */
[----:B------:R-:W-:Y:S02]  /*30440*/  SEL R206, R206, R11, !P0 ;  /* 0x0000000bcece7207 */ /* 0x000fe40004000000 */
[----:B------:R-:W-:Y:S01]  /*30450*/  PRMT R11, R10, 0x7610, R11 ;  /* 0x000076100a0b7816 */ /* 0x000fe2000000000b */
[----:B------:R2:W-:Y:S06]  /*30460*/  STL [R1+0x4cc], R12 ;  /* 0x0004cc0c01007387 */ /* 0x0005ec0000100800 */
.L_x_42:
[----:B------:R3:W-:Y:S01]  /*30470*/  STL [R1+0x4c8], R206 ;  /* 0x0004c8ce01007387 */ /* 0x0007e20000100800 */
[----:B------:R-:W-:Y:S01]  /*30480*/  LOP3.LUT P0, RZ, R11, 0xff, RZ, 0xc0, !PT ;  /* 0x000000ff0bff7812 */ /* 0x000fe2000780c0ff */
[----:B------:R-:W-:-:S04]  /*30490*/  UIMAD.WIDE.U32 UR6, UR61, -0x55555555, URZ ;  /* 0xaaaaaaab3d0678a5 */ /* 0x000fc8000f8e003f */
[----:B------:R-:W-:-:S04]  /*304a0*/  USHF.R.U32.HI UR6, URZ, 0x2, UR7 ;  /* 0x000000023f067899 */ /* 0x000fc80008011607 */
[----:B------:R-:W-:-:S04]  /*304b0*/  UIMAD UR61, UR6, -0x6, UR61 ;  /* 0xfffffffa063d78a4 */ /* 0x000fc8000f8e023d */
[----:B---3--:R-:W-:Y:S08]  /*304c0*/  @P0 BRA `(.L_x_45) ;  /* 0xfffffd0c00dc0947 */ /* 0x008ff0000383ffff */
[----:B------:R-:W-:Y:S05]  /*304d0*/  EXIT ;  /* 0x000000000000794d */ /* 0x000fea0003800000 */
.L_x_7:
[----:B------:R-:W2:Y:S01]  /*304e0*/  LDL R17, [R1+0x4d4] ;  /* 0x0004d40001117983 */ /* 0x000ea20000100800 */
[----:B------:R-:W-:-:S03]  /*304f0*/  ULDC.64 UR4, c[0x0][0x650] ;  /* 0x0001940000047ab9 */ /* 0x000fc60000000a00 */
[----:B------:R-:W3:Y:S01]  /*30500*/  LDL R20, [R1+0x4d0] ;  /* 0x0004d00001147983 */ /* 0x000ee20000100800 */
[----:B------:R-:W-:Y:S01]  /*30510*/  PRMT R6, RZ, 0x7610, R6 ;  /* 0x00007610ff067816 */ /* 0x000fe20000000006 */
[----:B------:R-:W-:Y:S02]  /*30520*/  IMAD.MOV.U32 R4, RZ, RZ, -0x1 ;  /* 0xffffffffff047424 */ /* 0x000fe400078e00ff */
[----:B------:R-:W-:Y:S02]  /*30530*/  IMAD.MOV.U32 R5, RZ, RZ, -0x1 ;  /* 0xffffffffff057424 */ /* 0x000fe400078e00ff */
[----:B------:R-:W-:Y:S01]  /*30540*/  IMAD.MOV.U32 R11, RZ, RZ, -0x1 ;  /* 0xffffffffff0b7424 */ /* 0x000fe200078e00ff */
[----:B--2---:R-:W-:-:S04]  /*30550*/  ISETP.GE.U32.AND P0, PT, R17, UR4, PT ;  /* 0x0000000411007c0c */ /* 0x004fc8000bf06070 */
[----:B---3--:R-:W-:-:S13]  /*30560*/  ISETP.GE.U32.AND.EX P0, PT, R20, UR5, PT, P0 ;  /* 0x0000000514007c0c */ /* 0x008fda000bf06100 */
[----:B------:R-:W-:Y:S05]  /*30570*/  @P0 BRA `(.L_x_46) ;  /* 0x0000000400340947 */ /* 0x000fea0003800000 */
[----:B------:R-:W1:Y:S01]  /*30580*/  LDC.64 R10, c[0x0][0x628] ;  /* 0x00018a00ff0a7b82 */ /* 0x000e620000000a00 */
[----:B------:R-:W-:Y:S02]  /*30590*/  IMAD.MOV.U32 R8, RZ, RZ, R17 ;  /* 0x000000ffff087224 */ /* 0x000fe400078e0011 */
        /* <DEDUP_REMOVED lines=16> */
.L_x_47:
[----:B0-----:R-:W0:Y:S01]  /*306a0*/  LDC.64 R22, c[0x0][0x640] ;  /* 0x00019000ff167b82 */ /* 0x001e220000000a00 */
[-CC-:B------:R-:W-:Y:S02]  /*306b0*/  SHF.R.U64 R14, R8, R16.reuse, R9.reuse ;  /* 0x00000010080e7219 */ /* 0x180fe40000001209 */
[----:B------:R-:W-:Y:S02]  /*306c0*/  SHF.R.U32.HI R4, RZ, R16, R9 ;  /* 0x00000010ff047219 */ /* 0x000fe40000011609 */
[----:B------:R-:W-:-:S03]  /*306d0*/  IADD3 R7, P0, RZ, -R14, RZ ;  /* 0x8000000eff077210 */ /* 0x000fc60007f1e0ff */
[----:B------:R-:W1:Y:S02]  /*306e0*/  LDC R8, c[0x0][0x618] ;  /* 0x00018600ff087b82 */ /* 0x000e640000000800 */
[----:B------:R-:W-:Y:S02]  /*306f0*/  IMAD.X R5, RZ, RZ, ~R4, P0 ;  /* 0x000000ffff057224 */ /* 0x000fe400000e0e04 */
[----:B------:R-:W-:Y:S02]  /*30700*/  IMAD.MOV.U32 R4, RZ, RZ, R17 ;  /* 0x000000ffff047224 */ /* 0x000fe400078e0011 */
[----:B------:R-:W-:Y:S02]  /*30710*/  IMAD R6, R5, R18, RZ ;  /* 0x0000001205067224 */ /* 0x000fe400078e02ff */
[----:B------:R-:W2:Y:S01]  /*30720*/  LDC R16, c[0x0][0x608] ;  /* 0x00018200ff107b82 */ /* 0x000ea20000000800 */
[----:B------:R-:W-:Y:S02]  /*30730*/  IMAD.MOV.U32 R5, RZ, RZ, R20 ;  /* 0x000000ffff057224 */ /* 0x000fe400078e0014 */
[----:B------:R-:W-:-:S02]  /*30740*/  IMAD.MOV.U32 R20, RZ, RZ, 0x1 ;  /* 0x00000001ff147424 */ /* 0x000fc400078e00ff */
[----:B------:R-:W-:-:S03]  /*30750*/  IMAD.WIDE.U32 R4, R7, R18, R4 ;  /* 0x0000001207047225 */ /* 0x000fc600078e0004 */
[----:B------:R-:W3:Y:S01]  /*30760*/  LDC R21, c[0x0][0x658] ;  /* 0x00019600ff157b82 */ /* 0x000ee20000000800 */
[----:B------:R-:W-:Y:S01]  /*30770*/  IMAD R7, R7, R19, R6 ;  /* 0x0000001307077224 */ /* 0x000fe200078e0206 */
[----:B0-----:R-:W-:Y:S01]  /*30780*/  ISETP.NE.U32.AND P0, PT, R22, RZ, PT ;  /* 0x000000ff1600720c */ /* 0x001fe20003f05070 */
[----:B------:R-:W-:Y:S02]  /*30790*/  IMAD.MOV.U32 R6, RZ, RZ, -0x1 ;  /* 0xffffffffff067424 */ /* 0x000fe400078e00ff */
[----:B------:R-:W-:Y:S01]  /*307a0*/  IMAD.IADD R5, R5, 0x1, R7 ;  /* 0x0000000105057824 */ /* 0x000fe200078e0207 */
[----:B------:R-:W-:Y:S02]  /*307b0*/  ISETP.NE.AND.EX P0, PT, R23, RZ, PT, P0 ;  /* 0x000000ff1700720c */ /* 0x000fe40003f05300 */
[----:B------:R-:W0:Y:S02]  /*307c0*/  LDC R17, c[0x0][0x600] ;  /* 0x00018000ff117b82 */ /* 0x000e240000000800 */
[----:B-1----:R-:W-:-:S02]  /*307d0*/  SHF.R.U64 R10, R4, R8, R5 ;  /* 0x00000008040a7219 */ /* 0x002fc40000001205 */
[----:B------:R-:W-:-:S04]  /*307e0*/  SHF.R.U32.HI R5, RZ, R8, R5 ;  /* 0x00000008ff057219 */ /* 0x000fc80000011605 */
[----:B------:R-:W1:Y:S01]  /*307f0*/  LDC R18, c[0x0][0x648] ;  /* 0x00019200ff127b82 */ /* 0x000e620000000800 */
[-CC-:B--2---:R-:W-:Y:S02]  /*30800*/  SHF.R.U64 R15, R10, R16.reuse, R5.reuse ;  /* 0x000000100a0f7219 */ /* 0x184fe40000001205 */
[----:B------:R-:W-:-:S05]  /*30810*/  SHF.R.U32.HI R4, RZ, R16, R5 ;  /* 0x00000010ff047219 */ /* 0x000fca0000011605 */
[----:B------:R-:W2:Y:S01]  /*30820*/  LDC R19, c[0x0][0x638] ;  /* 0x00018e00ff137b82 */ /* 0x000ea20000000800 */
[-CC-:B---3--:R-:W-:Y:S02]  /*30830*/  SHF.R.U64 R16, R15, R21.reuse, R4.reuse ;  /* 0x000000150f107219 */ /* 0x188fe40000001204 */
[-C--:B------:R-:W-:Y:S02]  /*30840*/  SHF.L.U32 R6, R6, R21.reuse, RZ ;  /* 0x0000001506067219 */ /* 0x080fe400000006ff */
[----:B------:R-:W-:Y:S01]  /*30850*/  SHF.R.U32.HI R5, RZ, R21, R4 ;  /* 0x00000015ff057219 */ /* 0x000fe20000011604 */
[----:B------:R-:W-:Y:S01]  /*30860*/  IMAD.MOV.U32 R4, RZ, RZ, R16 ;  /* 0x000000ffff047224 */ /* 0x000fe200078e0010 */
[----:B------:R-:W-:Y:S01]  /*30870*/  LOP3.LUT R24, RZ, R6, RZ, 0x33, !PT ;  /* 0x00000006ff187212 */ /* 0x000fe200078e33ff */
[----:B------:R-:W3:Y:S01]  /*30880*/  LDC R25, c[0x0][0x610] ;  /* 0x00018400ff197b82 */ /* 0x000ee20000000800 */
[----:B------:R-:W-:Y:S05]  /*30890*/  @!P0 BRA `(.L_x_48) ;  /* 0x0000000000288947 */ /* 0x000fea0003800000 */
        /* <DEDUP_REMOVED lines=10> */
.L_x_48:
[----:B------:R-:W4:Y:S01]  /*30940*/  LDC R6, c[0x0][0x65c] ;  /* 0x00019700ff067b82 */ /* 0x000f220000000800 */
[----:B-1----:R-:W-:Y:S01]  /*30950*/  SHF.R.U64 R4, R4, R18, R5 ;  /* 0x0000001204047219 */ /* 0x002fe20000001205 */
[----:B0-----:R-:W-:Y:S01]  /*30960*/  VIADD R7, R17, 0xffffffff ;  /* 0xffffffff11077836 */ /* 0x001fe20000000000 */
[----:B------:R-:W-:Y:S01]  /*30970*/  SHF.L.U32 R20, R20, R21, RZ ;  /* 0x0000001514147219 */ /* 0x000fe200000006ff */
[----:B------:R-:W-:Y:S01]  /*30980*/  IMAD.MOV.U32 R11, RZ, RZ, R14 ;  /* 0x000000ffff0b7224 */ /* 0x000fe200078e000e */
[----:B------:R-:W-:Y:S01]  /*30990*/  LOP3.LUT R3, R15, R24, RZ, 0xc0, !PT ;  /* 0x000000180f037212 */ /* 0x000fe200078ec0ff */
[----:B------:R-:W-:Y:S01]  /*309a0*/  IMAD.MOV R5, RZ, RZ, -R4 ;  /* 0x000000ffff057224 */ /* 0x000fe200078e0a04 */
[----:B------:R-:W-:-:S03]  /*309b0*/  LOP3.LUT R7, R10, R7, RZ, 0xc0, !PT ;  /* 0x000000070a077212 */ /* 0x000fc600078ec0ff */
[----:B------:R-:W-:Y:S01]  /*309c0*/  IMAD R3, R20, R4, R3 ;  /* 0x0000000414037224 */ /* 0x000fe200078e0203 */
[----:B----4-:R-:W-:Y:S01]  /*309d0*/  ISETP.NE.AND P0, PT, R6, 0x1, PT ;  /* 0x000000010600780c */ /* 0x010fe20003f05270 */
[----:B------:R-:W-:-:S12]  /*309e0*/  IMAD.MOV.U32 R6, RZ, RZ, 0x1 ;  /* 0x00000001ff067424 */ /* 0x000fd800078e00ff */
[----:B------:R-:W-:Y:S02]  /*309f0*/  @P0 IMAD R0, R13, R12, R2 ;  /* 0x0000000c0d000224 */ /* 0x000fe400078e0202 */
[----:B--2---:R-:W-:Y:S02]  /*30a00*/  IMAD R2, R5, R19, R16 ;  /* 0x0000001305027224 */ /* 0x004fe400078e0210 */
[----:B---3--:R-:W-:Y:S02]  /*30a10*/  IMAD R0, R3, R25, R0 ;  /* 0x0000001903007224 */ /* 0x008fe400078e0200 */
[----:B------:R-:W-:-:S05]  /*30a20*/  IMAD R3, R2, R17, R7 ;  /* 0x0000001102037224 */ /* 0x000fca00078e0207 */
[----:B------:R-:W-:Y:S02]  /*30a30*/  SEL R5, R3, R0, !P0 ;  /* 0x0000000003057207 */ /* 0x000fe40004000000 */
[----:B------:R-:W-:-:S07]  /*30a40*/  SEL R4, R0, R3, !P0 ;  /* 0x0000000300047207 */ /* 0x000fce0004000000 */
.L_x_46:
[----:B------:R-:W-:-:S08]  /*30a50*/  NOP ;  /* 0x0000000000007918 */ /* 0x000fd00000000000 */
[----:B0-----:R-:W0:-:S00]  /*30a60*/  USETMAXREG.DEALLOC.CTAPOOL 0x18 ;  /* 0x00000018000079c8 */ /* 0x001e0000080e0500 */
[----:B------:R-:W-:-:S13]  /*30a70*/  ISETP.NE.AND P0, PT, RZ, UR8, PT ;  /* 0x00000008ff007c0c */ /* 0x000fda000bf05270 */
[----:B------:R-:W-:Y:S05]  /*30a80*/  @P0 EXIT ;  /* 0x000000000000094d */ /* 0x000fea0003800000 */
[----:B0-----:R-:W-:Y:S01]  /*30a90*/  LOP3.LUT P0, RZ, R6, 0xff, RZ, 0xc0, !PT ;  /* 0x000000ff06ff7812 */ /* 0x001fe2000780c0ff */
[----:B------:R-:W-:Y:S02]  /*30aa0*/  IMAD.MOV.U32 R6, RZ, RZ, 0x1 ;  /* 0x00000001ff067424 */ /* 0x000fe400078e00ff */
[----:B------:R-:W-:-:S10]  /*30ab0*/  IMAD.MOV.U32 R7, RZ, RZ, RZ ;  /* 0x000000ffff077224 */ /* 0x000fd400078e00ff */
[----:B------:R-:W-:Y:S05]  /*30ac0*/  @!P0 BRA `(.L_x_49) ;  /* 0x0000000c00588947 */ /* 0x000fea0003800000 */
[----:B------:R-:W0:Y:S01]  /*30ad0*/  LDC R0, c[0x0][0x28c] ;  /* 0x0000a300ff007b82 */ /* 0x000e220000000800 */
[----:B------:R-:W1:Y:S01]  /*30ae0*/  S2R R10, SR_CgaCtaId ;  /* 0x00000000000a7919 */ /* 0x000e620000008800 */
[----:B------:R-:W-:Y:S01]  /*30af0*/  ULDC UR5, c[0x0][0x658] ;  /* 0x0001960000057ab9 */ /* 0x000fe20000000800 */
[----:B------:R-:W-:Y:S01]  /*30b00*/  UMOV UR7, 0xffffffff ;  /* 0xffffffff00077882 */ /* 0x000fe20000000000 */
[----:B------:R-:W-:Y:S01]  /*30b10*/  ULDC UR6, c[0x0][0xc] ;  /* 0x0000030000067ab9 */ /* 0x000fe20000000800 */
[----:B------:R-:W-:Y:S01]  /*30b20*/  USHF.L.U32 UR8, UR7, UR5, URZ ;  /* 0x0000000507087299 */ /* 0x000fe2000800063f */
[----:B------:R-:W-:Y:S01]  /*30b30*/  BSSY B0, `(.L_x_49) ;  /* 0x00000cf000007945 */ /* 0x000fe20003800000 */
[----:B------:R-:W-:Y:S01]  /*30b40*/  UMOV UR9, 0x1 ;  /* 0x0000000100097882 */ /* 0x000fe20000000000 */
[----:B------:R-:W-:Y:S01]  /*30b50*/  ULDC UR7, c[0x0][0x10] ;  /* 0x0000040000077ab9 */ /* 0x000fe20000000800 */
[----:B------:R-:W-:Y:S01]  /*30b60*/  USHF.L.U32 UR18, UR9, UR5, URZ ;  /* 0x0000000509127299 */ /* 0x000fe2000800063f */
[----:B------:R-:W-:Y:S01]  /*30b70*/  IMAD.MOV.U32 R9, RZ, RZ, 0x1 ;  /* 0x00000001ff097424 */ /* 0x000fe200078e00ff */
[----:B------:R-:W-:Y:S01]  /*30b80*/  UIMAD.WIDE.U32 UR6, UR6, UR7, URZ ;  /* 0x00000007060672a5 */ /* 0x000fe2000f8e003f */
[----:B------:R-:W-:Y:S01]  /*30b90*/  IMAD.MOV.U32 R6, RZ, RZ, 0x1 ;  /* 0x00000001ff067424 */ /* 0x000fe200078e00ff */
[----:B------:R-:W-:Y:S01]  /*30ba0*/  ULDC UR5, c[0x0][0x14] ;  /* 0x0000050000057ab9 */ /* 0x000fe20000000800 */
[----:B------:R-:W-:Y:S01]  /*30bb0*/  IMAD.MOV.U32 R7, RZ, RZ, RZ ;  /* 0x000000ffff077224 */ /* 0x000fe200078e00ff */
[----:B------:R-:W-:-:S02]  /*30bc0*/  UIMAD.WIDE.U32 UR20, UR6, UR5, URZ ;  /* 0x00000005061472a5 */ /* 0x000fc4000f8e003f */
[----:B------:R-:W-:Y:S01]  /*30bd0*/  UIMAD UR13, UR7, UR5, URZ ;  /* 0x00000005070d72a4 */ /* 0x000fe2000f8e023f */
[----:B------:R-:W-:Y:S01]  /*30be0*/  ULDC UR4, c[0x0][0x600] ;  /* 0x0001800000047ab9 */ /* 0x000fe20000000800 */
[----:B------:R-:W-:Y:S02]  /*30bf0*/  ULOP3.LUT UR24, UR60, 0x2, URZ, 0xfc, !UPT ;  /* 0x000000023c187892 */ /* 0x000fe4000f8efc3f */
[----:B------:R-:W-:Y:S01]  /*30c00*/  UIADD3 UR4, UR4, -0x1, URZ ;  /* 0xffffffff04047890 */ /* 0x000fe2000fffe03f */
[----:B0-----:R-:W-:Y:S01]  /*30c10*/  VIADD R0, R0, 0x3f ;  /* 0x0000003f00007836 */ /* 0x001fe20000000000 */
[----:B------:R-:W-:Y:S02]  /*30c20*/  ULOP3.LUT UR17, URZ, UR8, URZ, 0x33, !UPT ;  /* 0x000000083f117292 */ /* 0x000fe4000f8e333f */
[----:B------:R-:W-:Y:S02]  /*30c30*/  UIADD3 UR13, UR21, UR13, URZ ;  /* 0x0000000d150d7290 */ /* 0x000fe4000fffe03f */
[----:B------:R-:W-:Y:S01]  /*30c40*/  SHF.R.S32.HI R3, RZ, 0x1f, R0 ;  /* 0x0000001fff037819 */ /* 0x000fe20000011400 */
[----:B------:R-:W-:-:S03]  /*30c50*/  ULDC.64 UR22, c[0x0][0x198] ;  /* 0x0000660000167ab9 */ /* 0x000fc60000000a00 */
[----:B------:R-:W-:Y:S02]  /*30c60*/  LEA.HI R0, R3, R0, RZ, 0x6 ;  /* 0x0000000003007211 */ /* 0x000fe400078f30ff */
[----:B-1----:R-:W-:Y:S02]  /*30c70*/  LOP3.LUT R10, R10, 0x1, RZ, 0xc0, !PT ;  /* 0x000000010a0a7812 */ /* 0x002fe400078ec0ff */
[----:B------:R-:W-:-:S05]  /*30c80*/  SHF.R.S32.HI R0, RZ, 0x6, R0 ;  /* 0x00000006ff007819 */ /* 0x000fca0000011400 */
[----:B------:R-:W-:-:S07]  /*30c90*/  VIADD R16, R0, 0x1 ;  /* 0x0000000100107836 */ /* 0x000fce0000000000 */
.L_x_60:
[----:B------:R-:W-:-:S03]  /*30ca0*/  UMOV UR5, 0xffffffff ;  /* 0xffffffff00057882 */ /* 0x000fc60000000000 */
[----:B------:R-:W-:Y:S05]  /*30cb0*/  BRA.DIV UR5, `(.L_x_50) ;  /* 0x0000001205207947 */ /* 0x000fea000b800000 */
[----:B------:R-:W-:-:S13]  /*30cc0*/  ELECT P0, URZ, PT ;  /* 0x00000000003f782f */ /* 0x000fda0003800000 */
.L_x_73:
[----:B------:R-:W0:Y:S01]  /*30cd0*/  LDC R2, c[0x0][0x28c] ;  /* 0x0000a300ff027b82 */ /* 0x000e220000000800 */
[----:B------:R-:W-:Y:S01]  /*30ce0*/  BSSY B1, `(.L_x_51) ;  /* 0x000003b000017945 */ /* 0x000fe20003800000 */
[----:B0-----:R-:W-:-:S13]  /*30cf0*/  ISETP.LT.OR P0, PT, R2, 0x1, !P0 ;  /* 0x000000010200780c */ /* 0x001fda0004701670 */
[----:B------:R-:W-:Y:S05]  /*30d00*/  @P0 BRA `(.L_x_52) ;  /* 0x0000000000e00947 */ /* 0x000fea0003800000 */
[----:B------:R-:W-:Y:S02]  /*30d10*/  IMAD R5, R5, 0x2, R10 ;  /* 0x0000000205057824 */ /* 0x000fe400078e020a */
[----:B------:R-:W-:Y:S02]  /*30d20*/  IMAD R2, R4, 0x180, RZ ;  /* 0x0000018004027824 */ /* 0x000fe400078e02ff */
[----:B------:R-:W-:Y:S02]  /*30d30*/  IMAD R5, R5, 0x58, RZ ;  /* 0x0000005805057824 */ /* 0x000fe400078e02ff */
[----:B------:R-:W-:Y:S02]  /*30d40*/  IMAD.MOV.U32 R12, RZ, RZ, RZ ;  /* 0x000000ffff0c7224 */ /* 0x000fe400078e00ff */
[----:B------:R-:W-:Y:S02]  /*30d50*/  IMAD.MOV.U32 R4, RZ, RZ, R16 ;  /* 0x000000ffff047224 */ /* 0x000fe400078e0010 */
[----:B------:R-:W-:-:S02]  /*30d60*/  IMAD.MOV.U32 R3, RZ, RZ, R6 ;  /* 0x000000ffff037224 */ /* 0x000fc400078e0006 */
[----:B------:R-:W-:-:S07]  /*30d70*/  IMAD.MOV.U32 R13, RZ, RZ, R7 ;  /* 0x000000ffff0d7224 */ /* 0x000fce00078e0007 */
.L_x_55:
[----:B------:R-:W0:Y:S01]  /*30d80*/  S2R R15, SR_CgaCtaId ;  /* 0x00000000000f7919 */ /* 0x000e220000008800 */
[----:B------:R-:W-:Y:S02]  /*30d90*/  MOV R8, 0x400 ;  /* 0x0000040000087802 */ /* 0x000fe40000000f00 */
[----:B------:R-:W-:Y:S02]  /*30da0*/  SHF.L.U32 R14, R3, 0x1f, RZ ;  /* 0x0000001f030e7819 */ /* 0x000fe400000006ff */
[----:B0-----:R-:W-:-:S05]  /*30db0*/  LEA R8, R15, R8, 0x18 ;  /* 0x000000080f087211 */ /* 0x001fca00078ec0ff */
[----:B------:R-:W-:-:S04]  /*30dc0*/  IMAD R15, R13, 0x8, R8 ;  /* 0x000000080d0f7824 */ /* 0x000fc800078e0208 */
[----:B------:R-:W0:Y:S02]  /*30dd0*/  SYNCS.PHASECHK.TRANS64.TRYWAIT P0, [R15+URZ+0x30], R14 ;  /* 0x0000300e0f0075a7 */ /* 0x000e24000800017f */
[----:B0-----:R-:W-:Y:S05]  /*30de0*/  @!P0 BRA `(.L_x_53) ;  /* 0x0000000c00f48947 */ /* 0x001fea0003800000 */
.L_x_74:
[----:B------:R-:W1:Y:S01]  /*30df0*/  S2R R17, SR_TID.X ;  /* 0x0000000000117919 */ /* 0x000e620000002100 */
[----:B------:R-:W-:-:S04]  /*30e00*/  UPRMT UR5, UR24, 0x9910, URZ ;  /* 0x0000991018057896 */ /* 0x000fc8000800003f */
[----:B------:R-:W-:Y:S01]  /*30e10*/  UISETP.NE.AND UP0, UPT, UR5, 0x2, UPT ;  /* 0x000000020500788c */ /* 0x000fe2000bf05270 */
[----:B-1----:R-:W-:-:S13]  /*30e20*/  LOP3.LUT P0, RZ, R17, 0x7f, RZ, 0xc0, !PT ;  /* 0x0000007f11ff7812 */ /* 0x002fda000780c0ff */
[----:B0-----:R-:W0:Y:S02]  /*30e30*/  @!P0 LDC R14, c[0x0][0x500] ;  /* 0x00014000ff0e8b82 */ /* 0x001e240000000800 */
[----:B0-----:R0:W-:Y:S01]  /*30e40*/  @!P0 SYNCS.ARRIVE.TRANS64 RZ, [R15+URZ], R14 ;  /* 0x0000000e0fff89a7 */ /* 0x0011e2000800003f */
[----:B------:R-:W-:-:S13]  /*30e50*/  PLOP3.LUT P0, PT, PT, PT, UP0, 0x80, 0x0 ;  /* 0x000000000000781c */ /* 0x000fda0003f0f008 */
[----:B0-----:R-:W-:Y:S05]  /*30e60*/  @P0 BRA `(.L_x_54) ;  /* 0x0000000000040947 */ /* 0x001fea0003800000 */
[----:B------:R-:W-:Y:S01]  /*30e70*/  BPT.TRAP 0x1 ;  /* 0x000000040000795c */ /* 0x000fe20000300000 */
.L_x_54:
[----:B------:R-:W-:Y:S01]  /*30e80*/  R2UR UR9, R15 ;  /* 0x000000000f0972ca */ /* 0x000fe200000e0000 */
[C---:B------:R-:W-:Y:S01]  /*30e90*/  IMAD R15, R13.reuse, 0x2, R10 ;  /* 0x000000020d0f7824 */ /* 0x040fe200078e020a */
[----:B------:R-:W-:Y:S01]  /*30ea0*/  UIADD3 UR6, UP0, UR22, 0xf0, URZ ;  /* 0x000000f016067890 */ /* 0x000fe2000ff1e03f */
[--C-:B------:R-:W-:Y:S01]  /*30eb0*/  IMAD R14, R13, 0x6000, R8.reuse ;  /* 0x000060000d0e7824 */ /* 0x100fe200078e0208 */
[----:B------:R-:W-:Y:S01]  /*30ec0*/  R2UR UR11, R2 ;  /* 0x00000000020b72ca */ /* 0x000fe200000e0000 */
[----:B------:R-:W-:Y:S01]  /*30ed0*/  IMAD R15, R15, 0x1600, R8 ;  /* 0x000016000f0f7824 */ /* 0x000fe200078e0208 */
[----:B------:R-:W-:Y:S01]  /*30ee0*/  R2UR UR10, R12 ;  /* 0x000000000c0a72ca */ /* 0x000fe200000e0000 */
[----:B------:R-:W-:Y:S01]  /*30ef0*/  VIADD R4, R4, 0xffffffff ;  /* 0xffffffff04047836 */ /* 0x000fe20000000000 */
[----:B------:R-:W-:Y:S01]  /*30f00*/  R2UR UR5, R14 ;  /* 0x000000000e0572ca */ /* 0x000fe200000e0000 */
[----:B------:R-:W-:Y:S01]  /*30f10*/  UIADD3 UR26, UP1, UR22, 0x1f0, URZ ;  /* 0x000001f0161a7890 */ /* 0x000fe2000ff3e03f */
[----:B------:R-:W-:Y:S01]  /*30f20*/  R2UR UR8, R15 ;  /* 0x000000000f0872ca */ /* 0x000fe200000e0000 */
[----:B------:R-:W-:Y:S01]  /*30f30*/  UIADD3.X UR7, URZ, UR23, URZ, UP0, !UPT ;  /* 0x000000173f077290 */ /* 0x000fe200087fe43f */
[----:B------:R-:W-:Y:S01]  /*30f40*/  R2UR UR12, R11 ;  /* 0x000000000b0c72ca */ /* 0x000fe200000e0000 */
[----:B------:R-:W-:Y:S01]  /*30f50*/  VIADD R13, R13, 0x1 ;  /* 0x000000010d0d7836 */ /* 0x000fe20000000000 */
[----:B------:R-:W-:Y:S01]  /*30f60*/  R2UR UR19, R5 ;  /* 0x00000000051372ca */ /* 0x000fe200000e0000 */
[----:B------:R-:W-:Y:S01]  /*30f70*/  UIADD3.X UR27, URZ, UR23, URZ, UP1, !UPT ;  /* 0x000000173f1b7290 */ /* 0x000fe20008ffe43f */
[----:B------:R-:W-:Y:S01]  /*30f80*/  ISETP.GT.AND P1, PT, R4, 0x1, PT ;  /* 0x000000010400780c */ /* 0x000fe20003f24270 */
[----:B------:R-:W-:Y:S01]  /*30f90*/  UMOV UR14, 0x0 ;  /* 0x00000000000e7882 */ /* 0x000fe20000000000 */
[----:B------:R-:W-:Y:S01]  /*30fa0*/  UMOV UR15, 0x10000000 ;  /* 0x10000000000f7882 */ /* 0x000fe20000000000 */
[----:B------:R-:W-:Y:S01]  /*30fb0*/  ISETP.NE.AND P0, PT, R13, 0x6, PT ;  /* 0x000000060d00780c */ /* 0x000fe20003f05270 */
[----:B------:R-:W-:Y:S01]  /*30fc0*/  UMOV UR25, 0x30000 ;  /* 0x0003000000197882 */ /* 0x000fe20000000000 */
[----:B------:R-:W-:Y:S01]  /*30fd0*/  UIADD3 UR5, UR5, 0x180, URZ ;  /* 0x0000018005057890 */ /* 0x000fe2000fffe03f */
[----:B------:R-:W-:Y:S01]  /*30fe0*/  VIADD R12, R12, 0x40 ;  /* 0x000000400c0c7836 */ /* 0x000fe20000000000 */
[----:B------:R-:W-:Y:S01]  /*30ff0*/  UIADD3 UR16, UR8, 0x24180, URZ ;  /* 0x0002418008107890 */ /* 0x000fe2000fffe03f */
[----:B------:R-:W-:-:S02]  /*31000*/  SEL R8, RZ, 0x1, P0 ;  /* 0x00000001ff087807 */ /* 0x000fc40000000000 */
[----:B------:R-:W-:Y:S02]  /*31010*/  SEL R13, R13, RZ, P0 ;  /* 0x000000ff0d0d7207 */ /* 0x000fe40000000000 */
[----:B------:R-:W-:Y:S01]  /*31020*/  UMOV UR8, UR5 ;  /* 0x0000000500087c82 */ /* 0x000fe20008000000 */
[----:B------:R-:W-:Y:S01]  /*31030*/  LOP3.LUT R3, R3, R8, RZ, 0x3c, !PT ;  /* 0x0000000803037212 */ /* 0x000fe200078e3cff */
[----:B------:R0:W-:Y:S02]  /*31040*/  UTMALDG.3D [UR8], [UR6], desc[UR14] ;  /* 0x00000e08060075b4 */ /* 0x0001e40008011000 */
[----:B0-----:R-:W-:Y:S01]  /*31050*/  UMOV UR8, UR16 ;  /* 0x0000001000087c82 */ /* 0x001fe20008000000 */
[----:B------:R-:W-:Y:S02]  /*31060*/  UMOV UR11, UR19 ;  /* 0x00000013000b7c82 */ /* 0x000fe40008000000 */
[----:B------:R0:W-:Y:S02]  /*31070*/  UTMALDG.3D.MULTICAST [UR8], [UR26], UR25, desc[UR14] ;  /* 0x00000e081a0073b4 */ /* 0x0001e40008011819 */
[----:B0-----:R-:W-:Y:S05]  /*31080*/  @P1 BRA `(.L_x_55) ;  /* 0xfffffffc003c1947 */ /* 0x001fea000383ffff */
.L_x_52:
[----:B------:R-:W-:Y:S05]  /*31090*/  BSYNC B1 ;  /* 0x0000000000017941 */ /* 0x000fea0003800000 */
.L_x_51:
[----:B------:R-:W2:Y:S01]  /*310a0*/  LDL.LU R15, [R1+0x4d0] ;  /* 0x0004d000010f7983 */ /* 0x000ea20000300800 */
[----:B------:R-:W-:Y:S01]  /*310b0*/  LOP3.LUT P0, RZ, R9, 0xff, RZ, 0xc0, !PT ;  /* 0x000000ff09ff7812 */ /* 0x000fe2000780c0ff */
[C---:B------:R-:W-:Y:S01]  /*310c0*/  IMAD.IADD R4, R0.reuse, 0x1, R7 ;  /* 0x0000000100047824 */ /* 0x040fe200078e0207 */
[----:B------:R-:W-:Y:S01]  /*310d0*/  ULDC.64 UR6, c[0x0][0x650] ;  /* 0x0001940000067ab9 */ /* 0x000fe20000000a00 */
[----:B------:R-:W3:Y:S01]  /*310e0*/  LDL.LU R14, [R1+0x4d4] ;  /* 0x0004d400010e7983 */ /* 0x000ee20000300800 */
[----:B------:R-:W-:Y:S01]  /*310f0*/  ISETP.GE.U32.AND P1, PT, R0, 0x6, PT ;  /* 0x000000060000780c */ /* 0x000fe20003f26070 */
[----:B------:R-:W-:Y:S01]  /*31100*/  BSSY B1, `(.L_x_56) ;  /* 0x000006f000017945 */ /* 0x000fe20003800000 */
[----:B------:R-:W-:Y:S01]  /*31110*/  IMAD.MOV.U32 R11, RZ, RZ, -0x1 ;  /* 0xffffffffff0b7424 */ /* 0x000fe200078e00ff */
[----:B------:R-:W-:-:S06]  /*31120*/  PRMT R9, RZ, 0x7610, R9 ;  /* 0x00007610ff097816 */ /* 0x000fcc0000000009 */
[----:B------:R-:W0:Y:S01]  /*31130*/  @P0 S2R R3, SR_CgaCtaId ;  /* 0x0000000000030919 */ /* 0x000e220000008800 */
[----:B------:R-:W-:-:S04]  /*31140*/  @P0 MOV R2, 0x400 ;  /* 0x0000040000020802 */ /* 0x000fc80000000f00 */
[----:B0-----:R-:W-:-:S04]  /*31150*/  @P0 LEA R2, R3, R2, 0x18 ;  /* 0x0000000203020211 */ /* 0x001fc800078ec0ff */
[----:B------:R0:W-:Y:S01]  /*31160*/  @P0 SYNCS.ARRIVE.TRANS64.A1T0 RZ, [R2+URZ+0x78], RZ ;  /* 0x000078ff02ff09a7 */ /* 0x0001e2000810003f */
[----:B------:R-:W-:-:S04]  /*31170*/  ISETP.GT.U32.AND P0, PT, R4, 0x5, PT ;  /* 0x000000050400780c */ /* 0x000fc80003f04070 */
[----:B------:R-:W-:Y:S01]  /*31180*/  ISETP.LT.U32.AND P0, PT, R0, 0x6, P0 ;  /* 0x000000060000780c */ /* 0x000fe20000701070 */
[----:B0-----:R-:W-:-:S05]  /*31190*/  IMAD.WIDE.U32 R2, R4, -0x55555555, RZ ;  /* 0xaaaaaaab04027825 */ /* 0x001fca00078e00ff */
[----:B------:R-:W-:Y:S02]  /*311a0*/  SHF.R.U32.HI R5, RZ, 0x2, R3 ;  /* 0x00000002ff057819 */ /* 0x000fe40000011603 */
[----:B------:R-:W-:Y:S02]  /*311b0*/  SEL R3, RZ, 0x1, !P0 ;  /* 0x00000001ff037807 */ /* 0x000fe40004000000 */
[----:B------:R-:W-:Y:S01]  /*311c0*/  PRMT R2, RZ, 0x7610, R2 ;  /* 0x00007610ff027816 */ /* 0x000fe20000000002 */
[----:B------:R-:W-:Y:S01]  /*311d0*/  IMAD R7, R5, -0x6, R4 ;  /* 0xfffffffa05077824 */ /* 0x000fe200078e0204 */
[----:B------:R-:W-:Y:S01]  /*311e0*/  LOP3.LUT R6, R6, R3, RZ, 0x3c, !PT ;  /* 0x0000000306067212 */ /* 0x000fe200078e3cff */
[----:B------:R-:W-:-:S03]  /*311f0*/  IMAD.MOV.U32 R4, RZ, RZ, -0x1 ;  /* 0xffffffffff047424 */ /* 0x000fc600078e00ff */
[----:B------:R-:W-:Y:S01]  /*31200*/  @P1 LOP3.LUT R6, R6, 0x1, R5, 0x78, !PT ;  /* 0x0000000106061812 */ /* 0x000fe200078e7805 */
[----:B------:R-:W-:Y:S01]  /*31210*/  IMAD.MOV.U32 R5, RZ, RZ, -0x1 ;  /* 0xffffffffff057424 */ /* 0x000fe200078e00ff */
[----:B---3--:R-:W-:-:S04]  /*31220*/  IADD3 R14, P0, R14, UR20, RZ ;  /* 0x000000140e0e7c10 */ /* 0x008fc8000ff1e0ff */
[----:B--2---:R-:W-:Y:S01]  /*31230*/  IADD3.X R15, R15, UR13, RZ, P0, !PT ;  /* 0x0000000d0f0f7c10 */ /* 0x004fe200087fe4ff */
[----:B------:R0:W-:Y:S01]  /*31240*/  STL [R1+0x4d4], R14 ;  /* 0x0004d40e01007387 */ /* 0x0001e20000100800 */
[----:B------:R-:W-:-:S03]  /*31250*/  ISETP.GE.U32.AND P0, PT, R14, UR6, PT ;  /* 0x000000060e007c0c */ /* 0x000fc6000bf06070 */
[----:B------:R0:W-:Y:S01]  /*31260*/  STL [R1+0x4d0], R15 ;  /* 0x0004d00f01007387 */ /* 0x0001e20000100800 */
[----:B------:R-:W-:-:S13]  /*31270*/  ISETP.GE.U32.AND.EX P0, PT, R15, UR7, PT, P0 ;  /* 0x000000070f007c0c */ /* 0x000fda000bf06100 */
[----:B0-----:R-:W-:Y:S05]  /*31280*/  @P0 BRA `(.L_x_57) ;  /* 0x0000000400580947 */ /* 0x001fea0003800000 */
[----:B------:R-:W0:Y:S01]  /*31290*/  S2R R8, SR_CTAID.X ;  /* 0x0000000000087919 */ /* 0x000e220000002500 */
[----:B------:R-:W1:Y:S01]  /*312a0*/  LDC R17, c[0x0][0x65c] ;  /* 0x00019700ff117b82 */ /* 0x000e620000000800 */
[----:B------:R-:W-:Y:S01]  /*312b0*/  ULDC UR5, c[0x0][0x150] ;  /* 0x0000540000057ab9 */ /* 0x000fe20000000800 */
[----:B------:R-:W-:Y:S01]  /*312c0*/  ULDC.64 UR6, c[0x0][0x628] ;  /* 0x00018a0000067ab9 */ /* 0x000fe20000000a00 */
[----:B------:R-:W2:Y:S01]  /*312d0*/  S2R R2, SR_CTAID.Y ;  /* 0x0000000000027919 */ /* 0x000ea20000002600 */
[----:B------:R-:W-:Y:S01]  /*312e0*/  ISETP.NE.U32.AND P0, PT, RZ, UR6, PT ;  /* 0x00000006ff007c0c */ /* 0x000fe2000bf05070 */
[----:B------:R-:W-:-:S03]  /*312f0*/  ULDC UR8, c[0x0][0x630] ;  /* 0x00018c0000087ab9 */ /* 0x000fc60000000800 */
[----:B------:R-:W3:Y:S01]  /*31300*/  LDC R5, c[0x0][0x144] ;  /* 0x00005100ff057b82 */ /* 0x000ee20000000800 */
[----:B------:R-:W-:-:S07]  /*31310*/  ISETP.NE.AND.EX P0, PT, RZ, UR7, PT, P0 ;  /* 0x00000007ff007c0c */ /* 0x000fce000bf05300 */
[----:B------:R-:W4:Y:S01]  /*31320*/  LDC R13, c[0x0][0x148] ;  /* 0x00005200ff0d7b82 */ /* 0x000f220000000800 */
[----:B-1----:R-:W-:Y:S02]  /*31330*/  ISETP.NE.AND P2, PT, R17, 0x1, PT ;  /* 0x000000011100780c */ /* 0x002fe40003f45270 */
[----:B0-----:R-:W-:Y:S02]  /*31340*/  I2FP.F32.U32 R3, R8 ;  /* 0x0000000800037245 */ /* 0x001fe40000201000 */
[----:B--2---:R-:W-:-:S03]  /*31350*/  I2FP.F32.U32 R4, R2 ;  /* 0x0000000200047245 */ /* 0x004fc60000201000 */
[----:B------:R-:W-:Y:S01]  /*31360*/  FMUL R3, R3, UR5 ;  /* 0x0000000503037c20 */ /* 0x000fe20008400000 */
[----:B------:R-:W-:Y:S02]  /*31370*/  ULDC UR5, c[0x0][0x154] ;  /* 0x0000550000057ab9 */ /* 0x000fe40000000800 */
[----:B------:R-:W-:-:S03]  /*31380*/  FMUL R11, R4, UR5 ;  /* 0x00000005040b7c20 */ /* 0x000fc60008400000 */
[----:B------:R-:W0:Y:S08]  /*31390*/  F2I.U32.TRUNC.NTZ R3, R3 ;  /* 0x0000000300037305 */ /* 0x000e30000020f000 */
[----:B------:R-:W1:Y:S01]  /*313a0*/  F2I.U32.TRUNC.NTZ R11, R11 ;  /* 0x0000000b000b7305 */ /* 0x000e62000020f000 */
[----:B0-----:R-:W-:Y:S02]  /*313b0*/  IMAD.MOV R4, RZ, RZ, -R3 ;  /* 0x000000ffff047224 */ /* 0x001fe400078e0a03 */
[----:B------:R-:W-:-:S02]  /*313c0*/  IMAD.MOV.U32 R3, RZ, RZ, R15 ;  /* 0x000000ffff037224 */ /* 0x000fc400078e000f */
[----:B---3--:R-:W-:Y:S02]  /*313d0*/  IMAD R8, R5, R4, R8 ;  /* 0x0000000405087224 */ /* 0x008fe400078e0208 */
[----:B-1----:R-:W-:-:S04]  /*313e0*/  IMAD.MOV R4, RZ, RZ, -R11 ;  /* 0x000000ffff047224 */ /* 0x002fc800078e0a0b */
[----:B----4-:R-:W-:Y:S02]  /*313f0*/  @P2 IMAD R8, R13, R4, R2 ;  /* 0x000000040d082224 */ /* 0x010fe400078e0202 */
[----:B------:R-:W-:Y:S01]  /*31400*/  IMAD.MOV.U32 R2, RZ, RZ, R14 ;  /* 0x000000ffff027224 */ /* 0x000fe200078e000e */
[----:B------:R-:W-:Y:S06]  /*31410*/  @!P0 BRA `(.L_x_58) ;  /* 0x0000000000288947 */ /* 0x000fec0003800000 */
[----:B------:R-:W-:Y:S02]  /*31420*/  ULDC UR5, c[0x0][0x634] ;  /* 0x00018d0000057ab9 */ /* 0x000fe40000000800 */
[----:B------:R-:W-:-:S05]  /*31430*/  IADD3 R3, P0, R14, UR5, RZ ;  /* 0x000000050e037c10 */ /* 0x000fca000ff1e0ff */
[----:B------:R-:W-:-:S04]  /*31440*/  IMAD.X R11, RZ, RZ, R15, P0 ;  /* 0x000000ffff0b7224 */ /* 0x000fc800000e060f */
[----:B------:R-:W-:-:S04]  /*31450*/  IMAD.WIDE.U32 R4, R11, UR6, RZ ;  /* 0x000000060b047c25 */ /* 0x000fc8000f8e00ff */
[----:B------:R-:W-:-:S04]  /*31460*/  IMAD.WIDE.U32 R4, P0, R3, UR7, R4 ;  /* 0x0000000703047c25 */ /* 0x000fc8000f800004 */
[----:B------:R-:W-:-:S04]  /*31470*/  IMAD.WIDE.U32 R2, R3, UR6, RZ ;  /* 0x0000000603027c25 */ /* 0x000fc8000f8e00ff */
[----:B------:R-:W-:Y:S01]  /*31480*/  IMAD.MOV.U32 R2, RZ, RZ, R5 ;  /* 0x000000ffff027224 */ /* 0x000fe200078e0005 */
[----:B------:R-:W-:Y:S01]  /*31490*/  IADD3 RZ, P1, R3, R4, RZ ;  /* 0x0000000403ff7210 */ /* 0x000fe20007f3e0ff */
[----:B------:R-:W-:-:S04]  /*314a0*/  IMAD.X R3, RZ, RZ, RZ, P0 ;  /* 0x000000ffff037224 */ /* 0x000fc800000e06ff */
[----:B------:R-:W-:-:S08]  /*314b0*/  IMAD.WIDE.U32.X R2, R11, UR7, R2, P1 ;  /* 0x000000070b027c25 */ /* 0x000fd000088e0402 */
.L_x_58:
[--C-:B------:R-:W-:Y:S01]  /*314c0*/  SHF.R.U64 R11, R2, UR8, R3.reuse ;  /* 0x00000008020b7c19 */ /* 0x100fe20008001203 */
[----:B------:R-:W-:Y:S01]  /*314d0*/  ULDC.64 UR6, c[0x0][0x620] ;  /* 0x0001880000067ab9 */ /* 0x000fe20000000a00 */
[----:B------:R-:W-:Y:S01]  /*314e0*/  SHF.R.U32.HI R2, RZ, UR8, R3 ;  /* 0x00000008ff027c19 */ /* 0x000fe20008011603 */
[----:B------:R-:W-:Y:S01]  /*314f0*/  IMAD.MOV.U32 R3, RZ, RZ, R15 ;  /* 0x000000ffff037224 */ /* 0x000fe200078e000f */
[----:B------:R-:W-:Y:S01]  /*31500*/  IADD3 R13, P0, RZ, -R11, RZ ;  /* 0x8000000bff0d7210 */ /* 0x000fe20007f1e0ff */
[----:B------:R-:W-:-:S04]  /*31510*/  ULDC UR5, c[0x0][0x618] ;  /* 0x0001860000057ab9 */ /* 0x000fc80000000800 */
[----:B------:R-:W-:-:S04]  /*31520*/  IMAD.X R2, RZ, RZ, ~R2, P0 ;  /* 0x000000ffff027224 */ /* 0x000fc800000e0e02 */
[----:B------:R-:W-:-:S04]  /*31530*/  IMAD R2, R2, UR6, RZ ;  /* 0x0000000602027c24 */ /* 0x000fc8000f8e02ff */
[----:B------:R-:W-:Y:S02]  /*31540*/  IMAD R5, R13, UR7, R2 ;  /* 0x000000070d057c24 */ /* 0x000fe4000f8e0202 */
[----:B------:R-:W-:-:S04]  /*31550*/  IMAD.MOV.U32 R2, RZ, RZ, R14 ;  /* 0x000000ffff027224 */ /* 0x000fc800078e000e */
[----:B------:R-:W-:Y:S01]  /*31560*/  IMAD.WIDE.U32 R2, R13, UR6, R2 ;  /* 0x000000060d027c25 */ /* 0x000fe2000f8e0002 */
[----:B------:R-:W-:Y:S02]  /*31570*/  ULDC.64 UR6, c[0x0][0x640] ;  /* 0x0001900000067ab9 */ /* 0x000fe40000000a00 */
[----:B------:R-:W-:Y:S01]  /*31580*/  ISETP.NE.U32.AND P0, PT, RZ, UR6, PT ;  /* 0x00000006ff007c0c */ /* 0x000fe2000bf05070 */
[----:B------:R-:W-:-:S03]  /*31590*/  IMAD.IADD R3, R3, 0x1, R5 ;  /* 0x0000000103037824 */ /* 0x000fc600078e0205 */
[----:B------:R-:W-:Y:S02]  /*315a0*/  ISETP.NE.AND.EX P0, PT, RZ, UR7, PT, P0 ;  /* 0x00000007ff007c0c */ /* 0x000fe4000bf05300 */
[--C-:B------:R-:W-:Y:S02]  /*315b0*/  SHF.R.U64 R12, R2, UR5, R3.reuse ;  /* 0x00000005020c7c19 */ /* 0x100fe40008001203 */
[----:B------:R-:W-:Y:S01]  /*315c0*/  SHF.R.U32.HI R3, RZ, UR5, R3 ;  /* 0x00000005ff037c19 */ /* 0x000fe20008011603 */
[----:B------:R-:W-:-:S03]  /*315d0*/  ULDC UR5, c[0x0][0x608] ;  /* 0x0001820000057ab9 */ /* 0x000fc60000000800 */
[--C-:B------:R-:W-:Y:S02]  /*315e0*/  SHF.R.U64 R13, R12, UR5, R3.reuse ;  /* 0x000000050c0d7c19 */ /* 0x100fe40008001203 */
[----:B------:R-:W-:Y:S01]  /*315f0*/  SHF.R.U32.HI R2, RZ, UR5, R3 ;  /* 0x00000005ff027c19 */ /* 0x000fe20008011603 */
[----:B------:R-:W-:-:S03]  /*31600*/  ULDC UR5, c[0x0][0x658] ;  /* 0x0001960000057ab9 */ /* 0x000fc60000000800 */
[--C-:B------:R-:W-:Y:S02]  /*31610*/  SHF.R.U64 R14, R13, UR5, R2.reuse ;  /* 0x000000050d0e7c19 */ /* 0x100fe40008001202 */
[----:B------:R-:W-:-:S03]  /*31620*/  SHF.R.U32.HI R15, RZ, UR5, R2 ;  /* 0x00000005ff0f7c19 */ /* 0x000fc60008011602 */
[----:B------:R-:W-:Y:S02]  /*31630*/  IMAD.MOV.U32 R2, RZ, RZ, R14 ;  /* 0x000000ffff027224 */ /* 0x000fe400078e000e */
        /* <DEDUP_REMOVED lines=12> */
.L_x_59:
[----:B------:R-:W-:Y:S01]  /*31700*/  ULDC UR5, c[0x0][0x648] ;  /* 0x0001920000057ab9 */ /* 0x000fe20000000800 */
[----:B------:R-:W-:Y:S02]  /*31710*/  LOP3.LUT R13, R13, UR17, RZ, 0xc0, !PT ;  /* 0x000000110d0d7c12 */ /* 0x000fe4000f8ec0ff */
[----:B------:R-:W-:Y:S01]  /*31720*/  SHF.R.U64 R2, R2, UR5, R3 ;  /* 0x0000000502027c19 */ /* 0x000fe20008001203 */
[----:B------:R-:W-:-:S04]  /*31730*/  ULDC UR5, c[0x0][0x638] ;  /* 0x00018e0000057ab9 */ /* 0x000fc80000000800 */
[----:B------:R-:W-:Y:S02]  /*31740*/  IMAD.MOV R3, RZ, RZ, -R2 ;  /* 0x000000ffff037224 */ /* 0x000fe400078e0a02 */
[----:B------:R-:W-:Y:S02]  /*31750*/  IMAD R13, R2, UR18, R13 ;  /* 0x00000012020d7c24 */ /* 0x000fe4000f8e020d */
[----:B------:R-:W-:Y:S01]  /*31760*/  IMAD R14, R3, UR5, R14 ;  /* 0x00000005030e7c24 */ /* 0x000fe2000f8e020e */
[----:B------:R-:W-:Y:S01]  /*31770*/  ULDC UR5, c[0x0][0x610] ;  /* 0x0001840000057ab9 */ /* 0x000fe20000000800 */
[----:B------:R-:W-:Y:S01]  /*31780*/  LOP3.LUT R3, R12, UR4, RZ, 0xc0, !PT ;  /* 0x000000040c037c12 */ /* 0x000fe2000f8ec0ff */
[----:B------:R-:W-:Y:S01]  /*31790*/  IMAD R8, R13, UR5, R8 ;  /* 0x000000050d087c24 */ /* 0x000fe2000f8e0208 */
[----:B------:R-:W-:Y:S01]  /*317a0*/  ULDC UR5, c[0x0][0x600] ;  /* 0x0001800000057ab9 */ /* 0x000fe20000000800 */
[----:B------:R-:W-:Y:S02]  /*317b0*/  IMAD.MOV.U32 R2, RZ, RZ, 0x1 ;  /* 0x00000001ff027424 */ /* 0x000fe400078e00ff */
[----:B------:R-:W-:-:S05]  /*317c0*/  IMAD R3, R14, UR5, R3 ;  /* 0x000000050e037c24 */ /* 0x000fca000f8e0203 */
[----:B------:R-:W-:Y:S02]  /*317d0*/  SEL R5, R3, R8, !P2 ;  /* 0x0000000803057207 */ /* 0x000fe40005000000 */
[----:B------:R-:W-:-:S07]  /*317e0*/  SEL R4, R8, R3, !P2 ;  /* 0x0000000308047207 */ /* 0x000fce0005000000 */
.L_x_57:
[----:B------:R-:W-:Y:S05]  /*317f0*/  BSYNC B1 ;  /* 0x0000000000017941 */ /* 0x000fea0003800000 */
.L_x_56:
[----:B------:R-:W-:-:S13]  /*31800*/  LOP3.LUT P0, RZ, R2, 0xff, RZ, 0xc0, !PT ;  /* 0x000000ff02ff7812 */ /* 0x000fda000780c0ff */
[----:B------:R-:W-:Y:S05]  /*31810*/  @P0 BRA `(.L_x_60) ;  /* 0xfffffff400200947 */ /* 0x000fea000383ffff */
[----:B------:R-:W-:Y:S05]  /*31820*/  BSYNC B0 ;  /* 0x0000000000007941 */ /* 0x000fea0003800000 */
.L_x_49:
[----:B------:R-:W-:-:S03]  /*31830*/  UMOV UR5, 0xffffffff ;  /* 0xffffffff00057882 */ /* 0x000fc60000000000 */
[----:B------:R-:W-:Y:S05]  /*31840*/  BRA.DIV UR5, `(.L_x_61) ;  /* 0x0000000605707947 */ /* 0x000fea000b800000 */
[----:B------:R-:W-:-:S13]  /*31850*/  ELECT P0, URZ, PT ;  /* 0x00000000003f782f */ /* 0x000fda0003800000 */
.L_x_77:
[----:B------:R-:W-:Y:S04]  /*31860*/  BSSY B0, `(.L_x_62) ;  /* 0x000003e000007945 */ /* 0x000fe80003800000 */
[----:B------:R-:W-:Y:S05]  /*31870*/  @!P0 BRA `(.L_x_63) ;  /* 0x0000000000f08947 */ /* 0x000fea0003800000 */
[----:B------:R-:W-:-:S04]  /*31880*/  ULOP3.LUT UR5, UR60, 0x2, URZ, 0xfc, !UPT ;  /* 0x000000023c057892 */ /* 0x000fc8000f8efc3f */
[----:B------:R-:W-:-:S06]  /*31890*/  UISETP.NE.AND UP0, UPT, UR5, 0x3, UPT ;  /* 0x000000030500788c */ /* 0x000fcc000bf05270 */
[----:B------:R-:W-:-:S13]  /*318a0*/  PLOP3.LUT P0, PT, PT, PT, UP0, 0x80, 0x0 ;  /* 0x000000000000781c */ /* 0x000fda0003f0f008 */
[----:B------:R-:W-:Y:S05]  /*318b0*/  @!P0 BRA `(.L_x_64) ;  /* 0x0000000000048947 */ /* 0x000fea0003800000 */
[----:B------:R-:W-:Y:S01]  /*318c0*/  BPT.TRAP 0x1 ;  /* 0x000000040000795c */ /* 0x000fe20000300000 */
.L_x_64:
[----:B------:R-:W0:Y:S01]  /*318d0*/  S2R R3, SR_CgaCtaId ;  /* 0x0000000000037919 */ /* 0x000e220000008800 */
[----:B------:R-:W-:Y:S02]  /*318e0*/  MOV R0, 0x400 ;  /* 0x0000040000007802 */ /* 0x000fe40000000f00 */
[----:B------:R-:W-:Y:S02]  /*318f0*/  SHF.L.U32 R2, R6, 0x1f, RZ ;  /* 0x0000001f06027819 */ /* 0x000fe400000006ff */
[----:B0-----:R-:W-:-:S05]  /*31900*/  LEA R0, R3, R0, 0x18 ;  /* 0x0000000003007211 */ /* 0x001fca00078ec0ff */
[----:B------:R-:W-:-:S04]  /*31910*/  VIADD R0, R0, 0x30 ;  /* 0x0000003000007836 */ /* 0x000fc80000000000 */
[----:B------:R-:W-:-:S04]  /*31920*/  IMAD R3, R7, 0x8, R0 ;  /* 0x0000000807037824 */ /* 0x000fc800078e0200 */
[----:B------:R-:W0:Y:S02]  /*31930*/  SYNCS.PHASECHK.TRANS64.TRYWAIT P0, [R3+URZ], R2 ;  /* 0x00000002030075a7 */ /* 0x000e24000800017f */
[----:B0-----:R-:W-:Y:S05]  /*31940*/  @!P0 BRA `(.L_x_65) ;  /* 0x0000000400508947 */ /* 0x001fea0003800000 */
.L_x_78:
[----:B------:R-:W-:-:S05]  /*31950*/  VIADD R7, R7, 0x1 ;  /* 0x0000000107077836 */ /* 0x000fca0000000000 */
[----:B------:R-:W-:-:S04]  /*31960*/  ISETP.NE.AND P0, PT, R7, 0x6, PT ;  /* 0x000000060700780c */ /* 0x000fc80003f05270 */
[----:B0-----:R-:W-:Y:S02]  /*31970*/  SEL R3, RZ, 0x1, P0 ;  /* 0x00000001ff037807 */ /* 0x001fe40000000000 */
[----:B------:R-:W-:Y:S02]  /*31980*/  SEL R7, R7, RZ, P0 ;  /* 0x000000ff07077207 */ /* 0x000fe40000000000 */
[----:B------:R-:W-:-:S03]  /*31990*/  LOP3.LUT R6, R6, R3, RZ, 0x3c, !PT ;  /* 0x0000000306067212 */ /* 0x000fc600078e3cff */
[----:B------:R-:W-:Y:S01]  /*319a0*/  IMAD R3, R7, 0x8, R0 ;  /* 0x0000000807037824 */ /* 0x000fe200078e0200 */
[----:B------:R-:W-:-:S04]  /*319b0*/  SHF.L.U32 R2, R6, 0x1f, RZ ;  /* 0x0000001f06027819 */ /* 0x000fc800000006ff */
[----:B------:R-:W0:Y:S02]  /*319c0*/  SYNCS.PHASECHK.TRANS64.TRYWAIT P0, [R3+URZ], R2 ;  /* 0x00000002030075a7 */ /* 0x000e24000800017f */
[----:B0-----:R-:W-:Y:S05]  /*319d0*/  @!P0 BRA `(.L_x_66) ;  /* 0x0000000400408947 */ /* 0x001fea0003800000 */
.L_x_79:
[----:B0-----:R-:W-:-:S05]  /*319e0*/  VIADD R2, R7, 0x1 ;  /* 0x0000000107027836 */ /* 0x001fca0000000000 */
[----:B------:R-:W-:-:S04]  /*319f0*/  ISETP.NE.AND P0, PT, R2, 0x6, PT ;  /* 0x000000060200780c */ /* 0x000fc80003f05270 */
[----:B------:R-:W-:Y:S02]  /*31a00*/  SEL R3, RZ, 0x1, P0 ;  /* 0x00000001ff037807 */ /* 0x000fe40000000000 */
[----:B------:R-:W-:Y:S02]  /*31a10*/  SEL R5, R2, RZ, P0 ;  /* 0x000000ff02057207 */ /* 0x000fe40000000000 */
[----:B------:R-:W-:-:S03]  /*31a20*/  LOP3.LUT R6, R6, R3, RZ, 0x3c, !PT ;  /* 0x0000000306067212 */ /* 0x000fc600078e3cff */
[----:B------:R-:W-:Y:S01]  /*31a30*/  IMAD R3, R5, 0x8, R0 ;  /* 0x0000000805037824 */ /* 0x000fe200078e0200 */
[----:B------:R-:W-:-:S04]  /*31a40*/  SHF.L.U32 R2, R6, 0x1f, RZ ;  /* 0x0000001f06027819 */ /* 0x000fc800000006ff */
[----:B------:R-:W0:Y:S02]  /*31a50*/  SYNCS.PHASECHK.TRANS64.TRYWAIT P0, [R3+URZ], R2 ;  /* 0x00000002030075a7 */ /* 0x000e24000800017f */
[----:B0-----:R-:W-:Y:S05]  /*31a60*/  @!P0 BRA `(.L_x_67) ;  /* 0x0000000400308947 */ /* 0x001fea0003800000 */
.L_x_80:
        /* <DEDUP_REMOVED lines=9> */
.L_x_81:
        /* <DEDUP_REMOVED lines=9> */
.L_x_82:
[----:B0-----:R-:W-:-:S05]  /*31b90*/  VIADD R2, R5, 0x1 ;  /* 0x0000000105027836 */ /* 0x001fca0000000000 */
[----:B------:R-:W-:-:S04]  /*31ba0*/  ISETP.NE.AND P0, PT, R2, 0x6, PT ;  /* 0x000000060200780c */ /* 0x000fc80003f05270 */
[----:B------:R-:W-:Y:S02]  /*31bb0*/  SEL R4, RZ, 0x1, P0 ;  /* 0x00000001ff047807 */ /* 0x000fe40000000000 */
[----:B------:R-:W-:Y:S02]  /*31bc0*/  SEL R3, R2, RZ, P0 ;  /* 0x000000ff02037207 */ /* 0x000fe40000000000 */
[----:B------:R-:W-:-:S03]  /*31bd0*/  LOP3.LUT R4, R7, R4, RZ, 0x3c, !PT ;  /* 0x0000000407047212 */ /* 0x000fc600078e3cff */
[----:B------:R-:W-:Y:S01]  /*31be0*/  IMAD R3, R3, 0x8, R0 ;  /* 0x0000000803037824 */ /* 0x000fe200078e0200 */
[----:B------:R-:W-:-:S07]  /*31bf0*/  SHF.L.U32 R0, R4, 0x1f, RZ ;  /* 0x0000001f04007819 */ /* 0x000fce00000006ff */
.L_x_70:
[----:B0-----:R0:W1:Y:S02]  /*31c00*/  SYNCS.PHASECHK.TRANS64.TRYWAIT P0, [R3+URZ], R0 ;  /* 0x00000000030075a7 */ /* 0x001064000800017f */
[----:B-1----:R-:W-:Y:S05]  /*31c10*/  @!P0 NANOSLEEP.SYNCS 0x989680 ;  /* 0x009896800000895d */ /* 0x002fea0003900000 */
[----:B------:R-:W1:Y:S02]  /*31c20*/  @!P0 SYNCS.PHASECHK.TRANS64 P0, [R3+URZ], R0 ;  /* 0x00000000030085a7 */ /* 0x000e64000800007f */
[----:B-1----:R-:W-:Y:S05]  /*31c30*/  @!P0 BRA `(.L_x_70) ;  /* 0xfffffffc00f08947 */ /* 0x002fea000383ffff */
.L_x_63:
[----:B------:R-:W-:Y:S05]  /*31c40*/  BSYNC B0 ;  /* 0x0000000000007941 */ /* 0x000fea0003800000 */
.L_x_62:
[----:B------:R-:W-:Y:S05]  /*31c50*/  EXIT ;  /* 0x000000000000794d */ /* 0x000fea0003800000 */
.L_x_21:
[----:B--2---:R-:W-:-:S04]  /*31c60*/  IMAD.U32 R11, RZ, RZ, UR6 ;  /* 0x00000006ff0b7e24 */ /* 0x004fc8000f8e00ff */
[----:B------:R2:W4:Y:S03]  /*31c70*/  SYNCS.PHASECHK.TRANS64.TRYWAIT P0, [R11+URZ], R10 ;  /* 0x0000000a0b0075a7 */ /* 0x000526000800017f */
[----:B----4-:R-:W-:Y:S05]  /*31c80*/  @!P0 NANOSLEEP.SYNCS 0x989680 ;  /* 0x009896800000895d */ /* 0x010fea0003900000 */
[----:B------:R-:W4:Y:S02]  /*31c90*/  @!P0 SYNCS.PHASECHK.TRANS64 P0, [R11+URZ], R10 ;  /* 0x0000000a0b0085a7 */ /* 0x000f24000800007f */
[----:B----4-:R-:W-:Y:S05]  /*31ca0*/  @!P0 BRA `(.L_x_21) ;  /* 0xfffffffc00ec8947 */ /* 0x010fea000383ffff */
[----:B------:R-:W-:Y:S05]  /*31cb0*/  BRA `(.L_x_20) ;  /* 0xfffffd1400047947 */ /* 0x000fea000383ffff */
.L_x_27:
[----:B-----5:R1:W-:Y:S02]  /*31cc0*/  STL [R1+0x4e8], R0 ;  /* 0x0004e80001007387 */ /* 0x0203e40000100800 */
[----:B-1----:R-:W-:-:S04]  /*31cd0*/  IMAD.U32 R0, RZ, RZ, UR7 ;  /* 0x00000007ff007e24 */ /* 0x002fc8000f8e00ff */
[----:B------:R1:W2:Y:S03]  /*31ce0*/  SYNCS.PHASECHK.TRANS64.TRYWAIT P0, [R0+URZ], R12 ;  /* 0x0000000c000075a7 */ /* 0x0002a6000800017f */
[----:B--2---:R-:W-:Y:S05]  /*31cf0*/  @!P0 NANOSLEEP.SYNCS 0x989680 ;  /* 0x009896800000895d */ /* 0x004fea0003900000 */
[----:B------:R1:W2:Y:S02]  /*31d00*/  @!P0 SYNCS.PHASECHK.TRANS64 P0, [R0+URZ], R12 ;  /* 0x0000000c000085a7 */ /* 0x0002a4000800007f */
[----:B-1----:R3:W5:Y:S02]  /*31d10*/  LDL.LU R0, [R1+0x4e8] ;  /* 0x0004e80001007983 */ /* 0x0027640000300800 */
[----:B--23--:R-:W-:Y:S05]  /*31d20*/  @!P0 BRA `(.L_x_27) ;  /* 0xfffffffc00e48947 */ /* 0x00cfea000383ffff */
[----:B------:R-:W-:Y:S05]  /*31d30*/  BRA `(.L_x_26) ;  /* 0xfffffd7000847947 */ /* 0x000fea000383ffff */
.L_x_50:
[----:B------:R-:W-:Y:S01]  /*31d40*/  BSSY B1, `(.L_x_71) ;  /* 0x0000006000017945 */ /* 0x000fe20003800000 */
[----:B------:R-:W-:-:S07]  /*31d50*/  IMAD.MOV.U32 R2, RZ, RZ, -0x1 ;  /* 0xffffffffff027424 */ /* 0x000fce00078e00ff */
[----:B------:R-:W-:Y:S05]  /*31d60*/  WARPSYNC.COLLECTIVE R2, `(.L_x_72) ;  /* 0x00000000020c7348 */ /* 0x000fea0003c00000 */
[----:B------:R-:W-:Y:S02]  /*31d70*/  ELECT P0, UR62, PT ;  /* 0x00000000003e782f */ /* 0x000fe40003800000 */
[----:B------:R-:W-:Y:S01]  /*31d80*/  MOV R2, UR62 ;  /* 0x0000003e00027c02 */ /* 0x000fe20008000f00 */
[----:B------:R-:W-:Y:S10]  /*31d90*/  ENDCOLLECTIVE ;  /* 0x000000000000791b */ /* 0x000ff40003800000 */
.L_x_72:
[----:B------:R-:W-:Y:S05]  /*31da0*/  BSYNC B1 ;  /* 0x0000000000017941 */ /* 0x000fea0003800000 */
.L_x_71:
[----:B------:R-:W-:Y:S05]  /*31db0*/  BRA `(.L_x_73) ;  /* 0xffffffec00c47947 */ /* 0x000fea000383ffff */
.L_x_53:
[----:B0-----:R0:W1:Y:S02]  /*31dc0*/  SYNCS.PHASECHK.TRANS64.TRYWAIT P0, [R15+URZ+0x30], R14 ;  /* 0x0000300e0f0075a7 */ /* 0x001064000800017f */
[----:B-1----:R-:W-:Y:S05]  /*31dd0*/  @!P0 NANOSLEEP.SYNCS 0x989680 ;  /* 0x009896800000895d */ /* 0x002fea0003900000 */
[----:B------:R-:W1:Y:S02]  /*31de0*/  @!P0 SYNCS.PHASECHK.TRANS64 P0, [R15+URZ+0x30], R14 ;  /* 0x0000300e0f0085a7 */ /* 0x000e64000800007f */
[----:B-1----:R-:W-:Y:S05]  /*31df0*/  @!P0 BRA `(.L_x_53) ;  /* 0xfffffffc00f08947 */ /* 0x002fea000383ffff */
[----:B------:R-:W-:Y:S05]  /*31e00*/  BRA `(.L_x_74) ;  /* 0xffffffec00f87947 */ /* 0x000fea000383ffff */
.L_x_61:
[----:B------:R-:W-:Y:S01]  /*31e10*/  BSSY B0, `(.L_x_75) ;  /* 0x0000006000007945 */ /* 0x000fe20003800000 */
[----:B------:R-:W-:-:S07]  /*31e20*/  IMAD.MOV.U32 R2, RZ, RZ, -0x1 ;  /* 0xffffffffff027424 */ /* 0x000fce00078e00ff */
[----:B------:R-:W-:Y:S05]  /*31e30*/  WARPSYNC.COLLECTIVE R2, `(.L_x_76) ;  /* 0x00000000020c7348 */ /* 0x000fea0003c00000 */
[----:B------:R-:W-:Y:S02]  /*31e40*/  ELECT P0, UR62, PT ;  /* 0x00000000003e782f */ /* 0x000fe40003800000 */
[----:B------:R-:W-:Y:S01]  /*31e50*/  MOV R2, UR62 ;  /* 0x0000003e00027c02 */ /* 0x000fe20008000f00 */
[----:B------:R-:W-:Y:S10]  /*31e60*/  ENDCOLLECTIVE ;  /* 0x000000000000791b */ /* 0x000ff40003800000 */
.L_x_76:
[----:B------:R-:W-:Y:S05]  /*31e70*/  BSYNC B0 ;  /* 0x0000000000007941 */ /* 0x000fea0003800000 */
.L_x_75:
[----:B------:R-:W-:Y:S05]  /*31e80*/  BRA `(.L_x_77) ;  /* 0xfffffff800747947 */ /* 0x000fea000383ffff */
.L_x_65:
[----:B0-----:R0:W1:Y:S02]  /*31e90*/  SYNCS.PHASECHK.TRANS64.TRYWAIT P0, [R3+URZ], R2 ;  /* 0x00000002030075a7 */ /* 0x001064000800017f */
[----:B-1----:R-:W-:Y:S05]  /*31ea0*/  @!P0 NANOSLEEP.SYNCS 0x989680 ;  /* 0x009896800000895d */ /* 0x002fea0003900000 */
[----:B------:R-:W1:Y:S02]  /*31eb0*/  @!P0 SYNCS.PHASECHK.TRANS64 P0, [R3+URZ], R2 ;  /* 0x00000002030085a7 */ /* 0x000e64000800007f */
[----:B-1----:R-:W-:Y:S05]  /*31ec0*/  @!P0 BRA `(.L_x_65) ;  /* 0xfffffffc00f08947 */ /* 0x002fea000383ffff */
[----:B------:R-:W-:Y:S05]  /*31ed0*/  BRA `(.L_x_78) ;  /* 0xfffffff8009c7947 */ /* 0x000fea000383ffff */
.L_x_66:
[----:B0-----:R0:W1:Y:S02]  /*31ee0*/  SYNCS.PHASECHK.TRANS64.TRYWAIT P0, [R3+URZ], R2 ;  /* 0x00000002030075a7 */ /* 0x001064000800017f */
[----:B-1----:R-:W-:Y:S05]  /*31ef0*/  @!P0 NANOSLEEP.SYNCS 0x989680 ;  /* 0x009896800000895d */ /* 0x002fea0003900000 */
[----:B------:R-:W1:Y:S02]  /*31f00*/  @!P0 SYNCS.PHASECHK.TRANS64 P0, [R3+URZ], R2 ;  /* 0x00000002030085a7 */ /* 0x000e64000800007f */
[----:B-1----:R-:W-:Y:S05]  /*31f10*/  @!P0 BRA `(.L_x_66) ;  /* 0xfffffffc00f08947 */ /* 0x002fea000383ffff */
[----:B------:R-:W-:Y:S05]  /*31f20*/  BRA `(.L_x_79) ;  /* 0xfffffff800ac7947 */ /* 0x000fea000383ffff */
.L_x_67:
[----:B0-----:R0:W1:Y:S02]  /*31f30*/  SYNCS.PHASECHK.TRANS64.TRYWAIT P0, [R3+URZ], R2 ;  /* 0x00000002030075a7 */ /* 0x001064000800017f */
[----:B-1----:R-:W-:Y:S05]  /*31f40*/  @!P0 NANOSLEEP.SYNCS 0x989680 ;  /* 0x009896800000895d */ /* 0x002fea0003900000 */
[----:B------:R-:W1:Y:S02]  /*31f50*/  @!P0 SYNCS.PHASECHK.TRANS64 P0, [R3+URZ], R2 ;  /* 0x00000002030085a7 */ /* 0x000e64000800007f */
[----:B-1----:R-:W-:Y:S05]  /*31f60*/  @!P0 BRA `(.L_x_67) ;  /* 0xfffffffc00f08947 */ /* 0x002fea000383ffff */
[----:B------:R-:W-:Y:S05]  /*31f70*/  BRA `(.L_x_80) ;  /* 0xfffffff800bc7947 */ /* 0x000fea000383ffff */
.L_x_68:
[----:B0-----:R0:W1:Y:S02]  /*31f80*/  SYNCS.PHASECHK.TRANS64.TRYWAIT P0, [R3+URZ], R2 ;  /* 0x00000002030075a7 */ /* 0x001064000800017f */
[----:B-1----:R-:W-:Y:S05]  /*31f90*/  @!P0 NANOSLEEP.SYNCS 0x989680 ;  /* 0x009896800000895d */ /* 0x002fea0003900000 */
[----:B------:R-:W1:Y:S02]  /*31fa0*/  @!P0 SYNCS.PHASECHK.TRANS64 P0, [R3+URZ], R2 ;  /* 0x00000002030085a7 */ /* 0x000e64000800007f */
[----:B-1----:R-:W-:Y:S05]  /*31fb0*/  @!P0 BRA `(.L_x_68) ;  /* 0xfffffffc00f08947 */ /* 0x002fea000383ffff */
[----:B------:R-:W-:Y:S05]  /*31fc0*/  BRA `(.L_x_81) ;  /* 0xfffffff800cc7947 */ /* 0x000fea000383ffff */
.L_x_69:
[----:B0-----:R0:W1:Y:S02]  /*31fd0*/  SYNCS.PHASECHK.TRANS64.TRYWAIT P0, [R3+URZ], R2 ;  /* 0x00000002030075a7 */ /* 0x001064000800017f */
[----:B-1----:R-:W-:Y:S05]  /*31fe0*/  @!P0 NANOSLEEP.SYNCS 0x989680 ;  /* 0x009896800000895d */ /* 0x002fea0003900000 */
[----:B------:R-:W1:Y:S02]  /*31ff0*/  @!P0 SYNCS.PHASECHK.TRANS64 P0, [R3+URZ], R2 ;  /* 0x00000002030085a7 */ /* 0x000e64000800007f */
[----:B-1----:R-:W-:Y:S05]  /*32000*/  @!P0 BRA `(.L_x_69) ;  /* 0xfffffffc00f08947 */ /* 0x002fea000383ffff */
[----:B------:R-:W-:Y:S05]  /*32010*/  BRA `(.L_x_82) ;  /* 0xfffffff800dc7947 */ /* 0x000fea000383ffff */
.L_x_83:
[----:B------:R-:W-:-:S00]  /*32020*/  BRA `(.L_x_83) ;  /* 0xfffffffc00fc7947 */ /* 0x000fc0000383ffff */
[----:B------:R-:W-:-:S00]  /*32030*/  NOP ;  /* 0x0000000000007918 */ /* 0x000fc00000000000 */
        /* <DEDUP_REMOVED lines=12> */
.L_x_84:


//--------------------- .nv.shared._ZN7cutlass13device_kernelINS_4gemm6kernel13GemmUniversalIN4cute5tupleIJiiiiEEENS1_10collective13CollectiveMmaINS1_37MainloopSm90TmaGmmaWarpSpecializedFP8ILi6ENS5_IJNS4_1CILi2EEENSA_ILi1EEESC_EEENS1_35KernelTmaWarpSpecializedCooperativeEEENS5_IJNSA_ILi384EEENSA_ILi176EEENSA_ILi64EEEEEENS_12float_e4m3_tENS5_IJlSC_lEEESK_SL_NS4_8TiledMMAINS4_8MMA_AtomIJNS4_4SM904GMMA30MMA_64x16x32_F32E4M3E4M3_SS_TNILNSP_7ScaleInE1ELSR_1EEEEEENS4_6LayoutISD_NS5_IJSC_NSA_ILi0EEESV_EEEEENS5_IJNS4_10UnderscoreESY_SY_EEEEENS4_13SM90_TMA_LOADENS4_14ComposedLayoutINS4_7SwizzleILi2ELi4ELi3EEENS4_18smem_ptr_flag_bitsILi8EEENSU_INS5_IJNSA_ILi8EEESI_EEENS5_IJSI_SC_EEEEEEEvNS4_8identityENS4_23SM90_TMA_LOAD_MULTICASTES1B_vS1C_EENS_8epilogue10collective6detail29Sm90TmaWarpSpecializedAdapterINS1G_15DefaultEpilogueISK_SL_SL_NS1F_6thread17LinearCombinationISK_Li1EffLNS1K_9ScaleType4KindE0ELNS_15FloatRoundStyleE2ESK_EENS1_15EpilogueDefaultEEEEEvvEEEEvNT_6ParamsE --------------------------
	.section	.nv.shared._ZN7cutlass13device_kernelINS_4gemm6kernel13GemmUniversalIN4cute5tupleIJiiiiEEENS1_10collective13CollectiveMmaINS1_37MainloopSm90TmaGmmaWarpSpecializedFP8ILi6ENS5_IJNS4_1CILi2EEENSA_ILi1EEESC_EEENS1_35KernelTmaWarpSpecializedCooperativeEEENS5_IJNSA_ILi384EEENSA_ILi176EEENSA_ILi64EEEEEENS_12float_e4m3_tENS5_IJlSC_lEEESK_SL_NS4_8TiledMMAINS4_8MMA_AtomIJNS4_4SM904GMMA30MMA_64x16x32_F32E4M3E4M3_SS_TNILNSP_7ScaleInE1ELSR_1EEEEEENS4_6LayoutISD_NS5_IJSC_NSA_ILi0EEESV_EEEEENS5_IJNS4_10UnderscoreESY_SY_EEEEENS4_13SM90_TMA_LOADENS4_14ComposedLayoutINS4_7SwizzleILi2ELi4ELi3EEENS4_18smem_ptr_flag_bitsILi8EEENSU_INS5_IJNSA_ILi8EEESI_EEENS5_IJSI_SC_EEEEEEEvNS4_8identityENS4_23SM90_TMA_LOAD_MULTICASTES1B_vS1C_EENS_8epilogue10collective6detail29Sm90TmaWarpSpecializedAdapterINS1G_15DefaultEpilogueISK_SL_SL_NS1F_6thread17LinearCombinationISK_Li1EffLNS1K_9ScaleType4KindE0ELNS_15FloatRoundStyleE2ESK_EENS1_15EpilogueDefaultEEEEEvvEEEEvNT_6ParamsE,"aw",@nobits
	.sectionflags	@""
	.align	16
	.zero		1024


//--------------------- .nv.shared.reserved.0     --------------------------
	.section	.nv.shared.reserved.0,"aw",@nobits
	.weak		__nv_reservedSMEM_offset_0_alias
	.size		__nv_reservedSMEM_offset_0_alias, 0, 0
	.other		__nv_reservedSMEM_offset_0_alias,@"STO_CUDA_RESERVED_SHARED STV_DEFAULT"
__nv_reservedSMEM_offset_0_alias:
	.zero		0


//--------------------- .nv.global                --------------------------
	.section	.nv.global,"aw",@nobits
.nv.global:
	.type		_ZN39_INTERNAL_50c4e194_4_k_cu_4191a796_45054cute1_E,@object
	.size		_ZN39_INTERNAL_50c4e194_4_k_cu_4191a796_45054cute1_E,(_ZN39_INTERNAL_50c4e194_4_k_cu_4191a796_45054cuda3std3__45__cpo6cbeginE - _ZN39_INTERNAL_50c4e194_4_k_cu_4191a796_45054cute1_E)
_ZN39_INTERNAL_50c4e194_4_k_cu_4191a796_45054cute1_E:
	.zero		1
	.type		_ZN39_INTERNAL_50c4e194_4_k_cu_4191a796_45054cuda3std3__45__cpo6cbeginE,@object
	.size		_ZN39_INTERNAL_50c4e194_4_k_cu_4191a796_45054cuda3std3__45__cpo6cbeginE,(_ZN39_INTERNAL_50c4e194_4_k_cu_4191a796_45054cuda3std3__48in_placeE - _ZN39_INTERNAL_50c4e194_4_k_cu_4191a796_45054cuda3std3__45__cpo6cbeginE)
_ZN39_INTERNAL_50c4e194_4_k_cu_4191a796_45054cuda3std3__45__cpo6cbeginE:
	.zero		1
	.type		_ZN39_INTERNAL_50c4e194_4_k_cu_4191a796_45054cuda3std3__48in_placeE,@object
	.size		_ZN39_INTERNAL_50c4e194_4_k_cu_4191a796_45054cuda3std3__48in_placeE,(_ZN39_INTERNAL_50c4e194_4_k_cu_4191a796_45054cuda3std6ranges3__45__cpo9iter_moveE - _ZN39_INTERNAL_50c4e194_4_k_cu_4191a796_45054cuda3std3__48in_placeE)
_ZN39_INTERNAL_50c4e194_4_k_cu_4191a796_45054cuda3std3__48in_placeE:
	.zero		1
	.type		_ZN39_INTERNAL_50c4e194_4_k_cu_4191a796_45054cuda3std6ranges3__45__cpo9iter_moveE,@object
	.size		_ZN39_INTERNAL_50c4e194_4_k_cu_4191a796_45054cuda3std6ranges3__45__cpo9iter_moveE,(_ZN39_INTERNAL_50c4e194_4_k_cu_4191a796_45054cuda3std3__45__cpo5beginE - _ZN39_INTERNAL_50c4e194_4_k_cu_4191a796_45054cuda3std6ranges3__45__cpo9iter_moveE)
_ZN39_INTERNAL_50c4e194_4_k_cu_4191a796_45054cuda3std6ranges3__45__cpo9iter_moveE:
	.zero		1
	.type		_ZN39_INTERNAL_50c4e194_4_k_cu_4191a796_45054cuda3std3__45__cpo5beginE,@object
	.size		_ZN39_INTERNAL_50c4e194_4_k_cu_4191a796_45054cuda3std3__45__cpo5beginE,(_ZN39_INTERNAL_50c4e194_4_k_cu_4191a796_45054cuda3std3__441_GLOBAL__N__50c4e194_4_k_cu_4191a796_45056ignoreE - _ZN39_INTERNAL_50c4e194_4_k_cu_4191a796_45054cuda3std3__45__cpo5beginE)
_ZN39_INTERNAL_50c4e194_4_k_cu_4191a796_45054cuda3std3__45__cpo5beginE:
	.zero		1
	.type		_ZN39_INTERNAL_50c4e194_4_k_cu_4191a796_45054cuda3std3__441_GLOBAL__N__50c4e194_4_k_cu_4191a796_45056ignoreE,@object
	.size		_ZN39_INTERNAL_50c4e194_4_k_cu_4191a796_45054cuda3std3__441_GLOBAL__N__50c4e194_4_k_cu_4191a796_45056ignoreE,(_ZN39_INTERNAL_50c4e194_4_k_cu_4191a796_45054cute7productE - _ZN39_INTERNAL_50c4e194_4_k_cu_4191a796_45054cuda3std3__441_GLOBAL__N__50c4e194_4_k_cu_4191a796_45056ignoreE)
_ZN39_INTERNAL_50c4e194_4_k_cu_4191a796_45054cuda3std3__441_GLOBAL__N__50c4e194_4_k_cu_4191a796_45056ignoreE:
	.zero		1
	.type		_ZN39_INTERNAL_50c4e194_4_k_cu_4191a796_45054cute7productE,@object
	.size		_ZN39_INTERNAL_50c4e194_4_k_cu_4191a796_45054cute7productE,(_ZN39_INTERNAL_50c4e194_4_k_cu_4191a796_45054cuda3std3__45__cpo3endE - _ZN39_INTERNAL_50c4e194_4_k_cu_4191a796_45054cute7productE)
_ZN39_INTERNAL_50c4e194_4_k_cu_4191a796_45054cute7productE:
	.zero		1
	.type		_ZN39_INTERNAL_50c4e194_4_k_cu_4191a796_45054cuda3std3__45__cpo3endE,@object
	.size		_ZN39_INTERNAL_50c4e194_4_k_cu_4191a796_45054cuda3std3__45__cpo3endE,(_ZN39_INTERNAL_50c4e194_4_k_cu_4191a796_45054cuda3std3__419piecewise_constructE - _ZN39_INTERNAL_50c4e194_4_k_cu_4191a796_45054cuda3std3__45__cpo3endE)
_ZN39_INTERNAL_50c4e194_4_k_cu_4191a796_45054cuda3std3__45__cpo3endE:
	.zero		1
	.type		_ZN39_INTERNAL_50c4e194_4_k_cu_4191a796_45054cuda3std3__419piecewise_constructE,@object
	.size		_ZN39_INTERNAL_50c4e194_4_k_cu_4191a796_45054cuda3std3__419piecewise_constructE,(_ZN39_INTERNAL_50c4e194_4_k_cu_4191a796_45054cuda3std3__45__cpo4cendE - _ZN39_INTERNAL_50c4e194_4_k_cu_4191a796_45054cuda3std3__419piecewise_constructE)
_ZN39_INTERNAL_50c4e194_4_k_cu_4191a796_45054cuda3std3__419piecewise_constructE:
	.zero		1
	.type		_ZN39_INTERNAL_50c4e194_4_k_cu_4191a796_45054cuda3std3__45__cpo4cendE,@object
	.size		_ZN39_INTERNAL_50c4e194_4_k_cu_4191a796_45054cuda3std3__45__cpo4cendE,(_ZN39_INTERNAL_50c4e194_4_k_cu_4191a796_45054cuda3std6ranges3__45__cpo4swapE - _ZN39_INTERNAL_50c4e194_4_k_cu_4191a796_45054cuda3std3__45__cpo4cendE)
_ZN39_INTERNAL_50c4e194_4_k_cu_4191a796_45054cuda3std3__45__cpo4cendE:
	.zero		1
	.type		_ZN39_INTERNAL_50c4e194_4_k_cu_4191a796_45054cuda3std6ranges3__45__cpo4swapE,@object
	.size		_ZN39_INTERNAL_50c4e194_4_k_cu_4191a796_45054cuda3std6ranges3__45__cpo4swapE,(.L_7 - _ZN39_INTERNAL_50c4e194_4_k_cu_4191a796_45054cuda3std6ranges3__45__cpo4swapE)
_ZN39_INTERNAL_50c4e194_4_k_cu_4191a796_45054cuda3std6ranges3__45__cpo4swapE:
	.zero		1
.L_7:


//--------------------- .nv.constant0._ZN7cutlass13device_kernelINS_4gemm6kernel13GemmUniversalIN4cute5tupleIJiiiiEEENS1_10collective13CollectiveMmaINS1_37MainloopSm90TmaGmmaWarpSpecializedFP8ILi6ENS5_IJNS4_1CILi2EEENSA_ILi1EEESC_EEENS1_35KernelTmaWarpSpecializedCooperativeEEENS5_IJNSA_ILi384EEENSA_ILi176EEENSA_ILi64EEEEEENS_12float_e4m3_tENS5_IJlSC_lEEESK_SL_NS4_8TiledMMAINS4_8MMA_AtomIJNS4_4SM904GMMA30MMA_64x16x32_F32E4M3E4M3_SS_TNILNSP_7ScaleInE1ELSR_1EEEEEENS4_6LayoutISD_NS5_IJSC_NSA_ILi0EEESV_EEEEENS5_IJNS4_10UnderscoreESY_SY_EEEEENS4_13SM90_TMA_LOADENS4_14ComposedLayoutINS4_7SwizzleILi2ELi4ELi3EEENS4_18smem_ptr_flag_bitsILi8EEENSU_INS5_IJNSA_ILi8EEESI_EEENS5_IJSI_SC_EEEEEEEvNS4_8identityENS4_23SM90_TMA_LOAD_MULTICASTES1B_vS1C_EENS_8epilogue10collective6detail29Sm90TmaWarpSpecializedAdapterINS1G_15DefaultEpilogueISK_SL_SL_NS1F_6thread17LinearCombinationISK_Li1EffLNS1K_9ScaleType4KindE0ELNS_15FloatRoundStyleE2ESK_EENS1_15EpilogueDefaultEEEEEvvEEEEvNT_6ParamsE --------------------------
	.section	.nv.constant0._ZN7cutlass13device_kernelINS_4gemm6kernel13GemmUniversalIN4cute5tupleIJiiiiEEENS1_10collective13CollectiveMmaINS1_37MainloopSm90TmaGmmaWarpSpecializedFP8ILi6ENS5_IJNS4_1CILi2EEENSA_ILi1EEESC_EEENS1_35KernelTmaWarpSpecializedCooperativeEEENS5_IJNSA_ILi384EEENSA_ILi176EEENSA_ILi64EEEEEENS_12float_e4m3_tENS5_IJlSC_lEEESK_SL_NS4_8TiledMMAINS4_8MMA_AtomIJNS4_4SM904GMMA30MMA_64x16x32_F32E4M3E4M3_SS_TNILNSP_7ScaleInE1ELSR_1EEEEEENS4_6LayoutISD_NS5_IJSC_NSA_ILi0EEESV_EEEEENS5_IJNS4_10UnderscoreESY_SY_EEEEENS4_13SM90_TMA_LOADENS4_14ComposedLayoutINS4_7SwizzleILi2ELi4ELi3EEENS4_18smem_ptr_flag_bitsILi8EEENSU_INS5_IJNSA_ILi8EEESI_EEENS5_IJSI_SC_EEEEEEEvNS4_8identityENS4_23SM90_TMA_LOAD_MULTICASTES1B_vS1C_EENS_8epilogue10collective6detail29Sm90TmaWarpSpecializedAdapterINS1G_15DefaultEpilogueISK_SL_SL_NS1F_6thread17LinearCombinationISK_Li1EffLNS1K_9ScaleType4KindE0ELNS_15FloatRoundStyleE2ESK_EENS1_15EpilogueDefaultEEEEEvvEEEEvNT_6ParamsE,"a",@progbits
	.sectionflags	@""
	.align	4
.nv.constant0._ZN7cutlass13device_kernelINS_4gemm6kernel13GemmUniversalIN4cute5tupleIJiiiiEEENS1_10collective13CollectiveMmaINS1_37MainloopSm90TmaGmmaWarpSpecializedFP8ILi6ENS5_IJNS4_1CILi2EEENSA_ILi1EEESC_EEENS1_35KernelTmaWarpSpecializedCooperativeEEENS5_IJNSA_ILi384EEENSA_ILi176EEENSA_ILi64EEEEEENS_12float_e4m3_tENS5_IJlSC_lEEESK_SL_NS4_8TiledMMAINS4_8MMA_AtomIJNS4_4SM904GMMA30MMA_64x16x32_F32E4M3E4M3_SS_TNILNSP_7ScaleInE1ELSR_1EEEEEENS4_6LayoutISD_NS5_IJSC_NSA_ILi0EEESV_EEEEENS5_IJNS4_10UnderscoreESY_SY_EEEEENS4_13SM90_TMA_LOADENS4_14ComposedLayoutINS4_7SwizzleILi2ELi4ELi3EEENS4_18smem_ptr_flag_bitsILi8EEENSU_INS5_IJNSA_ILi8EEESI_EEENS5_IJSI_SC_EEEEEEEvNS4_8identityENS4_23SM90_TMA_LOAD_MULTICASTES1B_vS1C_EENS_8epilogue10collective6detail29Sm90TmaWarpSpecializedAdapterINS1G_15DefaultEpilogueISK_SL_SL_NS1F_6thread17LinearCombinationISK_Li1EffLNS1K_9ScaleType4KindE0ELNS_15FloatRoundStyleE2ESK_EENS1_15EpilogueDefaultEEEEEvvEEEEvNT_6ParamsE:
	.zero		1664


//--------------------- SYMBOLS --------------------------

	.type		.nv.reservedSmem.offset0,@object
	.size		.nv.reservedSmem.offset0,0x4
